	.target	sm_80

	.elftype	@"ET_EXEC"


//--------------------- .note.nv.tkinfo           --------------------------
	.section	.note.nv.tkinfo,"",@"SHT_NOTE"
	.sectionflags	@"SHF_NOTE_NV_TKINFO"
	.tkinfo
        /*0018*/ 	.word	0x00000002
        /*0030*/ 	.string	""
        /*0030*/ 	.string	"ptxas"
        /*0030*/ 	.string	"Cuda compilation tools, release 13.0, V13.0.88"
        /*0030*/ 	.string	"Build cuda_13.0.r13.0/compiler.36424714_0"
        /*0030*/ 	.string	"-v  -suppress-debug-info  -lineinfo  -arch sm_80 "



//--------------------- .note.nv.cuinfo           --------------------------
	.section	.note.nv.cuinfo,"",@"SHT_NOTE"
	.sectionflags	@"SHF_NOTE_NV_CUINFO"
        /*0018*/ 	.short	0x0002
        /*001a*/ 	.short	0x0050
        /*001c*/ 	.short	0x0082
	.zero		2


//--------------------- .nv.info                  --------------------------
	.section	.nv.info,"",@"SHT_CUDA_INFO"
	.align	4


	//----- nvinfo : EIATTR_REGCOUNT
	.align		4
        /*0000*/ 	.byte	0x04, 0x2f
        /*0002*/ 	.short	(.L_1 - .L_0)
	.align		4
.L_0:
        /*0004*/ 	.word	index@(matmul_kernel)
        /*0008*/ 	.word	0x000000ff


	//----- nvinfo : EIATTR_FRAME_SIZE
	.align		4
.L_1:
        /*000c*/ 	.byte	0x04, 0x11
        /*000e*/ 	.short	(.L_3 - .L_2)
	.align		4
.L_2:
        /*0010*/ 	.word	index@(matmul_kernel)
        /*0014*/ 	.word	0x00002688


	//----- nvinfo : EIATTR_MIN_STACK_SIZE
	.align		4
.L_3:
        /*0018*/ 	.byte	0x04, 0x12
        /*001a*/ 	.short	(.L_5 - .L_4)
	.align		4
.L_4:
        /*001c*/ 	.word	index@(matmul_kernel)
        /*0020*/ 	.word	0x00002688
.L_5:


//--------------------- .nv.info.matmul_kernel    --------------------------
	.section	.nv.info.matmul_kernel,"",@"SHT_CUDA_INFO"
	.sectionflags	@""
	.align	4


	//----- nvinfo : EIATTR_CUDA_API_VERSION
	.align		4
        /*0000*/ 	.byte	0x04, 0x37
        /*0002*/ 	.short	(.L_7 - .L_6)
.L_6:
        /*0004*/ 	.word	0x00000082


	//----- nvinfo : EIATTR_SW2861232_WAR
	.align		4
.L_7:
        /*0008*/ 	.byte	0x01, 0x35
	.zero		2


	//----- nvinfo : EIATTR_PARAM_CBANK
	.align		4
        /*000c*/ 	.byte	0x04, 0x0a
        /*000e*/ 	.short	(.L_9 - .L_8)
	.align		4
.L_8:
        /*0010*/ 	.word	index@(.nv.constant0.matmul_kernel)
        /*0014*/ 	.short	0x0160
        /*0016*/ 	.short	0x0050


	//----- nvinfo : EIATTR_CBANK_PARAM_SIZE
	.align		4
.L_9:
        /*0018*/ 	.byte	0x03, 0x19
        /*001a*/ 	.short	0x0050


	//----- nvinfo : EIATTR_KPARAM_INFO
	.align		4
        /*001c*/ 	.byte	0x04, 0x17
        /*001e*/ 	.short	(.L_11 - .L_10)
.L_10:
        /*0020*/ 	.word	0x00000000
        /*0024*/ 	.short	0x000d
        /*0026*/ 	.short	0x0048
        /*0028*/ 	.byte	0x00, 0xf4, 0x21, 0x00


	//----- nvinfo : EIATTR_KPARAM_INFO
	.align		4
.L_11:
        /*002c*/ 	.byte	0x04, 0x17
        /*002e*/ 	.short	(.L_13 - .L_12)
.L_12:
        /*0030*/ 	.word	0x00000000
        /*0034*/ 	.short	0x000c
        /*0036*/ 	.short	0x0040
        /*0038*/ 	.byte	0x00, 0xf4, 0x21, 0x00


	//----- nvinfo : EIATTR_KPARAM_INFO
	.align		4
.L_13:
        /*003c*/ 	.byte	0x04, 0x17
        /*003e*/ 	.short	(.L_15 - .L_14)
.L_14:
        /*0040*/ 	.word	0x00000000
        /*0044*/ 	.short	0x000b
        /*0046*/ 	.short	0x0038
        /*0048*/ 	.byte	0x00, 0xf0, 0x11, 0x00


	//----- nvinfo : EIATTR_KPARAM_INFO
	.align		4
.L_15:
        /*004c*/ 	.byte	0x04, 0x17
        /*004e*/ 	.short	(.L_17 - .L_16)
.L_16:
        /*0050*/ 	.word	0x00000000
        /*0054*/ 	.short	0x000a
        /*0056*/ 	.short	0x0034
        /*0058*/ 	.byte	0x00, 0xf0, 0x11, 0x00


	//----- nvinfo : EIATTR_KPARAM_INFO
	.align		4
.L_17:
        /*005c*/ 	.byte	0x04, 0x17
        /*005e*/ 	.short	(.L_19 - .L_18)
.L_18:
        /*0060*/ 	.word	0x00000000
        /*0064*/ 	.short	0x0009
        /*0066*/ 	.short	0x0030
        /*0068*/ 	.byte	0x00, 0xf0, 0x11, 0x00


	//----- nvinfo : EIATTR_KPARAM_INFO
	.align		4
.L_19:
        /*006c*/ 	.byte	0x04, 0x17
        /*006e*/ 	.short	(.L_21 - .L_20)
.L_20:
        /*0070*/ 	.word	0x00000000
        /*0074*/ 	.short	0x0008
        /*0076*/ 	.short	0x002c
        /*0078*/ 	.byte	0x00, 0xf0, 0x11, 0x00


	//----- nvinfo : EIATTR_KPARAM_INFO
	.align		4
.L_21:
        /*007c*/ 	.byte	0x04, 0x17
        /*007e*/ 	.short	(.L_23 - .L_22)
.L_22:
        /*0080*/ 	.word	0x00000000
        /*0084*/ 	.short	0x0007
        /*0086*/ 	.short	0x0028
        /*0088*/ 	.byte	0x00, 0xf0, 0x11, 0x00


	//----- nvinfo : EIATTR_KPARAM_INFO
	.align		4
.L_23:
        /*008c*/ 	.byte	0x04, 0x17
        /*008e*/ 	.short	(.L_25 - .L_24)
.L_24:
        /*0090*/ 	.word	0x00000000
        /*0094*/ 	.short	0x0006
        /*0096*/ 	.short	0x0024
        /*0098*/ 	.byte	0x00, 0xf0, 0x11, 0x00


	//----- nvinfo : EIATTR_KPARAM_INFO
	.align		4
.L_25:
        /*009c*/ 	.byte	0x04, 0x17
        /*009e*/ 	.short	(.L_27 - .L_26)
.L_26:
        /*00a0*/ 	.word	0x00000000
        /*00a4*/ 	.short	0x0005
        /*00a6*/ 	.short	0x0020
        /*00a8*/ 	.byte	0x00, 0xf0, 0x11, 0x00


	//----- nvinfo : EIATTR_KPARAM_INFO
	.align		4
.L_27:
        /*00ac*/ 	.byte	0x04, 0x17
        /*00ae*/ 	.short	(.L_29 - .L_28)
.L_28:
        /*00b0*/ 	.word	0x00000000
        /*00b4*/ 	.short	0x0004
        /*00b6*/ 	.short	0x001c
        /*00b8*/ 	.byte	0x00, 0xf0, 0x11, 0x00


	//----- nvinfo : EIATTR_KPARAM_INFO
	.align		4
.L_29:
        /*00bc*/ 	.byte	0x04, 0x17
        /*00be*/ 	.short	(.L_31 - .L_30)
.L_30:
        /*00c0*/ 	.word	0x00000000
        /*00c4*/ 	.short	0x0003
        /*00c6*/ 	.short	0x0018
        /*00c8*/ 	.byte	0x00, 0xf0, 0x11, 0x00


	//----- nvinfo : EIATTR_KPARAM_INFO
	.align		4
.L_31:
        /*00cc*/ 	.byte	0x04, 0x17
        /*00ce*/ 	.short	(.L_33 - .L_32)
.L_32:
        /*00d0*/ 	.word	0x00000000
        /*00d4*/ 	.short	0x0002
        /*00d6*/ 	.short	0x0010
        /*00d8*/ 	.byte	0x00, 0xf4, 0x21, 0x00


	//----- nvinfo : EIATTR_KPARAM_INFO
	.align		4
.L_33:
        /*00dc*/ 	.byte	0x04, 0x17
        /*00de*/ 	.short	(.L_35 - .L_34)
.L_34:
        /*00e0*/ 	.word	0x00000000
        /*00e4*/ 	.short	0x0001
        /*00e6*/ 	.short	0x0008
        /*00e8*/ 	.byte	0x00, 0xf4, 0x21, 0x00


	//----- nvinfo : EIATTR_KPARAM_INFO
	.align		4
.L_35:
        /*00ec*/ 	.byte	0x04, 0x17
        /*00ee*/ 	.short	(.L_37 - .L_36)
.L_36:
        /*00f0*/ 	.word	0x00000000
        /*00f4*/ 	.short	0x0000
        /*00f6*/ 	.short	0x0000
        /*00f8*/ 	.byte	0x00, 0xf4, 0x21, 0x00


	//----- nvinfo : EIATTR_MAXREG_COUNT
	.align		4
.L_37:
        /*00fc*/ 	.byte	0x03, 0x1b
        /*00fe*/ 	.short	0x00ff


	//----- nvinfo : EIATTR_NUM_BARRIERS
	.align		4
        /*0100*/ 	.byte	0x02, 0x4c
        /*0102*/ 	.byte	0x01
	.zero		1


	//----- nvinfo : EIATTR_ANNOTATIONS
	.align		4
        /*0104*/ 	.byte	0x04, 0x55
        /*0106*/ 	.short	(.L_39 - .L_38)


	//   ....[0]....
.L_38:
        /*0108*/ 	.word	0x00000001
        /*010c*/ 	.byte	0xc0, 0x05, 0x00, 0x00, 0x01, 0x00, 0x00, 0x00, 0xc0, 0x06, 0x00, 0x00, 0x01, 0x00, 0x00, 0x00
        /* <DEDUP_REMOVED lines=1723> */
        /*6ccc*/ 	.byte	0x80, 0xfe, 0x01, 0x00


	//----- nvinfo : EIATTR_MERCURY_ISA_VERSION
	.align		4
.L_39:
        /*6cd0*/ 	.byte	0x03, 0x5f
        /*6cd2*/ 	.short	0x0000


	//----- nvinfo : EIATTR_EXIT_INSTR_OFFSETS
	.align		4
        /*6cd4*/ 	.byte	0x04, 0x1c
        /*6cd6*/ 	.short	(.L_41 - .L_40)


	//   ....[0]....
.L_40:
        /*6cd8*/ 	.word	0x000611e0


	//   ....[1]....
        /*6cdc*/ 	.word	0x00061200


	//----- nvinfo : EIATTR_REQNTID
	.align		4
.L_41:
        /*6ce0*/ 	.byte	0x04, 0x10
        /*6ce2*/ 	.short	(.L_43 - .L_42)
.L_42:
        /*6ce4*/ 	.word	0x00000080
        /*6ce8*/ 	.word	0x00000001
        /*6cec*/ 	.word	0x00000001
.L_43:


//--------------------- .nv.callgraph             --------------------------
	.section	.nv.callgraph,"",@"SHT_CUDA_CALLGRAPH"
	.align	4
	.sectionentsize	8
	.align		4
        /*0000*/ 	.word	0x00000000
	.align		4
        /*0004*/ 	.word	0xffffffff
	.align		4
        /*0008*/ 	.word	0x00000000
	.align		4
        /*000c*/ 	.word	0xfffffffe
	.align		4
        /*0010*/ 	.word	0x00000000
	.align		4
        /*0014*/ 	.word	0xfffffffd
	.align		4
        /*0018*/ 	.word	0x00000000
	.align		4
        /*001c*/ 	.word	0xfffffffc


//--------------------- .nv.rel.action            --------------------------
	.section	.nv.rel.action,"",@"SHT_CUDA_RELOCINFO"
	.align	8
	.sectionentsize	8
        /*0000*/ 	.byte	0x73, 0x00, 0x00, 0x00, 0x00, 0x00, 0x00, 0x00, 0x00, 0x00, 0x00, 0x11, 0x25, 0x00, 0x05, 0x36


//--------------------- .nv.constant0.matmul_kernel --------------------------
	.section	.nv.constant0.matmul_kernel,"a",@progbits
	.sectionflags	@""
	.align	4
.nv.constant0.matmul_kernel:
	.zero		432


//--------------------- .text.matmul_kernel       --------------------------
	.section	.text.matmul_kernel,"ax",@progbits
	.sectioninfo	@"SHI_REGISTERS=255"
	.align	128
        .global         matmul_kernel
        .type           matmul_kernel,@function
        .size           matmul_kernel,(.L_x_3 - matmul_kernel)
        .other          matmul_kernel,@"STO_CUDA_ENTRY STV_DEFAULT"
matmul_kernel:
.text.matmul_kernel:
[----:B------:R-:W-:-:S03]  /*0000*/  IMAD.MOV.U32 R1, RZ, RZ, c[0x0][0x28] ;  /* 0x00000a00ff017624 */ /* 0x000fc600078e00ff */
[----:B------:R-:W-:Y:S01]  /*0010*/  IMAD.MOV.U32 R0, RZ, RZ, c[0x0][0x17c] ;  /* 0x00005f00ff007624 */ /* 0x000fe200078e00ff */
[----:B------:R-:W1:Y:S01]  /*0020*/  S2R R5, SR_CTAID.X ;  /* 0x0000000000057919 */ /* 0x000e620000002500 */
[----:B------:R-:W-:Y:S01]  /*0030*/  IADD3 R1, R1, -0x2688, RZ ;  /* 0xffffd97801017810 */ /* 0x000fe20007ffe0ff */
[----:B------:R-:W-:Y:S02]  /*0040*/  IMAD.MOV.U32 R23, RZ, RZ, c[0x0][0x180] ;  /* 0x00006000ff177624 */ /* 0x000fe400078e00ff */
[----:B------:R-:W-:Y:S01]  /*0050*/  IADD3 R0, R0, 0x1ff, RZ ;  /* 0x000001ff00007810 */ /* 0x000fe20007ffe0ff */
[----:B------:R-:W2:Y:S03]  /*0060*/  S2R R21, SR_TID.X ;  /* 0x0000000000157919 */ /* 0x000ea60000002100 */
[----:B------:R-:W-:-:S04]  /*0070*/  SHF.R.S32.HI R3, RZ, 0x1f, R0 ;  /* 0x0000001fff037819 */ /* 0x000fc80000011400 */
[----:B------:R-:W-:-:S04]  /*0080*/  LEA.HI R3, R3, R0, RZ, 0x9 ;  /* 0x0000000003037211 */ /* 0x000fc800078f48ff */
[----:B------:R-:W-:-:S05]  /*0090*/  SHF.R.S32.HI R3, RZ, 0x9, R3 ;  /* 0x00000009ff037819 */ /* 0x000fca0000011403 */
[----:B------:R-:W-:Y:S01]  /*00a0*/  IMAD.SHL.U32 R4, R3, 0x8, RZ ;  /* 0x0000000803047824 */ /* 0x000fe200078e00ff */
[----:B-1----:R-:W-:-:S04]  /*00b0*/  IABS R8, R5 ;  /* 0x0000000500087213 */ /* 0x002fc80000000000 */
[-C--:B------:R-:W-:Y:S02]  /*00c0*/  IABS R7, R4.reuse ;  /* 0x0000000400077213 */ /* 0x080fe40000000000 */
[----:B------:R-:W-:Y:S02]  /*00d0*/  IABS R10, R4 ;  /* 0x00000004000a7213 */ /* 0x000fe40000000000 */
[----:B------:R-:W1:Y:S08]  /*00e0*/  I2F.RP R0, R7 ;  /* 0x0000000700007306 */ /* 0x000e700000209400 */
[----:B-1----:R-:W1:Y:S02]  /*00f0*/  MUFU.RCP R0, R0 ;  /* 0x0000000000007308 */ /* 0x002e640000001000 */
[----:B-1----:R-:W-:Y:S01]  /*0100*/  IADD3 R2, R0, 0xffffffe, RZ ;  /* 0x0ffffffe00027810 */ /* 0x002fe20007ffe0ff */
[----:B------:R-:W-:-:S05]  /*0110*/  IMAD.MOV R0, RZ, RZ, -R10 ;  /* 0x000000ffff007224 */ /* 0x000fca00078e0a0a */
[----:B------:R1:W3:Y:S02]  /*0120*/  F2I.FTZ.U32.TRUNC.NTZ R3, R2 ;  /* 0x0000000200037305 */ /* 0x0002e4000021f000 */
[----:B-1----:R-:W-:Y:S02]  /*0130*/  IMAD.MOV.U32 R2, RZ, RZ, RZ ;  /* 0x000000ffff027224 */ /* 0x002fe400078e00ff */
[----:B---3--:R-:W-:-:S04]  /*0140*/  IMAD.MOV R6, RZ, RZ, -R3 ;  /* 0x000000ffff067224 */ /* 0x008fc800078e0a03 */
[----:B------:R-:W-:Y:S02]  /*0150*/  IMAD R9, R6, R7, RZ ;  /* 0x0000000706097224 */ /* 0x000fe400078e02ff */
[----:B------:R-:W-:Y:S02]  /*0160*/  IMAD.MOV.U32 R6, RZ, RZ, R8 ;  /* 0x000000ffff067224 */ /* 0x000fe400078e0008 */
[----:B------:R-:W-:Y:S01]  /*0170*/  IMAD.HI.U32 R3, R3, R9, R2 ;  /* 0x0000000903037227 */ /* 0x000fe200078e0002 */
[----:B------:R-:W-:-:S05]  /*0180*/  IABS R9, c[0x0][0x178] ;  /* 0x00005e0000097a13 */ /* 0x000fca0000000000 */
[----:B------:R-:W-:-:S04]  /*0190*/  IMAD.HI.U32 R3, R3, R6, RZ ;  /* 0x0000000603037227 */ /* 0x000fc800078e00ff */
[----:B------:R-:W-:-:S05]  /*01a0*/  IMAD R0, R3, R0, R6 ;  /* 0x0000000003007224 */ /* 0x000fca00078e0206 */
[----:B------:R-:W-:-:S13]  /*01b0*/  ISETP.GT.U32.AND P1, PT, R7, R0, PT ;  /* 0x000000000700720c */ /* 0x000fda0003f24070 */
[----:B------:R-:W-:Y:S01]  /*01c0*/  @!P1 IMAD.IADD R0, R0, 0x1, -R7 ;  /* 0x0000000100009824 */ /* 0x000fe200078e0a07 */
[----:B------:R-:W-:Y:S02]  /*01d0*/  @!P1 IADD3 R3, R3, 0x1, RZ ;  /* 0x0000000103039810 */ /* 0x000fe40007ffe0ff */
[----:B------:R-:W-:Y:S02]  /*01e0*/  ISETP.NE.AND P1, PT, R4, RZ, PT ;  /* 0x000000ff0400720c */ /* 0x000fe40003f25270 */
[----:B------:R-:W-:Y:S02]  /*01f0*/  ISETP.GE.U32.AND P0, PT, R0, R7, PT ;  /* 0x000000070000720c */ /* 0x000fe40003f06070 */
[----:B------:R-:W-:-:S04]  /*0200*/  LOP3.LUT R0, R5, R4, RZ, 0x3c, !PT ;  /* 0x0000000405007212 */ /* 0x000fc800078e3cff */
[----:B------:R-:W-:Y:S01]  /*0210*/  ISETP.GE.AND P2, PT, R0, RZ, PT ;  /* 0x000000ff0000720c */ /* 0x000fe20003f46270 */
[----:B------:R-:W-:-:S05]  /*0220*/  IMAD.MOV.U32 R0, RZ, RZ, c[0x0][0x178] ;  /* 0x00005e00ff007624 */ /* 0x000fca00078e00ff */
[----:B------:R-:W-:Y:S02]  /*0230*/  IADD3 R0, R0, 0xff, RZ ;  /* 0x000000ff00007810 */ /* 0x000fe40007ffe0ff */
[----:B------:R-:W-:-:S05]  /*0240*/  @P0 IADD3 R3, R3, 0x1, RZ ;  /* 0x0000000103030810 */ /* 0x000fca0007ffe0ff */
[----:B------:R-:W-:Y:S01]  /*0250*/  IMAD.MOV.U32 R2, RZ, RZ, R3 ;  /* 0x000000ffff027224 */ /* 0x000fe200078e0003 */
[----:B------:R-:W-:-:S03]  /*0260*/  SHF.R.S32.HI R3, RZ, 0x1f, R0 ;  /* 0x0000001fff037819 */ /* 0x000fc60000011400 */
[----:B------:R-:W-:Y:S01]  /*0270*/  @!P2 IMAD.MOV R2, RZ, RZ, -R2 ;  /* 0x000000ffff02a224 */ /* 0x000fe200078e0a02 */
[----:B------:R-:W-:Y:S02]  /*0280*/  @!P1 LOP3.LUT R2, RZ, R4, RZ, 0x33, !PT ;  /* 0x00000004ff029212 */ /* 0x000fe400078e33ff */
[----:B------:R-:W-:-:S03]  /*0290*/  LEA.HI R3, R3, R0, RZ, 0x8 ;  /* 0x0000000003037211 */ /* 0x000fc600078f40ff */
[----:B------:R-:W-:Y:S02]  /*02a0*/  IMAD.SHL.U32 R8, R2, 0x8, RZ ;  /* 0x0000000802087824 */ /* 0x000fe400078e00ff */
[----:B------:R-:W-:-:S03]  /*02b0*/  IMAD.MOV R2, RZ, RZ, -R2 ;  /* 0x000000ffff027224 */ /* 0x000fc600078e0a02 */
[----:B------:R-:W-:Y:S01]  /*02c0*/  LEA.HI.SX32 R3, R3, -R8, 0x18 ;  /* 0x8000000803037211 */ /* 0x000fe200078fc2ff */
[----:B------:R-:W-:Y:S02]  /*02d0*/  IMAD R10, R4, R2, R5 ;  /* 0x00000002040a7224 */ /* 0x000fe400078e0205 */
[----:B------:R-:W-:Y:S01]  /*02e0*/  IMAD.MOV.U32 R2, RZ, RZ, RZ ;  /* 0x000000ffff027224 */ /* 0x000fe200078e00ff */
[----:B------:R-:W-:-:S04]  /*02f0*/  IMNMX R11, R3, 0x8, PT ;  /* 0x00000008030b7817 */ /* 0x000fc80003800200 */
[-C--:B------:R-:W-:Y:S02]  /*0300*/  IABS R6, R11.reuse ;  /* 0x0000000b00067213 */ /* 0x080fe40000000000 */
[----:B------:R-:W-:Y:S02]  /*0310*/  IABS R4, R11 ;  /* 0x0000000b00047213 */ /* 0x000fe40000000000 */
[----:B------:R-:W1:Y:S08]  /*0320*/  I2F.RP R0, R6 ;  /* 0x0000000600007306 */ /* 0x000e700000209400 */
[----:B-1----:R-:W1:Y:S02]  /*0330*/  MUFU.RCP R0, R0 ;  /* 0x0000000000007308 */ /* 0x002e640000001000 */
[----:B-1----:R-:W-:-:S02]  /*0340*/  IADD3 R3, R0, 0xffffffe, RZ ;  /* 0x0ffffffe00037810 */ /* 0x002fc40007ffe0ff */
[----:B------:R-:W-:-:S04]  /*0350*/  IABS R0, c[0x0][0x17c] ;  /* 0x00005f0000007a13 */ /* 0x000fc80000000000 */
[----:B------:R-:W1:Y:S02]  /*0360*/  F2I.FTZ.U32.TRUNC.NTZ R3, R3 ;  /* 0x0000000300037305 */ /* 0x000e64000021f000 */
[----:B-1----:R-:W-:-:S04]  /*0370*/  IMAD.MOV R7, RZ, RZ, -R3 ;  /* 0x000000ffff077224 */ /* 0x002fc800078e0a03 */
[----:B------:R-:W-:Y:S01]  /*0380*/  IMAD.MOV.U32 R5, RZ, RZ, R7 ;  /* 0x000000ffff057224 */ /* 0x000fe200078e0007 */
[----:B------:R-:W-:-:S03]  /*0390*/  IABS R7, R10 ;  /* 0x0000000a00077213 */ /* 0x000fc60000000000 */
[----:B------:R-:W-:-:S04]  /*03a0*/  IMAD R5, R5, R6, RZ ;  /* 0x0000000605057224 */ /* 0x000fc800078e02ff */
[----:B------:R-:W-:Y:S02]  /*03b0*/  IMAD.HI.U32 R2, R3, R5, R2 ;  /* 0x0000000503027227 */ /* 0x000fe400078e0002 */
[----:B------:R-:W1:Y:S02]  /*03c0*/  I2F.RP R5, R0 ;  /* 0x0000000000057306 */ /* 0x000e640000209400 */
[----:B------:R-:W-:Y:S02]  /*03d0*/  IMAD.MOV R3, RZ, RZ, -R4 ;  /* 0x000000ffff037224 */ /* 0x000fe400078e0a04 */
[----:B------:R-:W-:-:S04]  /*03e0*/  IMAD.HI.U32 R2, R2, R7, RZ ;  /* 0x0000000702027227 */ /* 0x000fc800078e00ff */
[----:B------:R-:W-:Y:S01]  /*03f0*/  IMAD R3, R2, R3, R7 ;  /* 0x0000000302037224 */ /* 0x000fe200078e0207 */
[----:B------:R-:W3:Y:S04]  /*0400*/  I2F.RP R4, R9 ;  /* 0x0000000900047306 */ /* 0x000ee80000209400 */
[----:B------:R-:W-:-:S04]  /*0410*/  ISETP.GT.U32.AND P1, PT, R6, R3, PT ;  /* 0x000000030600720c */ /* 0x000fc80003f24070 */
[----:B-1----:R-:W1:Y:S08]  /*0420*/  MUFU.RCP R5, R5 ;  /* 0x0000000500057308 */ /* 0x002e700000001000 */
[----:B---3--:R-:W3:Y:S01]  /*0430*/  MUFU.RCP R4, R4 ;  /* 0x0000000400047308 */ /* 0x008ee20000001000 */
[----:B------:R-:W-:Y:S01]  /*0440*/  @!P1 IMAD.IADD R3, R3, 0x1, -R6 ;  /* 0x0000000103039824 */ /* 0x000fe200078e0a06 */
[----:B------:R-:W-:-:S02]  /*0450*/  @!P1 IADD3 R2, R2, 0x1, RZ ;  /* 0x0000000102029810 */ /* 0x000fc40007ffe0ff */
[----:B------:R-:W-:Y:S02]  /*0460*/  ISETP.NE.AND P1, PT, R11, RZ, PT ;  /* 0x000000ff0b00720c */ /* 0x000fe40003f25270 */
[----:B------:R-:W-:Y:S02]  /*0470*/  ISETP.GE.U32.AND P0, PT, R3, R6, PT ;  /* 0x000000060300720c */ /* 0x000fe40003f06070 */
[----:B------:R-:W-:Y:S02]  /*0480*/  LOP3.LUT R3, R10, R11, RZ, 0x3c, !PT ;  /* 0x0000000b0a037212 */ /* 0x000fe400078e3cff */
[----:B-1----:R-:W-:Y:S02]  /*0490*/  IADD3 R6, R5, 0xffffffe, RZ ;  /* 0x0ffffffe05067810 */ /* 0x002fe40007ffe0ff */
[----:B------:R-:W-:Y:S02]  /*04a0*/  ISETP.GE.AND P2, PT, R3, RZ, PT ;  /* 0x000000ff0300720c */ /* 0x000fe40003f46270 */
[----:B------:R1:W-:Y:S01]  /*04b0*/  F2I.FTZ.U32.TRUNC.NTZ R7, R6 ;  /* 0x0000000600077305 */ /* 0x0003e2000021f000 */
[----:B---3--:R-:W-:-:S02]  /*04c0*/  IADD3 R3, R4, 0xffffffe, RZ ;  /* 0x0ffffffe04037810 */ /* 0x008fc40007ffe0ff */
[----:B--2---:R-:W-:Y:S02]  /*04d0*/  SHF.R.U32.HI R4, RZ, 0x5, R21 ;  /* 0x00000005ff047819 */ /* 0x004fe40000011615 */
[----:B------:R-:W-:-:S03]  /*04e0*/  @P0 IADD3 R2, R2, 0x1, RZ ;  /* 0x0000000102020810 */ /* 0x000fc60007ffe0ff */
[----:B------:R-:W2:Y:S01]  /*04f0*/  F2I.FTZ.U32.TRUNC.NTZ R3, R3 ;  /* 0x0000000300037305 */ /* 0x000ea2000021f000 */
[----:B------:R-:W-:Y:S01]  /*0500*/  SGXT.U32 R4, R4, 0x2 ;  /* 0x000000020404781a */ /* 0x000fe20000000000 */
[----:B-1----:R-:W-:Y:S02]  /*0510*/  IMAD.MOV.U32 R6, RZ, RZ, RZ ;  /* 0x000000ffff067224 */ /* 0x002fe400078e00ff */
[----:B------:R-:W-:-:S04]  /*0520*/  IMAD.MOV.U32 R5, RZ, RZ, R2 ;  /* 0x000000ffff057224 */ /* 0x000fc800078e0002 */
[----:B------:R-:W-:Y:S01]  /*0530*/  @!P2 IMAD.MOV R5, RZ, RZ, -R5 ;  /* 0x000000ffff05a224 */ /* 0x000fe200078e0a05 */
[----:B------:R-:W-:-:S05]  /*0540*/  @!P1 LOP3.LUT R5, RZ, R11, RZ, 0x33, !PT ;  /* 0x0000000bff059212 */ /* 0x000fca00078e33ff */
[----:B------:R-:W-:Y:S02]  /*0550*/  IMAD.MOV R2, RZ, RZ, -R5 ;  /* 0x000000ffff027224 */ /* 0x000fe400078e0a05 */
[----:B------:R-:W-:Y:S02]  /*0560*/  IMAD.SHL.U32 R12, R5, 0x200, RZ ;  /* 0x00000200050c7824 */ /* 0x000fe400078e00ff */
[----:B------:R-:W-:Y:S01]  /*0570*/  IMAD R2, R11, R2, R10 ;  /* 0x000000020b027224 */ /* 0x000fe200078e020a */
[----:B------:R-:W-:Y:S01]  /*0580*/  LOP3.LUT R10, R21, 0x7f, RZ, 0xc0, !PT ;  /* 0x0000007f150a7812 */ /* 0x000fe200078ec0ff */
[----:B--2---:R-:W-:Y:S01]  /*0590*/  IMAD.MOV R5, RZ, RZ, -R3 ;  /* 0x000000ffff057224 */ /* 0x004fe200078e0a03 */
[----:B------:R-:W-:Y:S01]  /*05a0*/  LOP3.LUT R4, R12, R4, RZ, 0xfc, !PT ;  /* 0x000000040c047212 */ /* 0x000fe200078efcff */
[----:B------:R-:W-:Y:S01]  /*05b0*/  IMAD.MOV R11, RZ, RZ, -R7 ;  /* 0x000000ffff0b7224 */ /* 0x000fe200078e0a07 */
[----:B------:R1:W-:Y:S01]  /*05c0*/  STL [R1+0x708], R12 ;  /* 0x0007080c01007387 */ /* 0x0003e20000100800 */
[----:B------:R-:W-:Y:S01]  /*05d0*/  IMAD.IADD R2, R8, 0x1, R2 ;  /* 0x0000000108027824 */ /* 0x000fe200078e0202 */
[C---:B------:R-:W-:Y:S01]  /*05e0*/  LOP3.LUT R15, R4.reuse, 0x30, RZ, 0xfc, !PT ;  /* 0x00000030040f7812 */ /* 0x040fe200078efcff */
[----:B------:R-:W-:Y:S01]  /*05f0*/  IMAD.MOV.U32 R8, RZ, RZ, R5 ;  /* 0x000000ffff087224 */ /* 0x000fe200078e0005 */
[----:B------:R-:W-:Y:S01]  /*0600*/  LOP3.LUT R16, R4, 0x70, RZ, 0xfc, !PT ;  /* 0x0000007004107812 */ /* 0x000fe200078efcff */
[----:B------:R-:W-:Y:S01]  /*0610*/  IMAD R5, R11, R0, RZ ;  /* 0x000000000b057224 */ /* 0x000fe200078e02ff */
[----:B------:R-:W-:Y:S01]  /*0620*/  IABS R58, R15 ;  /* 0x0000000f003a7213 */ /* 0x000fe20000000000 */
[----:B------:R-:W-:Y:S01]  /*0630*/  IMAD R14, R2, 0x100, R10 ;  /* 0x00000100020e7824 */ /* 0x000fe200078e020a */
[----:B------:R-:W-:Y:S01]  /*0640*/  IABS R10, R4 ;  /* 0x00000004000a7213 */ /* 0x000fe20000000000 */
[----:B------:R-:W-:Y:S01]  /*0650*/  IMAD.HI.U32 R5, R7, R5, R6 ;  /* 0x0000000507057227 */ /* 0x000fe200078e0006 */
[----:B-1----:R-:W-:-:S02]  /*0660*/  LOP3.LUT R12, R4, 0x1fc, RZ, 0xfc, !PT ;  /* 0x000001fc040c7812 */ /* 0x002fc400078efcff */
[----:B------:R-:W-:Y:S01]  /*0670*/  IABS R6, R14 ;  /* 0x0000000e00067213 */ /* 0x000fe20000000000 */
[----:B------:R-:W-:Y:S01]  /*0680*/  IMAD R7, R8, R9, RZ ;  /* 0x0000000908077224 */ /* 0x000fe200078e02ff */
[----:B------:R-:W-:Y:S01]  /*0690*/  IABS R38, R12 ;  /* 0x0000000c00267213 */ /* 0x000fe20000000000 */
[----:B------:R-:W-:Y:S01]  /*06a0*/  IMAD.MOV.U32 R2, RZ, RZ, RZ ;  /* 0x000000ffff027224 */ /* 0x000fe200078e00ff */
[----:B------:R-:W-:Y:S01]  /*06b0*/  IADD3 R13, R14, 0x80, RZ ;  /* 0x000000800e0d7810 */ /* 0x000fe20007ffe0ff */
[----:B------:R1:W-:Y:S01]  /*06c0*/  STL [R1+0x70c], R14 ;  /* 0x00070c0e01007387 */ /* 0x0003e20000100800 */
[----:B------:R-:W-:Y:S01]  /*06d0*/  ISETP.GE.AND P4, PT, R12, RZ, PT ;  /* 0x000000ff0c00720c */ /* 0x000fe20003f86270 */
[----:B------:R-:W-:Y:S01]  /*06e0*/  IMAD.HI.U32 R2, R3, R7, R2 ;  /* 0x0000000703027227 */ /* 0x000fe200078e0002 */
[----:B------:R-:W-:Y:S01]  /*06f0*/  IABS R8, R13 ;  /* 0x0000000d00087213 */ /* 0x000fe20000000000 */
[----:B------:R2:W-:Y:S01]  /*0700*/  STL [R1+0xa90], R13 ;  /* 0x000a900d01007387 */ /* 0x0005e20000100800 */
[----:B------:R-:W-:Y:S01]  /*0710*/  LOP3.LUT R12, R4, 0x18, RZ, 0xfc, !PT ;  /* 0x00000018040c7812 */ /* 0x000fe200078efcff */
[----:B------:R-:W-:Y:S01]  /*0720*/  IMAD.MOV.U32 R7, RZ, RZ, R6 ;  /* 0x000000ffff077224 */ /* 0x000fe200078e0006 */
[----:B------:R-:W-:Y:S01]  /*0730*/  IABS R82, R16 ;  /* 0x0000001000527213 */ /* 0x000fe20000000000 */
[----:B------:R-:W-:Y:S01]  /*0740*/  IMAD.HI.U32 R6, R5, R38, RZ ;  /* 0x0000002605067227 */ /* 0x000fe200078e00ff */
[----:B------:R-:W-:-:S02]  /*0750*/  IABS R48, R12 ;  /* 0x0000000c00307213 */ /* 0x000fc40000000000 */
[----:B------:R-:W-:Y:S01]  /*0760*/  LOP3.LUT R17, R4, 0x1f0, RZ, 0xfc, !PT ;  /* 0x000001f004117812 */ /* 0x000fe200078efcff */
[----:B------:R-:W-:Y:S01]  /*0770*/  IMAD.HI.U32 R3, R2, R7, RZ ;  /* 0x0000000702037227 */ /* 0x000fe200078e00ff */
[----:B------:R-:W-:Y:S02]  /*0780*/  LOP3.LUT R19, R4, 0x1f4, RZ, 0xfc, !PT ;  /* 0x000001f404137812 */ /* 0x000fe400078efcff */
[----:B------:R-:W-:Y:S01]  /*0790*/  LOP3.LUT R21, R21, 0x1f, RZ, 0xc0, !PT ;  /* 0x0000001f15157812 */ /* 0x000fe200078ec0ff */
[----:B------:R-:W-:-:S04]  /*07a0*/  IMAD.HI.U32 R2, R2, R8, RZ ;  /* 0x0000000802027227 */ /* 0x000fc800078e00ff */
[----:B------:R-:W-:Y:S02]  /*07b0*/  IMAD.MOV R11, RZ, RZ, -R6 ;  /* 0x000000ffff0b7224 */ /* 0x000fe400078e0a06 */
[----:B------:R-:W-:Y:S02]  /*07c0*/  IMAD.MOV R6, RZ, RZ, -R3 ;  /* 0x000000ffff067224 */ /* 0x000fe400078e0a03 */
[----:B------:R-:W-:Y:S02]  /*07d0*/  IMAD.MOV R3, RZ, RZ, -R2 ;  /* 0x000000ffff037224 */ /* 0x000fe400078e0a02 */
[----:B------:R-:W-:Y:S01]  /*07e0*/  IMAD R38, R0, R11, R38 ;  /* 0x0000000b00267224 */ /* 0x000fe200078e0226 */
[----:B------:R-:W-:Y:S01]  /*07f0*/  LOP3.LUT R11, R4, 0xc, RZ, 0xfc, !PT ;  /* 0x0000000c040b7812 */ /* 0x000fe200078efcff */
[C---:B------:R-:W-:Y:S02]  /*0800*/  IMAD R2, R9.reuse, R6, R7 ;  /* 0x0000000609027224 */ /* 0x040fe400078e0207 */
[C---:B------:R-:W-:Y:S01]  /*0810*/  IMAD R3, R9.reuse, R3, R8 ;  /* 0x0000000309037224 */ /* 0x040fe200078e0208 */
[----:B------:R-:W-:Y:S01]  /*0820*/  ISETP.GT.U32.AND P3, PT, R0, R38, PT ;  /* 0x000000260000720c */ /* 0x000fe20003f64070 */
[----:B------:R-:W-:Y:S01]  /*0830*/  IMAD.MOV.U32 R8, RZ, RZ, R10 ;  /* 0x000000ffff087224 */ /* 0x000fe200078e000a */
[----:B------:R-:W-:Y:S01]  /*0840*/  ISETP.GT.U32.AND P0, PT, R9, R2, PT ;  /* 0x000000020900720c */ /* 0x000fe20003f04070 */
[----:B------:R-:W-:Y:S01]  /*0850*/  IMAD R240, R21, c[0x0][0x18c], RZ ;  /* 0x0000630015f07a24 */ /* 0x000fe200078e02ff */
[----:B------:R-:W-:Y:S01]  /*0860*/  ISETP.GT.U32.AND P2, PT, R9, R3, PT ;  /* 0x000000030900720c */ /* 0x000fe20003f44070 */
[----:B------:R-:W-:Y:S01]  /*0870*/  IMAD.HI.U32 R6, R5, R8, RZ ;  /* 0x0000000805067227 */ /* 0x000fe200078e00ff */
[----:B------:R-:W-:-:S02]  /*0880*/  LOP3.LUT R10, R4, 0x4, RZ, 0xfc, !PT ;  /* 0x00000004040a7812 */ /* 0x000fc400078efcff */
[----:B------:R-:W-:Y:S01]  /*0890*/  IABS R40, R11 ;  /* 0x0000000b00287213 */ /* 0x000fe20000000000 */
[----:B------:R-:W-:Y:S01]  /*08a0*/  IMAD.MOV R7, RZ, RZ, -R6 ;  /* 0x000000ffff077224 */ /* 0x000fe200078e0a06 */
[----:B------:R-:W-:Y:S02]  /*08b0*/  IABS R36, R10 ;  /* 0x0000000a00247213 */ /* 0x000fe40000000000 */
[----:B------:R-:W-:Y:S01]  /*08c0*/  ISETP.GE.AND P1, PT, R10, RZ, PT ;  /* 0x000000ff0a00720c */ /* 0x000fe20003f26270 */
[----:B------:R-:W-:Y:S01]  /*08d0*/  @!P3 IMAD.IADD R38, R38, 0x1, -R0 ;  /* 0x000000012626b824 */ /* 0x000fe200078e0a00 */
[----:B------:R-:W-:Y:S01]  /*08e0*/  LOP3.LUT R10, R4, 0x8, RZ, 0xfc, !PT ;  /* 0x00000008040a7812 */ /* 0x000fe200078efcff */
[--C-:B------:R-:W-:Y:S01]  /*08f0*/  @!P0 IMAD.IADD R2, R2, 0x1, -R9.reuse ;  /* 0x0000000102028824 */ /* 0x100fe200078e0a09 */
[----:B------:R-:W-:Y:S01]  /*0900*/  ISETP.GE.AND P0, PT, R14, RZ, PT ;  /* 0x000000ff0e00720c */ /* 0x000fe20003f06270 */
[----:B------:R-:W-:Y:S01]  /*0910*/  @!P2 IMAD.IADD R3, R3, 0x1, -R9 ;  /* 0x000000010303a824 */ /* 0x000fe200078e0a09 */
[----:B------:R-:W-:Y:S01]  /*0920*/  ISETP.GT.U32.AND P3, PT, R0, R38, PT ;  /* 0x000000260000720c */ /* 0x000fe20003f64070 */
[----:B------:R-:W-:Y:S01]  /*0930*/  IMAD.HI.U32 R6, R5, R36, RZ ;  /* 0x0000002405067227 */ /* 0x000fe200078e00ff */
[----:B------:R-:W-:-:S02]  /*0940*/  ISETP.GT.U32.AND P5, PT, R9, R2, PT ;  /* 0x000000020900720c */ /* 0x000fc40003fa4070 */
[----:B------:R-:W-:Y:S01]  /*0950*/  ISETP.GT.U32.AND P6, PT, R9, R3, PT ;  /* 0x000000030900720c */ /* 0x000fe20003fc4070 */
[----:B------:R-:W-:Y:S01]  /*0960*/  IMAD R8, R0, R7, R8 ;  /* 0x0000000700087224 */ /* 0x000fe200078e0208 */
[----:B------:R-:W-:Y:S01]  /*0970*/  IABS R32, R10 ;  /* 0x0000000a00207213 */ /* 0x000fe20000000000 */
[----:B------:R-:W-:Y:S01]  /*0980*/  IMAD.MOV R7, RZ, RZ, -R6 ;  /* 0x000000ffff077224 */ /* 0x000fe200078e0a06 */
[----:B------:R-:W-:Y:S02]  /*0990*/  ISETP.GE.AND P2, PT, R10, RZ, PT ;  /* 0x000000ff0a00720c */ /* 0x000fe40003f46270 */
[----:B------:R-:W-:Y:S01]  /*09a0*/  LOP3.LUT R10, R4, 0x10, RZ, 0xfc, !PT ;  /* 0x00000010040a7812 */ /* 0x000fe200078efcff */
[----:B------:R-:W-:Y:S01]  /*09b0*/  IMAD R36, R0, R7, R36 ;  /* 0x0000000700247224 */ /* 0x000fe200078e0224 */
[----:B-1----:R-:W-:Y:S01]  /*09c0*/  LOP3.LUT R14, R4, 0x20, RZ, 0xfc, !PT ;  /* 0x00000020040e7812 */ /* 0x002fe200078efcff */
[----:B------:R-:W-:Y:S01]  /*09d0*/  @!P3 IMAD.IADD R38, R38, 0x1, -R0 ;  /* 0x000000012626b824 */ /* 0x000fe200078e0a00 */
[----:B------:R-:W-:Y:S01]  /*09e0*/  ISETP.GT.U32.AND P3, PT, R0, R8, PT ;  /* 0x000000080000720c */ /* 0x000fe20003f64070 */
[--C-:B------:R-:W-:Y:S01]  /*09f0*/  @!P5 IMAD.IADD R2, R2, 0x1, -R9.reuse ;  /* 0x000000010202d824 */ /* 0x100fe200078e0a09 */
[----:B------:R-:W-:Y:S01]  /*0a00*/  ISETP.GE.AND P5, PT, R13, RZ, PT ;  /* 0x000000ff0d00720c */ /* 0x000fe20003fa6270 */
[----:B------:R-:W-:Y:S01]  /*0a10*/  @!P6 IMAD.IADD R3, R3, 0x1, -R9 ;  /* 0x000000010303e824 */ /* 0x000fe200078e0a09 */
[----:B------:R-:W-:Y:S01]  /*0a20*/  ISETP.GT.U32.AND P6, PT, R0, R36, PT ;  /* 0x000000240000720c */ /* 0x000fe20003fc4070 */
[----:B------:R-:W-:Y:S01]  /*0a30*/  IMAD.HI.U32 R6, R5, R32, RZ ;  /* 0x0000002005067227 */ /* 0x000fe200078e00ff */
[----:B------:R-:W-:-:S02]  /*0a40*/  IABS R44, R10 ;  /* 0x0000000a002c7213 */ /* 0x000fc40000000000 */
[----:B--2---:R-:W-:Y:S01]  /*0a50*/  LOP3.LUT R13, R4, 0x1c, RZ, 0xfc, !PT ;  /* 0x0000001c040d7812 */ /* 0x004fe200078efcff */
[----:B------:R-:W-:Y:S01]  /*0a60*/  IMAD.MOV R7, RZ, RZ, -R6 ;  /* 0x000000ffff077224 */ /* 0x000fe200078e0a06 */
[----:B------:R-:W-:Y:S01]  /*0a70*/  IABS R50, R14 ;  /* 0x0000000e00327213 */ /* 0x000fe20000000000 */
[----:B------:R-:W-:Y:S01]  /*0a80*/  IMAD.MOV.U32 R6, RZ, RZ, R3 ;  /* 0x000000ffff067224 */ /* 0x000fe200078e0003 */
[----:B------:R-:W-:Y:S01]  /*0a90*/  IABS R42, R13 ;  /* 0x0000000d002a7213 */ /* 0x000fe20000000000 */
[----:B------:R-:W-:Y:S01]  /*0aa0*/  @!P3 IMAD.IADD R8, R8, 0x1, -R0 ;  /* 0x000000010808b824 */ /* 0x000fe200078e0a00 */
[----:B------:R-:W-:Y:S01]  /*0ab0*/  ISETP.NE.AND P3, PT, RZ, c[0x0][0x178], PT ;  /* 0x00005e00ff007a0c */ /* 0x000fe20003f65270 */
[----:B------:R-:W-:Y:S02]  /*0ac0*/  @!P5 IMAD.MOV R6, RZ, RZ, -R6 ;  /* 0x000000ffff06d224 */ /* 0x000fe400078e0a06 */
[----:B------:R-:W-:Y:S01]  /*0ad0*/  @!P6 IMAD.IADD R36, R36, 0x1, -R0 ;  /* 0x000000012424e824 */ /* 0x000fe200078e0a00 */
[----:B------:R-:W-:Y:S01]  /*0ae0*/  ISETP.GT.U32.AND P5, PT, R0, R8, PT ;  /* 0x000000080000720c */ /* 0x000fe20003fa4070 */
[----:B------:R-:W-:-:S03]  /*0af0*/  IMAD.HI.U32 R3, R5, R40, RZ ;  /* 0x0000002805037227 */ /* 0x000fc600078e00ff */
[C---:B------:R-:W-:Y:S01]  /*0b00*/  ISETP.GT.U32.AND P6, PT, R0.reuse, R36, PT ;  /* 0x000000240000720c */ /* 0x040fe20003fc4070 */
[C---:B------:R-:W-:Y:S01]  /*0b10*/  IMAD R32, R0.reuse, R7, R32 ;  /* 0x0000000700207224 */ /* 0x040fe200078e0220 */
[----:B------:R-:W-:Y:S01]  /*0b20*/  LOP3.LUT R7, RZ, c[0x0][0x178], RZ, 0x33, !PT ;  /* 0x00005e00ff077a12 */ /* 0x000fe200078e33ff */
[----:B------:R-:W-:Y:S02]  /*0b30*/  IMAD.MOV R3, RZ, RZ, -R3 ;  /* 0x000000ffff037224 */ /* 0x000fe400078e0a03 */
[----:B------:R-:W-:Y:S01]  /*0b40*/  @!P0 IMAD.MOV R2, RZ, RZ, -R2 ;  /* 0x000000ffff028224 */ /* 0x000fe200078e0a02 */
[----:B------:R-:W-:Y:S01]  /*0b50*/  ISETP.GE.AND P0, PT, R11, RZ, PT ;  /* 0x000000ff0b00720c */ /* 0x000fe20003f06270 */
[----:B------:R-:W-:Y:S01]  /*0b60*/  IMAD R40, R0, R3, R40 ;  /* 0x0000000300287224 */ /* 0x000fe200078e0228 */
[----:B------:R-:W-:Y:S01]  /*0b70*/  LOP3.LUT R11, R4, 0x14, RZ, 0xfc, !PT ;  /* 0x00000014040b7812 */ /* 0x000fe200078efcff */
[----:B------:R-:W-:Y:S01]  /*0b80*/  @!P5 IMAD.IADD R8, R8, 0x1, -R0 ;  /* 0x000000010808d824 */ /* 0x000fe200078e0a00 */
[----:B------:R-:W-:Y:S01]  /*0b90*/  ISETP.GT.U32.AND P5, PT, R0, R32, PT ;  /* 0x000000200000720c */ /* 0x000fe20003fa4070 */
[----:B------:R-:W-:Y:S01]  /*0ba0*/  @!P4 IMAD.MOV R38, RZ, RZ, -R38 ;  /* 0x000000ffff26c224 */ /* 0x000fe200078e0a26 */
[----:B------:R-:W-:Y:S01]  /*0bb0*/  SEL R3, R7, R2, !P3 ;  /* 0x0000000207037207 */ /* 0x000fe20005800000 */
[----:B------:R-:W-:Y:S01]  /*0bc0*/  @!P6 IMAD.IADD R36, R36, 0x1, -R0 ;  /* 0x000000012424e824 */ /* 0x000fe200078e0a00 */
[----:B------:R-:W-:-:S02]  /*0bd0*/  ISETP.GT.U32.AND P6, PT, R0, R40, PT ;  /* 0x000000280000720c */ /* 0x000fc40003fc4070 */
[----:B------:R-:W-:Y:S01]  /*0be0*/  SEL R2, R7, R6, !P3 ;  /* 0x0000000607027207 */ /* 0x000fe20005800000 */
[C---:B------:R-:W-:Y:S01]  /*0bf0*/  IMAD.HI.U32 R6, R5.reuse, R44, RZ ;  /* 0x0000002c05067227 */ /* 0x040fe200078e00ff */
[----:B------:R-:W-:Y:S02]  /*0c00*/  IABS R46, R11 ;  /* 0x0000000b002e7213 */ /* 0x000fe40000000000 */
[----:B------:R-:W-:Y:S01]  /*0c10*/  ISETP.GE.AND P3, PT, R4, RZ, PT ;  /* 0x000000ff0400720c */ /* 0x000fe20003f66270 */
[----:B------:R-:W-:Y:S02]  /*0c20*/  IMAD.MOV R7, RZ, RZ, -R6 ;  /* 0x000000ffff077224 */ /* 0x000fe400078e0a06 */
[----:B------:R-:W-:Y:S02]  /*0c30*/  @!P5 IMAD.IADD R32, R32, 0x1, -R0 ;  /* 0x000000012020d824 */ /* 0x000fe400078e0a00 */
[----:B------:R-:W-:-:S04]  /*0c40*/  IMAD.HI.U32 R6, R5, R46, RZ ;  /* 0x0000002e05067227 */ /* 0x000fc800078e00ff */
[----:B------:R-:W-:Y:S01]  /*0c50*/  @!P6 IMAD.IADD R40, R40, 0x1, -R0 ;  /* 0x000000012828e824 */ /* 0x000fe200078e0a00 */
[C---:B------:R-:W-:Y:S01]  /*0c60*/  ISETP.GT.U32.AND P6, PT, R0.reuse, R32, PT ;  /* 0x000000200000720c */ /* 0x040fe20003fc4070 */
[----:B------:R-:W-:Y:S02]  /*0c70*/  IMAD.MOV R9, RZ, RZ, -R6 ;  /* 0x000000ffff097224 */ /* 0x000fe400078e0a06 */
[C---:B------:R-:W-:Y:S01]  /*0c80*/  IMAD R44, R0.reuse, R7, R44 ;  /* 0x00000007002c7224 */ /* 0x040fe200078e022c */
[C---:B------:R-:W-:Y:S01]  /*0c90*/  ISETP.GT.U32.AND P4, PT, R0.reuse, R40, PT ;  /* 0x000000280000720c */ /* 0x040fe20003f84070 */
[C---:B------:R-:W-:Y:S02]  /*0ca0*/  IMAD R46, R0.reuse, R9, R46 ;  /* 0x00000009002e7224 */ /* 0x040fe400078e022e */
[----:B------:R-:W-:Y:S01]  /*0cb0*/  IMAD.HI.U32 R7, R5, R48, RZ ;  /* 0x0000003005077227 */ /* 0x000fe200078e00ff */
[----:B------:R-:W-:-:S03]  /*0cc0*/  ISETP.GT.U32.AND P5, PT, R0, R44, PT ;  /* 0x0000002c0000720c */ /* 0x000fc60003fa4070 */
[----:B------:R-:W-:-:S04]  /*0cd0*/  IMAD.HI.U32 R6, R5, R42, RZ ;  /* 0x0000002a05067227 */ /* 0x000fc800078e00ff */
[----:B------:R-:W-:Y:S01]  /*0ce0*/  @!P6 IMAD.IADD R32, R32, 0x1, -R0 ;  /* 0x000000012020e824 */ /* 0x000fe200078e0a00 */
[C---:B------:R-:W-:Y:S01]  /*0cf0*/  ISETP.GT.U32.AND P6, PT, R0.reuse, R46, PT ;  /* 0x0000002e0000720c */ /* 0x040fe20003fc4070 */
[----:B------:R-:W-:Y:S02]  /*0d00*/  IMAD.MOV R7, RZ, RZ, -R7 ;  /* 0x000000ffff077224 */ /* 0x000fe400078e0a07 */
[----:B------:R-:W-:Y:S02]  /*0d10*/  IMAD.MOV R9, RZ, RZ, -R6 ;  /* 0x000000ffff097224 */ /* 0x000fe400078e0a06 */
[C---:B------:R-:W-:Y:S02]  /*0d20*/  IMAD R48, R0.reuse, R7, R48 ;  /* 0x0000000700307224 */ /* 0x040fe400078e0230 */
[C---:B------:R-:W-:Y:S02]  /*0d30*/  IMAD R42, R0.reuse, R9, R42 ;  /* 0x00000009002a7224 */ /* 0x040fe400078e022a */
[----:B------:R-:W-:Y:S01]  /*0d40*/  @!P2 IMAD.MOV R32, RZ, RZ, -R32 ;  /* 0x000000ffff20a224 */ /* 0x000fe200078e0a20 */
[----:B------:R-:W-:Y:S01]  /*0d50*/  ISETP.GT.U32.AND P2, PT, R0, R48, PT ;  /* 0x000000300000720c */ /* 0x000fe20003f44070 */
[----:B------:R-:W-:Y:S01]  /*0d60*/  @!P3 IMAD.MOV R8, RZ, RZ, -R8 ;  /* 0x000000ffff08b224 */ /* 0x000fe200078e0a08 */
[----:B------:R-:W-:Y:S01]  /*0d70*/  ISETP.GE.AND P3, PT, R10, RZ, PT ;  /* 0x000000ff0a00720c */ /* 0x000fe20003f66270 */
[--C-:B------:R-:W-:Y:S01]  /*0d80*/  @!P6 IMAD.IADD R46, R46, 0x1, -R0.reuse ;  /* 0x000000012e2ee824 */ /* 0x100fe200078e0a00 */
[----:B------:R-:W-:Y:S01]  /*0d90*/  ISETP.GT.U32.AND P6, PT, R0, R42, PT ;  /* 0x0000002a0000720c */ /* 0x000fe20003fc4070 */
[----:B------:R-:W-:Y:S01]  /*0da0*/  @!P5 IMAD.IADD R44, R44, 0x1, -R0 ;  /* 0x000000012c2cd824 */ /* 0x000fe200078e0a00 */
[----:B------:R-:W-:Y:S01]  /*0db0*/  LOP3.LUT R10, R4, 0x24, RZ, 0xfc, !PT ;  /* 0x00000024040a7812 */ /* 0x000fe200078efcff */
[----:B------:R-:W-:-:S03]  /*0dc0*/  IMAD.HI.U32 R7, R5, R50, RZ ;  /* 0x0000003205077227 */ /* 0x000fc600078e00ff */
[----:B------:R-:W-:Y:S01]  /*0dd0*/  IABS R54, R10 ;  /* 0x0000000a00367213 */ /* 0x000fe20000000000 */
[----:B------:R-:W-:Y:S01]  /*0de0*/  IMAD.MOV R7, RZ, RZ, -R7 ;  /* 0x000000ffff077224 */ /* 0x000fe200078e0a07 */
[----:B------:R-:W-:Y:S01]  /*0df0*/  ISETP.GT.U32.AND P5, PT, R0, R44, PT ;  /* 0x0000002c0000720c */ /* 0x000fe20003fa4070 */
[----:B------:R-:W-:Y:S01]  /*0e00*/  @!P2 IMAD.IADD R48, R48, 0x1, -R0 ;  /* 0x000000013030a824 */ /* 0x000fe200078e0a00 */
[----:B------:R-:W-:Y:S01]  /*0e10*/  ISETP.GT.U32.AND P2, PT, R0, R46, PT ;  /* 0x0000002e0000720c */ /* 0x000fe20003f44070 */
[----:B------:R-:W-:-:S04]  /*0e20*/  IMAD.HI.U32 R6, R5, R54, RZ ;  /* 0x0000003605067227 */ /* 0x000fc800078e00ff */
[----:B------:R-:W-:Y:S02]  /*0e30*/  @!P6 IMAD.IADD R42, R42, 0x1, -R0 ;  /* 0x000000012a2ae824 */ /* 0x000fe400078e0a00 */
[C---:B------:R-:W-:Y:S02]  /*0e40*/  IMAD R50, R0.reuse, R7, R50 ;  /* 0x0000000700327224 */ /* 0x040fe400078e0232 */
[----:B------:R-:W-:Y:S01]  /*0e50*/  IMAD.MOV R7, RZ, RZ, -R6 ;  /* 0x000000ffff077224 */ /* 0x000fe200078e0a06 */
[----:B------:R-:W-:Y:S01]  /*0e60*/  ISETP.GT.U32.AND P6, PT, R0, R42, PT ;  /* 0x0000002a0000720c */ /* 0x000fe20003fc4070 */
[--C-:B------:R-:W-:Y:S01]  /*0e70*/  @!P4 IMAD.IADD R40, R40, 0x1, -R0.reuse ;  /* 0x000000012828c824 */ /* 0x100fe200078e0a00 */
[----:B------:R-:W-:Y:S01]  /*0e80*/  ISETP.GE.AND P4, PT, R12, RZ, PT ;  /* 0x000000ff0c00720c */ /* 0x000fe20003f86270 */
[----:B------:R-:W-:Y:S01]  /*0e90*/  @!P2 IMAD.IADD R46, R46, 0x1, -R0 ;  /* 0x000000012e2ea824 */ /* 0x000fe200078e0a00 */
[C---:B------:R-:W-:Y:S01]  /*0ea0*/  ISETP.GT.U32.AND P2, PT, R0.reuse, R50, PT ;  /* 0x000000320000720c */ /* 0x040fe20003f44070 */
[----:B------:R-:W-:Y:S01]  /*0eb0*/  IMAD R54, R0, R7, R54 ;  /* 0x0000000700367224 */ /* 0x000fe200078e0236 */
[----:B------:R-:W-:Y:S01]  /*0ec0*/  LOP3.LUT R12, R4, 0x28, RZ, 0xfc, !PT ;  /* 0x00000028040c7812 */ /* 0x000fe200078efcff */
[----:B------:R-:W-:Y:S01]  /*0ed0*/  @!P5 IMAD.IADD R44, R44, 0x1, -R0 ;  /* 0x000000012c2cd824 */ /* 0x000fe200078e0a00 */
[----:B------:R-:W-:Y:S01]  /*0ee0*/  ISETP.GE.AND P5, PT, R13, RZ, PT ;  /* 0x000000ff0d00720c */ /* 0x000fe20003fa6270 */
[----:B------:R-:W-:Y:S01]  /*0ef0*/  @!P0 IMAD.MOV R40, RZ, RZ, -R40 ;  /* 0x000000ffff288224 */ /* 0x000fe200078e0a28 */
[----:B------:R-:W-:Y:S01]  /*0f00*/  LOP3.LUT R13, R4, 0x2c, RZ, 0xfc, !PT ;  /* 0x0000002c040d7812 */ /* 0x000fe200078efcff */
[----:B------:R-:W-:Y:S01]  /*0f10*/  @!P1 IMAD.MOV R36, RZ, RZ, -R36 ;  /* 0x000000ffff249224 */ /* 0x000fe200078e0a24 */
[----:B------:R-:W-:Y:S01]  /*0f20*/  ISETP.GT.U32.AND P0, PT, R0, R48, PT ;  /* 0x000000300000720c */ /* 0x000fe20003f04070 */
[----:B------:R-:W-:Y:S01]  /*0f30*/  @!P6 IMAD.IADD R42, R42, 0x1, -R0 ;  /* 0x000000012a2ae824 */ /* 0x000fe200078e0a00 */
[----:B------:R-:W-:Y:S01]  /*0f40*/  ISETP.GT.U32.AND P6, PT, R0, R54, PT ;  /* 0x000000360000720c */ /* 0x000fe20003fc4070 */
[----:B------:R-:W-:Y:S01]  /*0f50*/  IMAD.HI.U32 R9, R5, R58, RZ ;  /* 0x0000003a05097227 */ /* 0x000fe200078e00ff */
[----:B------:R-:W-:-:S02]  /*0f60*/  IABS R52, R12 ;  /* 0x0000000c00347213 */ /* 0x000fc40000000000 */
[----:B------:R-:W-:Y:S01]  /*0f70*/  IABS R56, R13 ;  /* 0x0000000d00387213 */ /* 0x000fe20000000000 */
[----:B------:R-:W-:Y:S01]  /*0f80*/  @!P2 IMAD.IADD R50, R50, 0x1, -R0 ;  /* 0x000000013232a824 */ /* 0x000fe200078e0a00 */
[----:B------:R-:W-:Y:S01]  /*0f90*/  ISETP.GE.AND P1, PT, R11, RZ, PT ;  /* 0x000000ff0b00720c */ /* 0x000fe20003f26270 */
[C---:B------:R-:W-:Y:S01]  /*0fa0*/  IMAD.HI.U32 R6, R5.reuse, R52, RZ ;  /* 0x0000003405067227 */ /* 0x040fe200078e00ff */
[----:B------:R-:W-:Y:S02]  /*0fb0*/  ISETP.GE.AND P2, PT, R10, RZ, PT ;  /* 0x000000ff0a00720c */ /* 0x000fe40003f46270 */
[----:B------:R-:W-:Y:S01]  /*0fc0*/  LOP3.LUT R10, R4, 0x34, RZ, 0xfc, !PT ;  /* 0x00000034040a7812 */ /* 0x000fe200078efcff */
[----:B------:R-:W-:-:S03]  /*0fd0*/  IMAD.HI.U32 R7, R5, R56, RZ ;  /* 0x0000003805077227 */ /* 0x000fc600078e00ff */
[----:B------:R-:W-:Y:S01]  /*0fe0*/  IABS R60, R10 ;  /* 0x0000000a003c7213 */ /* 0x000fe20000000000 */
[----:B------:R-:W-:Y:S01]  /*0ff0*/  @!P6 IMAD.IADD R54, R54, 0x1, -R0 ;  /* 0x000000013636e824 */ /* 0x000fe200078e0a00 */
[----:B------:R-:W-:Y:S01]  /*1000*/  ISETP.GT.U32.AND P6, PT, R0, R50, PT ;  /* 0x000000320000720c */ /* 0x000fe20003fc4070 */
[----:B------:R-:W-:Y:S02]  /*1010*/  IMAD.MOV R11, RZ, RZ, -R6 ;  /* 0x000000ffff0b7224 */ /* 0x000fe400078e0a06 */
[----:B------:R-:W-:Y:S02]  /*1020*/  IMAD.MOV R7, RZ, RZ, -R7 ;  /* 0x000000ffff077224 */ /* 0x000fe400078e0a07 */
[----:B------:R-:W-:Y:S01]  /*1030*/  @!P0 IMAD.IADD R48, R48, 0x1, -R0 ;  /* 0x0000000130308824 */ /* 0x000fe200078e0a00 */
[----:B------:R-:W-:Y:S01]  /*1040*/  ISETP.GE.AND P0, PT, R14, RZ, PT ;  /* 0x000000ff0e00720c */ /* 0x000fe20003f06270 */
[----:B------:R-:W-:Y:S01]  /*1050*/  IMAD.MOV R9, RZ, RZ, -R9 ;  /* 0x000000ffff097224 */ /* 0x000fe200078e0a09 */
[----:B------:R-:W-:Y:S01]  /*1060*/  LOP3.LUT R14, R4, 0x5c, RZ, 0xfc, !PT ;  /* 0x0000005c040e7812 */ /* 0x000fe200078efcff */
[----:B------:R-:W-:Y:S01]  /*1070*/  IMAD R52, R0, R11, R52 ;  /* 0x0000000b00347224 */ /* 0x000fe200078e0234 */
[----:B------:R-:W-:Y:S01]  /*1080*/  LOP3.LUT R11, R4, 0x3c, RZ, 0xfc, !PT ;  /* 0x0000003c040b7812 */ /* 0x000fe200078efcff */
[C---:B------:R-:W-:Y:S01]  /*1090*/  IMAD R56, R0.reuse, R7, R56 ;  /* 0x0000000700387224 */ /* 0x040fe200078e0238 */
[----:B------:R-:W-:Y:S01]  /*10a0*/  IABS R80, R14 ;  /* 0x0000000e00507213 */ /* 0x000fe20000000000 */
[----:B------:R-:W-:Y:S01]  /*10b0*/  IMAD R58, R0, R9, R58 ;  /* 0x00000009003a7224 */ /* 0x000fe200078e023a */
[----:B------:R-:W-:Y:S01]  /*10c0*/  LOP3.LUT R9, R4, 0x38, RZ, 0xfc, !PT ;  /* 0x0000003804097812 */ /* 0x000fe200078efcff */
[----:B------:R-:W-:Y:S01]  /*10d0*/  @!P3 IMAD.MOV R44, RZ, RZ, -R44 ;  /* 0x000000ffff2cb224 */ /* 0x000fe200078e0a2c */
[C---:B------:R-:W-:Y:S01]  /*10e0*/  ISETP.GT.U32.AND P3, PT, R0.reuse, R52, PT ;  /* 0x000000340000720c */ /* 0x040fe20003f64070 */
[----:B------:R-:W-:Y:S01]  /*10f0*/  @!P4 IMAD.MOV R48, RZ, RZ, -R48 ;  /* 0x000000ffff30c224 */ /* 0x000fe200078e0a30 */
[C---:B------:R-:W-:Y:S01]  /*1100*/  ISETP.GT.U32.AND P4, PT, R0.reuse, R56, PT ;  /* 0x000000380000720c */ /* 0x040fe20003f84070 */
[----:B------:R-:W-:Y:S01]  /*1110*/  @!P1 IMAD.MOV R46, RZ, RZ, -R46 ;  /* 0x000000ffff2e9224 */ /* 0x000fe200078e0a2e */
[----:B------:R-:W-:Y:S01]  /*1120*/  ISETP.GT.U32.AND P1, PT, R0, R54, PT ;  /* 0x000000360000720c */ /* 0x000fe20003f24070 */
[----:B------:R-:W-:Y:S01]  /*1130*/  @!P6 IMAD.IADD R50, R50, 0x1, -R0 ;  /* 0x000000013232e824 */ /* 0x000fe200078e0a00 */
[----:B------:R-:W-:Y:S01]  /*1140*/  ISETP.GT.U32.AND P6, PT, R0, R58, PT ;  /* 0x0000003a0000720c */ /* 0x000fe20003fc4070 */
[----:B------:R-:W-:Y:S01]  /*1150*/  IMAD.HI.U32 R6, R5, R60, RZ ;  /* 0x0000003c05067227 */ /* 0x000fe200078e00ff */
[----:B------:R-:W-:-:S02]  /*1160*/  IABS R62, R9 ;  /* 0x00000009003e7213 */ /* 0x000fc40000000000 */
[----:B------:R-:W-:Y:S01]  /*1170*/  IABS R64, R11 ;  /* 0x0000000b00407213 */ /* 0x000fe20000000000 */
[----:B------:R-:W-:Y:S02]  /*1180*/  IMAD.MOV R7, RZ, RZ, -R6 ;  /* 0x000000ffff077224 */ /* 0x000fe400078e0a06 */
[--C-:B------:R-:W-:Y:S01]  /*1190*/  @!P3 IMAD.IADD R52, R52, 0x1, -R0.reuse ;  /* 0x000000013434b824 */ /* 0x100fe200078e0a00 */
[----:B------:R-:W-:Y:S01]  /*11a0*/  ISETP.GE.AND P3, PT, R15, RZ, PT ;  /* 0x000000ff0f00720c */ /* 0x000fe20003f66270 */
[--C-:B------:R-:W-:Y:S01]  /*11b0*/  @!P4 IMAD.IADD R56, R56, 0x1, -R0.reuse ;  /* 0x000000013838c824 */ /* 0x100fe200078e0a00 */
[----:B------:R-:W-:Y:S01]  /*11c0*/  LOP3.LUT R15, R4, 0x60, RZ, 0xfc, !PT ;  /* 0x00000060040f7812 */ /* 0x000fe200078efcff */
[----:B------:R-:W-:Y:S01]  /*11d0*/  @!P1 IMAD.IADD R54, R54, 0x1, -R0 ;  /* 0x0000000136369824 */ /* 0x000fe200078e0a00 */
[C---:B------:R-:W-:Y:S01]  /*11e0*/  ISETP.GT.U32.AND P4, PT, R0.reuse, R52, PT ;  /* 0x000000340000720c */ /* 0x040fe20003f84070 */
[----:B------:R-:W-:Y:S01]  /*11f0*/  IMAD R60, R0, R7, R60 ;  /* 0x00000007003c7224 */ /* 0x000fe200078e023c */
[----:B------:R-:W-:Y:S01]  /*1200*/  ISETP.GE.AND P1, PT, R13, RZ, PT ;  /* 0x000000ff0d00720c */ /* 0x000fe20003f26270 */
[----:B------:R-:W-:Y:S01]  /*1210*/  @!P6 IMAD.IADD R58, R58, 0x1, -R0 ;  /* 0x000000013a3ae824 */ /* 0x000fe200078e0a00 */
[C---:B------:R-:W-:Y:S01]  /*1220*/  ISETP.GT.U32.AND P6, PT, R0.reuse, R56, PT ;  /* 0x000000380000720c */ /* 0x040fe20003fc4070 */
[----:B------:R-:W-:Y:S01]  /*1230*/  @!P2 IMAD.MOV R54, RZ, RZ, -R54 ;  /* 0x000000ffff36a224 */ /* 0x000fe200078e0a36 */
[----:B------:R-:W-:Y:S01]  /*1240*/  ISETP.GT.U32.AND P2, PT, R0, R60, PT ;  /* 0x0000003c0000720c */ /* 0x000fe20003f44070 */
[----:B------:R-:W-:Y:S01]  /*1250*/  IMAD.HI.U32 R6, R5, R62, RZ ;  /* 0x0000003e05067227 */ /* 0x000fe200078e00ff */
[----:B------:R-:W-:-:S03]  /*1260*/  IABS R84, R15 ;  /* 0x0000000f00547213 */ /* 0x000fc60000000000 */
[----:B------:R-:W-:Y:S01]  /*1270*/  @!P5 IMAD.MOV R42, RZ, RZ, -R42 ;  /* 0x000000ffff2ad224 */ /* 0x000fe200078e0a2a */
[----:B------:R-:W-:Y:S01]  /*1280*/  ISETP.GE.AND P5, PT, R12, RZ, PT ;  /* 0x000000ff0c00720c */ /* 0x000fe20003fa6270 */
[----:B------:R-:W-:Y:S01]  /*1290*/  IMAD.MOV R7, RZ, RZ, -R6 ;  /* 0x000000ffff077224 */ /* 0x000fe200078e0a06 */
[----:B------:R-:W-:Y:S01]  /*12a0*/  LOP3.LUT R12, R4, 0x40, RZ, 0xfc, !PT ;  /* 0x00000040040c7812 */ /* 0x000fe200078efcff */
[----:B------:R-:W-:Y:S01]  /*12b0*/  @!P0 IMAD.MOV R50, RZ, RZ, -R50 ;  /* 0x000000ffff328224 */ /* 0x000fe200078e0a32 */
[C---:B------:R-:W-:Y:S01]  /*12c0*/  ISETP.GT.U32.AND P0, PT, R0.reuse, R58, PT ;  /* 0x0000003a0000720c */ /* 0x040fe20003f04070 */
[----:B------:R-:W-:Y:S01]  /*12d0*/  IMAD R62, R0, R7, R62 ;  /* 0x00000007003e7224 */ /* 0x000fe200078e023e */
[----:B------:R-:W-:Y:S01]  /*12e0*/  IABS R66, R12 ;  /* 0x0000000c00427213 */ /* 0x000fe20000000000 */
[--C-:B------:R-:W-:Y:S01]  /*12f0*/  @!P4 IMAD.IADD R52, R52, 0x1, -R0.reuse ;  /* 0x000000013434c824 */ /* 0x100fe200078e0a00 */
[----:B------:R-:W-:Y:S01]  /*1300*/  ISETP.GE.AND P4, PT, R10, RZ, PT ;  /* 0x000000ff0a00720c */ /* 0x000fe20003f86270 */
[--C-:B------:R-:W-:Y:S01]  /*1310*/  @!P6 IMAD.IADD R56, R56, 0x1, -R0.reuse ;  /* 0x000000013838e824 */ /* 0x100fe200078e0a00 */
[----:B------:R-:W-:Y:S01]  /*1320*/  ISETP.GT.U32.AND P6, PT, R0, R62, PT ;  /* 0x0000003e0000720c */ /* 0x000fe20003fc4070 */
[----:B------:R-:W-:Y:S01]  /*1330*/  @!P2 IMAD.IADD R60, R60, 0x1, -R0 ;  /* 0x000000013c3ca824 */ /* 0x000fe200078e0a00 */
[----:B------:R-:W-:Y:S01]  /*1340*/  LOP3.LUT R10, R4, 0x44, RZ, 0xfc, !PT ;  /* 0x00000044040a7812 */ /* 0x000fe200078efcff */
[----:B------:R-:W-:Y:S01]  /*1350*/  @!P5 IMAD.MOV R52, RZ, RZ, -R52 ;  /* 0x000000ffff34d224 */ /* 0x000fe200078e0a34 */
[----:B------:R-:W-:Y:S01]  /*1360*/  ISETP.GE.AND P2, PT, R11, RZ, PT ;  /* 0x000000ff0b00720c */ /* 0x000fe20003f46270 */
[----:B------:R-:W-:Y:S01]  /*1370*/  IMAD.HI.U32 R6, R5, R64, RZ ;  /* 0x0000004005067227 */ /* 0x000fe200078e00ff */
[----:B------:R-:W-:-:S02]  /*1380*/  IABS R68, R10 ;  /* 0x0000000a00447213 */ /* 0x000fc40000000000 */
[----:B------:R-:W-:Y:S01]  /*1390*/  ISETP.GT.U32.AND P5, PT, R0, R60, PT ;  /* 0x0000003c0000720c */ /* 0x000fe20003fa4070 */
[----:B------:R-:W-:-:S04]  /*13a0*/  IMAD.HI.U32 R7, R5, R66, RZ ;  /* 0x0000004205077227 */ /* 0x000fc800078e00ff */
[----:B------:R-:W-:Y:S01]  /*13b0*/  @!P0 IMAD.IADD R58, R58, 0x1, -R0 ;  /* 0x000000013a3a8824 */ /* 0x000fe200078e0a00 */
[----:B------:R-:W-:Y:S01]  /*13c0*/  ISETP.GE.AND P0, PT, R9, RZ, PT ;  /* 0x000000ff0900720c */ /* 0x000fe20003f06270 */
[----:B------:R-:W-:Y:S02]  /*13d0*/  IMAD.MOV R9, RZ, RZ, -R6 ;  /* 0x000000ffff097224 */ /* 0x000fe400078e0a06 */
[----:B------:R-:W-:Y:S02]  /*13e0*/  IMAD.MOV R7, RZ, RZ, -R7 ;  /* 0x000000ffff077224 */ /* 0x000fe400078e0a07 */
[----:B------:R-:W-:-:S04]  /*13f0*/  IMAD.HI.U32 R6, R5, R68, RZ ;  /* 0x0000004405067227 */ /* 0x000fc800078e00ff */
[----:B------:R-:W-:Y:S02]  /*1400*/  @!P6 IMAD.IADD R62, R62, 0x1, -R0 ;  /* 0x000000013e3ee824 */ /* 0x000fe400078e0a00 */
[C---:B------:R-:W-:Y:S02]  /*1410*/  IMAD R66, R0.reuse, R7, R66 ;  /* 0x0000000700427224 */ /* 0x040fe400078e0242 */
[----:B------:R-:W-:Y:S01]  /*1420*/  IMAD.MOV R7, RZ, RZ, -R6 ;  /* 0x000000ffff077224 */ /* 0x000fe200078e0a06 */
[----:B------:R-:W-:Y:S01]  /*1430*/  ISETP.GT.U32.AND P6, PT, R0, R62, PT ;  /* 0x0000003e0000720c */ /* 0x000fe20003fc4070 */
[----:B------:R-:W-:Y:S01]  /*1440*/  @!P5 IMAD.IADD R60, R60, 0x1, -R0 ;  /* 0x000000013c3cd824 */ /* 0x000fe200078e0a00 */
[C---:B------:R-:W-:Y:S01]  /*1450*/  ISETP.GT.U32.AND P5, PT, R0.reuse, R66, PT ;  /* 0x000000420000720c */ /* 0x040fe20003fa4070 */
[----:B------:R-:W-:Y:S01]  /*1460*/  IMAD R68, R0, R7, R68 ;  /* 0x0000000700447224 */ /* 0x000fe200078e0244 */
[----:B------:R-:W-:Y:S01]  /*1470*/  LOP3.LUT R6, R4, 0x48, RZ, 0xfc, !PT ;  /* 0x0000004804067812 */ /* 0x000fe200078efcff */
[----:B------:R-:W-:-:S02]  /*1480*/  @!P4 IMAD.MOV R60, RZ, RZ, -R60 ;  /* 0x000000ffff3cc224 */ /* 0x000fc400078e0a3c */
[C---:B------:R-:W-:Y:S01]  /*1490*/  IMAD R64, R0.reuse, R9, R64 ;  /* 0x0000000900407224 */ /* 0x040fe200078e0240 */
[C---:B------:R-:W-:Y:S01]  /*14a0*/  ISETP.GT.U32.AND P4, PT, R0.reuse, R68, PT ;  /* 0x000000440000720c */ /* 0x040fe20003f84070 */
[----:B------:R-:W-:Y:S01]  /*14b0*/  @!P1 IMAD.MOV R56, RZ, RZ, -R56 ;  /* 0x000000ffff389224 */ /* 0x000fe200078e0a38 */
[----:B------:R-:W-:Y:S01]  /*14c0*/  IABS R70, R6 ;  /* 0x0000000600467213 */ /* 0x000fe20000000000 */
[----:B------:R-:W-:Y:S01]  /*14d0*/  @!P3 IMAD.MOV R58, RZ, RZ, -R58 ;  /* 0x000000ffff3ab224 */ /* 0x000fe200078e0a3a */
[----:B------:R-:W-:Y:S01]  /*14e0*/  ISETP.GT.U32.AND P1, PT, R0, R64, PT ;  /* 0x000000400000720c */ /* 0x000fe20003f24070 */
[--C-:B------:R-:W-:Y:S01]  /*14f0*/  @!P6 IMAD.IADD R62, R62, 0x1, -R0.reuse ;  /* 0x000000013e3ee824 */ /* 0x100fe200078e0a00 */
[----:B------:R-:W-:Y:S01]  /*1500*/  ISETP.GE.AND P6, PT, R10, RZ, PT ;  /* 0x000000ff0a00720c */ /* 0x000fe20003fc6270 */
[----:B------:R-:W-:Y:S01]  /*1510*/  @!P5 IMAD.IADD R66, R66, 0x1, -R0 ;  /* 0x000000014242d824 */ /* 0x000fe200078e0a00 */
[----:B------:R-:W-:Y:S01]  /*1520*/  LOP3.LUT R10, R4, 0x4c, RZ, 0xfc, !PT ;  /* 0x0000004c040a7812 */ /* 0x000fe200078efcff */
[----:B------:R-:W-:Y:S01]  /*1530*/  @!P0 IMAD.MOV R62, RZ, RZ, -R62 ;  /* 0x000000ffff3e8224 */ /* 0x000fe200078e0a3e */
[----:B------:R-:W-:Y:S01]  /*1540*/  ISETP.GE.AND P3, PT, R12, RZ, PT ;  /* 0x000000ff0c00720c */ /* 0x000fe20003f66270 */
[----:B------:R-:W-:Y:S01]  /*1550*/  IMAD R3, R3, c[0x0][0x184], RZ ;  /* 0x0000610003037a24 */ /* 0x000fe200078e02ff */
[----:B------:R-:W-:Y:S01]  /*1560*/  IABS R72, R10 ;  /* 0x0000000a00487213 */ /* 0x000fe20000000000 */
[----:B------:R-:W-:Y:S01]  /*1570*/  @!P4 IMAD.IADD R68, R68, 0x1, -R0 ;  /* 0x000000014444c824 */ /* 0x000fe200078e0a00 */
[----:B------:R-:W-:-:S02]  /*1580*/  ISETP.GT.U32.AND P5, PT, R0, R66, PT ;  /* 0x000000420000720c */ /* 0x000fc40003fa4070 */
[----:B------:R-:W-:Y:S01]  /*1590*/  ISETP.GE.AND P0, PT, R6, RZ, PT ;  /* 0x000000ff0600720c */ /* 0x000fe20003f06270 */
[----:B------:R-:W-:Y:S01]  /*15a0*/  @!P1 IMAD.IADD R64, R64, 0x1, -R0 ;  /* 0x0000000140409824 */ /* 0x000fe200078e0a00 */
[----:B------:R-:W-:Y:S01]  /*15b0*/  ISETP.GT.U32.AND P4, PT, R0, R68, PT ;  /* 0x000000440000720c */ /* 0x000fe20003f84070 */
[C---:B------:R-:W-:Y:S01]  /*15c0*/  IMAD.HI.U32 R7, R5.reuse, R72, RZ ;  /* 0x0000004805077227 */ /* 0x040fe200078e00ff */
[----:B------:R-:W-:Y:S02]  /*15d0*/  LOP3.LUT R12, R4, 0x50, RZ, 0xfc, !PT ;  /* 0x00000050040c7812 */ /* 0x000fe400078efcff */
[----:B------:R-:W-:Y:S01]  /*15e0*/  ISETP.GT.U32.AND P1, PT, R0, R64, PT ;  /* 0x000000400000720c */ /* 0x000fe20003f24070 */
[----:B------:R-:W-:Y:S01]  /*15f0*/  IMAD.MOV R7, RZ, RZ, -R7 ;  /* 0x000000ffff077224 */ /* 0x000fe200078e0a07 */
[----:B------:R-:W-:Y:S01]  /*1600*/  IABS R78, R12 ;  /* 0x0000000c004e7213 */ /* 0x000fe20000000000 */
[----:B------:R-:W-:-:S04]  /*1610*/  IMAD.HI.U32 R6, R5, R70, RZ ;  /* 0x0000004605067227 */ /* 0x000fc800078e00ff */
[----:B------:R-:W-:Y:S02]  /*1620*/  IMAD R72, R0, R7, R72 ;  /* 0x0000000700487224 */ /* 0x000fe400078e0248 */
[----:B------:R-:W-:Y:S02]  /*1630*/  @!P4 IMAD.IADD R68, R68, 0x1, -R0 ;  /* 0x000000014444c824 */ /* 0x000fe400078e0a00 */
[----:B------:R-:W-:Y:S01]  /*1640*/  IMAD.MOV R11, RZ, RZ, -R6 ;  /* 0x000000ffff0b7224 */ /* 0x000fe200078e0a06 */
[----:B------:R-:W-:Y:S01]  /*1650*/  ISETP.GT.U32.AND P4, PT, R0, R72, PT ;  /* 0x000000480000720c */ /* 0x000fe20003f84070 */
[----:B------:R-:W-:Y:S01]  /*1660*/  @!P1 IMAD.IADD R64, R64, 0x1, -R0 ;  /* 0x0000000140409824 */ /* 0x000fe200078e0a00 */
[----:B------:R-:W-:Y:S01]  /*1670*/  LOP3.LUT R6, R4, 0x54, RZ, 0xfc, !PT ;  /* 0x0000005404067812 */ /* 0x000fe200078efcff */
[----:B------:R-:W-:Y:S01]  /*1680*/  IMAD R70, R0, R11, R70 ;  /* 0x0000000b00467224 */ /* 0x000fe200078e0246 */
[----:B------:R-:W-:Y:S01]  /*1690*/  ISETP.GE.AND P1, PT, R10, RZ, PT ;  /* 0x000000ff0a00720c */ /* 0x000fe20003f26270 */
[----:B------:R-:W-:Y:S01]  /*16a0*/  IMAD.HI.U32 R9, R5, R78, RZ ;  /* 0x0000004e05097227 */ /* 0x000fe200078e00ff */
[----:B------:R-:W-:-:S03]  /*16b0*/  IABS R76, R6 ;  /* 0x00000006004c7213 */ /* 0x000fc60000000000 */
[----:B------:R-:W-:Y:S01]  /*16c0*/  @!P5 IMAD.IADD R66, R66, 0x1, -R0 ;  /* 0x000000014242d824 */ /* 0x000fe200078e0a00 */
[----:B------:R-:W-:Y:S01]  /*16d0*/  ISETP.GE.AND P5, PT, R12, RZ, PT ;  /* 0x000000ff0c00720c */ /* 0x000fe20003fa6270 */
[----:B------:R-:W-:Y:S01]  /*16e0*/  @!P2 IMAD.MOV R64, RZ, RZ, -R64 ;  /* 0x000000ffff40a224 */ /* 0x000fe200078e0a40 */
[----:B------:R-:W-:Y:S01]  /*16f0*/  ISETP.GT.U32.AND P2, PT, R0, R70, PT ;  /* 0x000000460000720c */ /* 0x000fe20003f44070 */
[----:B------:R-:W-:Y:S01]  /*1700*/  IMAD.MOV R9, RZ, RZ, -R9 ;  /* 0x000000ffff097224 */ /* 0x000fe200078e0a09 */
[----:B------:R-:W-:Y:S01]  /*1710*/  LOP3.LUT R12, R4, 0x58, RZ, 0xfc, !PT ;  /* 0x00000058040c7812 */ /* 0x000fe200078efcff */
[----:B------:R-:W-:Y:S02]  /*1720*/  @!P4 IMAD.IADD R72, R72, 0x1, -R0 ;  /* 0x000000014848c824 */ /* 0x000fe400078e0a00 */
[----:B------:R-:W-:Y:S01]  /*1730*/  IMAD R78, R0, R9, R78 ;  /* 0x00000009004e7224 */ /* 0x000fe200078e024e */
[----:B------:R-:W-:Y:S01]  /*1740*/  IABS R74, R12 ;  /* 0x0000000c004a7213 */ /* 0x000fe20000000000 */
[----:B------:R-:W-:Y:S01]  /*1750*/  @!P3 IMAD.MOV R66, RZ, RZ, -R66 ;  /* 0x000000ffff42b224 */ /* 0x000fe200078e0a42 */
[----:B------:R-:W-:Y:S01]  /*1760*/  ISETP.GE.AND P3, PT, R6, RZ, PT ;  /* 0x000000ff0600720c */ /* 0x000fe20003f66270 */
[----:B------:R-:W-:Y:S01]  /*1770*/  @!P6 IMAD.MOV R68, RZ, RZ, -R68 ;  /* 0x000000ffff44e224 */ /* 0x000fe200078e0a44 */
[C---:B------:R-:W-:Y:S01]  /*1780*/  ISETP.GT.U32.AND P4, PT, R0.reuse, R72, PT ;  /* 0x000000480000720c */ /* 0x040fe20003f84070 */
[----:B------:R-:W-:Y:S01]  /*1790*/  IMAD.HI.U32 R6, R5, R76, RZ ;  /* 0x0000004c05067227 */ /* 0x000fe200078e00ff */
[----:B------:R-:W-:-:S03]  /*17a0*/  ISETP.GT.U32.AND P6, PT, R0, R78, PT ;  /* 0x0000004e0000720c */ /* 0x000fc60003fc4070 */
[----:B------:R-:W-:-:S04]  /*17b0*/  IMAD.HI.U32 R7, R5, R74, RZ ;  /* 0x0000004a05077227 */ /* 0x000fc800078e00ff */
[----:B------:R-:W-:Y:S02]  /*17c0*/  @!P2 IMAD.IADD R70, R70, 0x1, -R0 ;  /* 0x000000014646a824 */ /* 0x000fe400078e0a00 */
[----:B------:R-:W-:Y:S02]  /*17d0*/  IMAD.MOV R11, RZ, RZ, -R6 ;  /* 0x000000ffff0b7224 */ /* 0x000fe400078e0a06 */
[----:B------:R-:W-:Y:S01]  /*17e0*/  IMAD.MOV R7, RZ, RZ, -R7 ;  /* 0x000000ffff077224 */ /* 0x000fe200078e0a07 */
[C---:B------:R-:W-:Y:S01]  /*17f0*/  ISETP.GT.U32.AND P2, PT, R0.reuse, R70, PT ;  /* 0x000000460000720c */ /* 0x040fe20003f44070 */
[C---:B------:R-:W-:Y:S02]  /*1800*/  IMAD R76, R0.reuse, R11, R76 ;  /* 0x0000000b004c7224 */ /* 0x040fe400078e024c */
[----:B------:R-:W-:Y:S02]  /*1810*/  IMAD R74, R0, R7, R74 ;  /* 0x00000007004a7224 */ /* 0x000fe400078e024a */
[--C-:B------:R-:W-:Y:S01]  /*1820*/  @!P4 IMAD.IADD R72, R72, 0x1, -R0.reuse ;  /* 0x000000014848c824 */ /* 0x100fe200078e0a00 */
[----:B------:R-:W-:Y:S01]  /*1830*/  ISETP.GT.U32.AND P4, PT, R0, R76, PT ;  /* 0x0000004c0000720c */ /* 0x000fe20003f84070 */
[----:B------:R-:W-:Y:S01]  /*1840*/  @!P6 IMAD.IADD R78, R78, 0x1, -R0 ;  /* 0x000000014e4ee824 */ /* 0x000fe200078e0a00 */
[----:B------:R-:W-:Y:S01]  /*1850*/  ISETP.GT.U32.AND P6, PT, R0, R74, PT ;  /* 0x0000004a0000720c */ /* 0x000fe20003fc4070 */
[----:B------:R-:W-:-:S04]  /*1860*/  IMAD.HI.U32 R10, R5, R84, RZ ;  /* 0x00000054050a7227 */ /* 0x000fc800078e00ff */
[----:B------:R-:W-:Y:S01]  /*1870*/  @!P2 IMAD.IADD R70, R70, 0x1, -R0 ;  /* 0x000000014646a824 */ /* 0x000fe200078e0a00 */
[----:B------:R-:W-:Y:S01]  /*1880*/  ISETP.GE.AND P2, PT, R12, RZ, PT ;  /* 0x000000ff0c00720c */ /* 0x000fe20003f46270 */
[----:B------:R-:W-:Y:S01]  /*1890*/  IMAD.MOV R13, RZ, RZ, -R10 ;  /* 0x000000ffff0d7224 */ /* 0x000fe200078e0a0a */
[C---:B------:R-:W-:Y:S01]  /*18a0*/  LOP3.LUT R10, R4.reuse, 0x64, RZ, 0xfc, !PT ;  /* 0x00000064040a7812 */ /* 0x040fe200078efcff */
[C---:B------:R-:W-:Y:S01]  /*18b0*/  IMAD.HI.U32 R9, R5.reuse, R80, RZ ;  /* 0x0000005005097227 */ /* 0x040fe200078e00ff */
[----:B------:R-:W-:Y:S02]  /*18c0*/  LOP3.LUT R12, R4, 0x68, RZ, 0xfc, !PT ;  /* 0x00000068040c7812 */ /* 0x000fe400078efcff */
[----:B------:R-:W-:Y:S01]  /*18d0*/  IABS R88, R10 ;  /* 0x0000000a00587213 */ /* 0x000fe20000000000 */
[--C-:B------:R-:W-:Y:S01]  /*18e0*/  @!P4 IMAD.IADD R76, R76, 0x1, -R0.reuse ;  /* 0x000000014c4cc824 */ /* 0x100fe200078e0a00 */
[----:B------:R-:W-:Y:S01]  /*18f0*/  IABS R90, R12 ;  /* 0x0000000c005a7213 */ /* 0x000fe20000000000 */
[----:B------:R-:W-:Y:S01]  /*1900*/  @!P6 IMAD.IADD R74, R74, 0x1, -R0 ;  /* 0x000000014a4ae824 */ /* 0x000fe200078e0a00 */
[C---:B------:R-:W-:Y:S01]  /*1910*/  ISETP.GT.U32.AND P4, PT, R0.reuse, R78, PT ;  /* 0x0000004e0000720c */ /* 0x040fe20003f84070 */
[----:B------:R-:W-:Y:S01]  /*1920*/  @!P0 IMAD.MOV R70, RZ, RZ, -R70 ;  /* 0x000000ffff468224 */ /* 0x000fe200078e0a46 */
[C---:B------:R-:W-:Y:S01]  /*1930*/  ISETP.GT.U32.AND P0, PT, R0.reuse, R76, PT ;  /* 0x0000004c0000720c */ /* 0x040fe20003f04070 */
[----:B------:R-:W-:Y:S01]  /*1940*/  IMAD.MOV R9, RZ, RZ, -R9 ;  /* 0x000000ffff097224 */ /* 0x000fe200078e0a09 */
[----:B------:R-:W-:Y:S01]  /*1950*/  ISETP.GT.U32.AND P6, PT, R0, R74, PT ;  /* 0x0000004a0000720c */ /* 0x000fe20003fc4070 */
[----:B------:R-:W-:-:S04]  /*1960*/  IMAD.HI.U32 R6, R5, R88, RZ ;  /* 0x0000005805067227 */ /* 0x000fc800078e00ff */
[----:B------:R-:W-:-:S04]  /*1970*/  IMAD.HI.U32 R7, R5, R90, RZ ;  /* 0x0000005a05077227 */ /* 0x000fc800078e00ff */
[C---:B------:R-:W-:Y:S02]  /*1980*/  IMAD R80, R0.reuse, R9, R80 ;  /* 0x0000000900507224 */ /* 0x040fe400078e0250 */
[----:B------:R-:W-:Y:S01]  /*1990*/  IMAD R84, R0, R13, R84 ;  /* 0x0000000d00547224 */ /* 0x000fe200078e0254 */
[----:B------:R-:W-:Y:S01]  /*19a0*/  LOP3.LUT R13, R4, 0x6c, RZ, 0xfc, !PT ;  /* 0x0000006c040d7812 */ /* 0x000fe200078efcff */
[----:B------:R-:W-:Y:S02]  /*19b0*/  IMAD.MOV R9, RZ, RZ, -R6 ;  /* 0x000000ffff097224 */ /* 0x000fe400078e0a06 */
[----:B------:R-:W-:Y:S01]  /*19c0*/  IMAD.MOV R11, RZ, RZ, -R7 ;  /* 0x000000ffff0b7224 */ /* 0x000fe200078e0a07 */
[----:B------:R-:W-:Y:S01]  /*19d0*/  IABS R86, R13 ;  /* 0x0000000d00567213 */ /* 0x000fe20000000000 */
[----:B------:R-:W-:Y:S01]  /*19e0*/  @!P1 IMAD.MOV R72, RZ, RZ, -R72 ;  /* 0x000000ffff489224 */ /* 0x000fe200078e0a48 */
[----:B------:R-:W-:Y:S01]  /*19f0*/  ISETP.GT.U32.AND P1, PT, R0, R80, PT ;  /* 0x000000500000720c */ /* 0x000fe20003f24070 */
[----:B------:R-:W-:Y:S01]  /*1a00*/  @!P4 IMAD.IADD R78, R78, 0x1, -R0 ;  /* 0x000000014e4ec824 */ /* 0x000fe200078e0a00 */
[C---:B------:R-:W-:Y:S01]  /*1a10*/  ISETP.GT.U32.AND P4, PT, R0.reuse, R84, PT ;  /* 0x000000540000720c */ /* 0x040fe20003f84070 */
[----:B------:R-:W-:-:S02]  /*1a20*/  IMAD R88, R0, R9, R88 ;  /* 0x0000000900587224 */ /* 0x000fc400078e0258 */
[----:B------:R-:W-:Y:S01]  /*1a30*/  IMAD R90, R0, R11, R90 ;  /* 0x0000000b005a7224 */ /* 0x000fe200078e025a */
[----:B------:R-:W-:Y:S01]  /*1a40*/  LOP3.LUT R11, R4, 0x74, RZ, 0xfc, !PT ;  /* 0x00000074040b7812 */ /* 0x000fe200078efcff */
[--C-:B------:R-:W-:Y:S01]  /*1a50*/  @!P0 IMAD.IADD R76, R76, 0x1, -R0.reuse ;  /* 0x000000014c4c8824 */ /* 0x100fe200078e0a00 */
[----:B------:R-:W-:Y:S01]  /*1a60*/  ISETP.GT.U32.AND P0, PT, R0, R88, PT ;  /* 0x000000580000720c */ /* 0x000fe20003f04070 */
[----:B------:R-:W-:Y:S01]  /*1a70*/  @!P6 IMAD.IADD R74, R74, 0x1, -R0 ;  /* 0x000000014a4ae824 */ /* 0x000fe200078e0a00 */
[----:B------:R-:W-:Y:S01]  /*1a80*/  ISETP.GT.U32.AND P6, PT, R0, R90, PT ;  /* 0x0000005a0000720c */ /* 0x000fe20003fc4070 */
[----:B------:R-:W-:Y:S01]  /*1a90*/  IMAD.HI.U32 R7, R5, R82, RZ ;  /* 0x0000005205077227 */ /* 0x000fe200078e00ff */
[----:B------:R-:W-:-:S03]  /*1aa0*/  IABS R92, R11 ;  /* 0x0000000b005c7213 */ /* 0x000fc60000000000 */
[--C-:B------:R-:W-:Y:S01]  /*1ab0*/  @!P1 IMAD.IADD R80, R80, 0x1, -R0.reuse ;  /* 0x0000000150509824 */ /* 0x100fe200078e0a00 */
[----:B------:R-:W-:Y:S01]  /*1ac0*/  ISETP.GE.AND P1, PT, R14, RZ, PT ;  /* 0x000000ff0e00720c */ /* 0x000fe20003f26270 */
[----:B------:R-:W-:Y:S01]  /*1ad0*/  @!P4 IMAD.IADD R84, R84, 0x1, -R0 ;  /* 0x000000015454c824 */ /* 0x000fe200078e0a00 */
[----:B------:R-:W-:Y:S01]  /*1ae0*/  LOP3.LUT R14, R4, 0x78, RZ, 0xfc, !PT ;  /* 0x00000078040e7812 */ /* 0x000fe200078efcff */
[----:B------:R-:W-:Y:S01]  /*1af0*/  @!P5 IMAD.MOV R78, RZ, RZ, -R78 ;  /* 0x000000ffff4ed224 */ /* 0x000fe200078e0a4e */
[----:B------:R-:W-:Y:S01]  /*1b00*/  ISETP.GE.AND P4, PT, R15, RZ, PT ;  /* 0x000000ff0f00720c */ /* 0x000fe20003f86270 */
[--C-:B------:R-:W-:Y:S01]  /*1b10*/  @!P0 IMAD.IADD R88, R88, 0x1, -R0.reuse ;  /* 0x0000000158588824 */ /* 0x100fe200078e0a00 */
[----:B------:R-:W-:Y:S01]  /*1b20*/  ISETP.GT.U32.AND P0, PT, R0, R80, PT ;  /* 0x000000500000720c */ /* 0x000fe20003f04070 */
[----:B------:R-:W-:Y:S01]  /*1b30*/  @!P6 IMAD.IADD R90, R90, 0x1, -R0 ;  /* 0x000000015a5ae824 */ /* 0x000fe200078e0a00 */
[C---:B------:R-:W-:Y:S01]  /*1b40*/  ISETP.GT.U32.AND P6, PT, R0.reuse, R84, PT ;  /* 0x000000540000720c */ /* 0x040fe20003fc4070 */
[----:B------:R-:W-:Y:S01]  /*1b50*/  IMAD.MOV R7, RZ, RZ, -R7 ;  /* 0x000000ffff077224 */ /* 0x000fe200078e0a07 */
[----:B------:R-:W-:Y:S01]  /*1b60*/  ISETP.GT.U32.AND P5, PT, R0, R88, PT ;  /* 0x000000580000720c */ /* 0x000fe20003fa4070 */
[----:B------:R-:W-:Y:S01]  /*1b70*/  IMAD.HI.U32 R6, R5, R86, RZ ;  /* 0x0000005605067227 */ /* 0x000fe200078e00ff */
[----:B------:R-:W-:-:S02]  /*1b80*/  IABS R94, R14 ;  /* 0x0000000e005e7213 */ /* 0x000fc40000000000 */
[----:B------:R-:W-:Y:S01]  /*1b90*/  LOP3.LUT R15, R4, 0x118, RZ, 0xfc, !PT ;  /* 0x00000118040f7812 */ /* 0x000fe200078efcff */
[C---:B------:R-:W-:Y:S02]  /*1ba0*/  IMAD R82, R0.reuse, R7, R82 ;  /* 0x0000000700527224 */ /* 0x040fe400078e0252 */
[----:B------:R-:W-:Y:S01]  /*1bb0*/  @!P3 IMAD.MOV R76, RZ, RZ, -R76 ;  /* 0x000000ffff4cb224 */ /* 0x000fe200078e0a4c */
[----:B------:R-:W-:Y:S01]  /*1bc0*/  ISETP.GT.U32.AND P3, PT, R0, R90, PT ;  /* 0x0000005a0000720c */ /* 0x000fe20003f64070 */
[--C-:B------:R-:W-:Y:S01]  /*1bd0*/  @!P0 IMAD.IADD R80, R80, 0x1, -R0.reuse ;  /* 0x0000000150508824 */ /* 0x100fe200078e0a00 */
[----:B------:R-:W-:Y:S01]  /*1be0*/  ISETP.GE.AND P0, PT, R10, RZ, PT ;  /* 0x000000ff0a00720c */ /* 0x000fe20003f06270 */
[----:B------:R-:W-:Y:S01]  /*1bf0*/  @!P6 IMAD.IADD R84, R84, 0x1, -R0 ;  /* 0x000000015454e824 */ /* 0x000fe200078e0a00 */
[----:B------:R-:W-:Y:S01]  /*1c00*/  ISETP.GT.U32.AND P6, PT, R0, R82, PT ;  /* 0x000000520000720c */ /* 0x000fe20003fc4070 */
[----:B------:R-:W-:Y:S01]  /*1c10*/  IMAD.MOV R9, RZ, RZ, -R6 ;  /* 0x000000ffff097224 */ /* 0x000fe200078e0a06 */
[----:B------:R-:W-:Y:S01]  /*1c20*/  LOP3.LUT R10, R4, 0x84, RZ, 0xfc, !PT ;  /* 0x00000084040a7812 */ /* 0x000fe200078efcff */
[----:B------:R-:W-:Y:S01]  /*1c30*/  IMAD.HI.U32 R6, R5, R92, RZ ;  /* 0x0000005c05067227 */ /* 0x000fe200078e00ff */
[----:B------:R-:W-:-:S02]  /*1c40*/  IABS R174, R15 ;  /* 0x0000000f00ae7213 */ /* 0x000fc40000000000 */
[----:B------:R-:W-:Y:S01]  /*1c50*/  IABS R100, R10 ;  /* 0x0000000a00647213 */ /* 0x000fe20000000000 */
[----:B------:R-:W-:Y:S01]  /*1c60*/  @!P5 IMAD.IADD R88, R88, 0x1, -R0 ;  /* 0x000000015858d824 */ /* 0x000fe200078e0a00 */
[----:B------:R-:W-:Y:S01]  /*1c70*/  ISETP.GE.AND P5, PT, R12, RZ, PT ;  /* 0x000000ff0c00720c */ /* 0x000fe20003fa6270 */
[----:B------:R-:W-:Y:S01]  /*1c80*/  IMAD R86, R0, R9, R86 ;  /* 0x0000000900567224 */ /* 0x000fe200078e0256 */
[----:B------:R-:W-:Y:S01]  /*1c90*/  LOP3.LUT R12, R4, 0x98, RZ, 0xfc, !PT ;  /* 0x00000098040c7812 */ /* 0x000fe200078efcff */
[----:B------:R-:W-:-:S03]  /*1ca0*/  IMAD.HI.U32 R7, R5, R94, RZ ;  /* 0x0000005e05077227 */ /* 0x000fc600078e00ff */
[----:B------:R-:W-:Y:S01]  /*1cb0*/  IABS R110, R12 ;  /* 0x0000000c006e7213 */ /* 0x000fe20000000000 */
[----:B------:R-:W-:Y:S01]  /*1cc0*/  IMAD.MOV R9, RZ, RZ, -R6 ;  /* 0x000000ffff097224 */ /* 0x000fe200078e0a06 */
[----:B------:R-:W-:Y:S01]  /*1cd0*/  LOP3.LUT R6, R4, 0x7c, RZ, 0xfc, !PT ;  /* 0x0000007c04067812 */ /* 0x000fe200078efcff */
[----:B------:R-:W-:Y:S02]  /*1ce0*/  IMAD.MOV R7, RZ, RZ, -R7 ;  /* 0x000000ffff077224 */ /* 0x000fe400078e0a07 */
[C---:B------:R-:W-:Y:S01]  /*1cf0*/  IMAD R92, R0.reuse, R9, R92 ;  /* 0x00000009005c7224 */ /* 0x040fe200078e025c */
[----:B------:R-:W-:Y:S01]  /*1d00*/  IABS R96, R6 ;  /* 0x0000000600607213 */ /* 0x000fe20000000000 */
[----:B------:R-:W-:Y:S01]  /*1d10*/  @!P2 IMAD.MOV R74, RZ, RZ, -R74 ;  /* 0x000000ffff4aa224 */ /* 0x000fe200078e0a4a */
[----:B------:R-:W-:Y:S01]  /*1d20*/  ISETP.GT.U32.AND P2, PT, R0, R86, PT ;  /* 0x000000560000720c */ /* 0x000fe20003f44070 */
[--C-:B------:R-:W-:Y:S01]  /*1d30*/  @!P3 IMAD.IADD R90, R90, 0x1, -R0.reuse ;  /* 0x000000015a5ab824 */ /* 0x100fe200078e0a00 */
[----:B------:R-:W-:Y:S01]  /*1d40*/  ISETP.GE.AND P3, PT, R13, RZ, PT ;  /* 0x000000ff0d00720c */ /* 0x000fe20003f66270 */
[----:B------:R-:W-:Y:S01]  /*1d50*/  @!P6 IMAD.IADD R82, R82, 0x1, -R0 ;  /* 0x000000015252e824 */ /* 0x000fe200078e0a00 */
[----:B------:R-:W-:Y:S01]  /*1d60*/  ISETP.GE.AND P6, PT, R11, RZ, PT ;  /* 0x000000ff0b00720c */ /* 0x000fe20003fc6270 */
        /* <DEDUP_REMOVED lines=9> */
[----:B------:R-:W-:Y:S01]  /*1e00*/  IABS R98, R7 ;  /* 0x0000000700627213 */ /* 0x000fe20000000000 */
[----:B------:R-:W-:Y:S01]  /*1e10*/  @!P1 IMAD.MOV R80, RZ, RZ, -R80 ;  /* 0x000000ffff509224 */ /* 0x000fe200078e0a50 */
[----:B------:R-:W-:-:S02]  /*1e20*/  ISETP.GE.AND P2, PT, R16, RZ, PT ;  /* 0x000000ff1000720c */ /* 0x000fc40003f46270 */
[----:B------:R-:W-:Y:S02]  /*1e30*/  ISETP.GT.U32.AND P1, PT, R0, R86, PT ;  /* 0x000000560000720c */ /* 0x000fe40003f24070 */
[----:B------:R-:W-:Y:S01]  /*1e40*/  LOP3.LUT R11, R4, 0x94, RZ, 0xfc, !PT ;  /* 0x00000094040b7812 */ /* 0x000fe200078efcff */
[--C-:B------:R-:W-:Y:S01]  /*1e50*/  @!P0 IMAD.IADD R92, R92, 0x1, -R0.reuse ;  /* 0x000000015c5c8824 */ /* 0x100fe200078e0a00 */
[----:B------:R-:W-:Y:S01]  /*1e60*/  ISETP.GE.AND P0, PT, R7, RZ, PT ;  /* 0x000000ff0700720c */ /* 0x000fe20003f06270 */
[--C-:B------:R-:W-:Y:S01]  /*1e70*/  @!P4 IMAD.IADD R82, R82, 0x1, -R0.reuse ;  /* 0x000000015252c824 */ /* 0x100fe200078e0a00 */
[----:B------:R-:W-:Y:S01]  /*1e80*/  ISETP.GE.AND P4, PT, R6, RZ, PT ;  /* 0x000000ff0600720c */ /* 0x000fe20003f86270 */
[----:B------:R-:W-:Y:S01]  /*1e90*/  @!P5 IMAD.IADD R94, R94, 0x1, -R0 ;  /* 0x000000015e5ed824 */ /* 0x000fe200078e0a00 */
[----:B------:R-:W-:Y:S01]  /*1ea0*/  ISETP.GT.U32.AND P5, PT, R0, R92, PT ;  /* 0x0000005c0000720c */ /* 0x000fe20003fa4070 */
[----:B------:R-:W-:Y:S01]  /*1eb0*/  IMAD.HI.U32 R6, R5, R96, RZ ;  /* 0x0000006005067227 */ /* 0x000fe200078e00ff */
[----:B------:R-:W-:-:S02]  /*1ec0*/  IABS R108, R11 ;  /* 0x0000000b006c7213 */ /* 0x000fc40000000000 */
[C---:B------:R-:W-:Y:S01]  /*1ed0*/  LOP3.LUT R13, R4.reuse, 0x9c, RZ, 0xfc, !PT ;  /* 0x0000009c040d7812 */ /* 0x040fe200078efcff */
[----:B------:R-:W-:Y:S01]  /*1ee0*/  IMAD.MOV R9, RZ, RZ, -R6 ;  /* 0x000000ffff097224 */ /* 0x000fe200078e0a06 */
[----:B------:R-:W-:Y:S01]  /*1ef0*/  LOP3.LUT R6, R4, 0x88, RZ, 0xfc, !PT ;  /* 0x0000008804067812 */ /* 0x000fe200078efcff */
[----:B------:R-:W-:Y:S01]  /*1f00*/  IMAD.HI.U32 R7, R5, R98, RZ ;  /* 0x0000006205077227 */ /* 0x000fe200078e00ff */
[----:B------:R-:W-:Y:S02]  /*1f10*/  IABS R112, R13 ;  /* 0x0000000d00707213 */ /* 0x000fe40000000000 */
[----:B------:R-:W-:Y:S01]  /*1f20*/  IABS R102, R6 ;  /* 0x0000000600667213 */ /* 0x000fe20000000000 */
[----:B------:R-:W-:Y:S01]  /*1f30*/  IMAD R96, R0, R9, R96 ;  /* 0x0000000900607224 */ /* 0x000fe200078e0260 */
[----:B------:R-:W-:Y:S01]  /*1f40*/  LOP3.LUT R9, R4, 0x8c, RZ, 0xfc, !PT ;  /* 0x0000008c04097812 */ /* 0x000fe200078efcff */
[--C-:B------:R-:W-:Y:S01]  /*1f50*/  @!P1 IMAD.IADD R86, R86, 0x1, -R0.reuse ;  /* 0x0000000156569824 */ /* 0x100fe200078e0a00 */
[----:B------:R-:W-:Y:S01]  /*1f60*/  ISETP.GE.AND P1, PT, R14, RZ, PT ;  /* 0x000000ff0e00720c */ /* 0x000fe20003f26270 */
[----:B------:R-:W-:Y:S01]  /*1f70*/  @!P5 IMAD.IADD R92, R92, 0x1, -R0 ;  /* 0x000000015c5cd824 */ /* 0x000fe200078e0a00 */
[C---:B------:R-:W-:Y:S01]  /*1f80*/  ISETP.GT.U32.AND P5, PT, R0.reuse, R96, PT ;  /* 0x000000600000720c */ /* 0x040fe20003fa4070 */
[----:B------:R-:W-:Y:S01]  /*1f90*/  IMAD.MOV R7, RZ, RZ, -R7 ;  /* 0x000000ffff077224 */ /* 0x000fe200078e0a07 */
[----:B------:R-:W-:Y:S01]  /*1fa0*/  IABS R104, R9 ;  /* 0x0000000900687213 */ /* 0x000fe20000000000 */
[----:B------:R-:W-:Y:S01]  /*1fb0*/  @!P3 IMAD.MOV R86, RZ, RZ, -R86 ;  /* 0x000000ffff56b224 */ /* 0x000fe200078e0a56 */
[C---:B------:R-:W-:Y:S01]  /*1fc0*/  ISETP.GT.U32.AND P3, PT, R0.reuse, R94, PT ;  /* 0x0000005e0000720c */ /* 0x040fe20003f64070 */
[----:B------:R-:W-:Y:S01]  /*1fd0*/  IMAD R98, R0, R7, R98 ;  /* 0x0000000700627224 */ /* 0x000fe200078e0262 */
[C---:B------:R-:W-:Y:S01]  /*1fe0*/  LOP3.LUT R14, R4.reuse, 0xa0, RZ, 0xfc, !PT ;  /* 0x000000a0040e7812 */ /* 0x040fe200078efcff */
[----:B------:R-:W-:Y:S01]  /*1ff0*/  @!P6 IMAD.MOV R92, RZ, RZ, -R92 ;  /* 0x000000ffff5ce224 */ /* 0x000fe200078e0a5c */
[----:B------:R-:W-:Y:S01]  /*2000*/  LOP3.LUT R16, R4, 0x120, RZ, 0xfc, !PT ;  /* 0x0000012004107812 */ /* 0x000fe200078efcff */
[----:B------:R-:W-:Y:S01]  /*2010*/  @!P2 IMAD.MOV R82, RZ, RZ, -R82 ;  /* 0x000000ffff52a224 */ /* 0x000fe200078e0a52 */
[----:B------:R-:W-:-:S02]  /*2020*/  ISETP.GT.U32.AND P6, PT, R0, R98, PT ;  /* 0x000000620000720c */ /* 0x000fc40003fc4070 */
[----:B------:R-:W-:Y:S01]  /*2030*/  ISETP.GE.AND P2, PT, R10, RZ, PT ;  /* 0x000000ff0a00720c */ /* 0x000fe20003f46270 */
[--C-:B------:R-:W-:Y:S01]  /*2040*/  @!P5 IMAD.IADD R96, R96, 0x1, -R0.reuse ;  /* 0x000000016060d824 */ /* 0x100fe200078e0a00 */
[----:B------:R-:W-:Y:S02]  /*2050*/  LOP3.LUT R10, R4, 0x90, RZ, 0xfc, !PT ;  /* 0x00000090040a7812 */ /* 0x000fe400078efcff */
[----:B------:R-:W-:Y:S01]  /*2060*/  IABS R114, R14 ;  /* 0x0000000e00727213 */ /* 0x000fe20000000000 */
[----:B------:R-:W-:Y:S01]  /*2070*/  @!P3 IMAD.IADD R94, R94, 0x1, -R0 ;  /* 0x000000015e5eb824 */ /* 0x000fe200078e0a00 */
[----:B------:R-:W-:Y:S01]  /*2080*/  ISETP.GE.AND P3, PT, R6, RZ, PT ;  /* 0x000000ff0600720c */ /* 0x000fe20003f66270 */
[----:B------:R-:W-:Y:S01]  /*2090*/  IMAD.HI.U32 R6, R5, R100, RZ ;  /* 0x0000006405067227 */ /* 0x000fe200078e00ff */
[----:B------:R-:W-:Y:S02]  /*20a0*/  ISETP.GT.U32.AND P5, PT, R0, R96, PT ;  /* 0x000000600000720c */ /* 0x000fe40003fa4070 */
[----:B------:R-:W-:Y:S01]  /*20b0*/  IABS R106, R10 ;  /* 0x0000000a006a7213 */ /* 0x000fe20000000000 */
[----:B------:R-:W-:Y:S01]  /*20c0*/  IMAD.MOV R7, RZ, RZ, -R6 ;  /* 0x000000ffff077224 */ /* 0x000fe200078e0a06 */
[----:B------:R-:W-:Y:S01]  /*20d0*/  IABS R178, R16 ;  /* 0x0000001000b27213 */ /* 0x000fe20000000000 */
[----:B------:R-:W-:-:S02]  /*20e0*/  @!P6 IMAD.IADD R98, R98, 0x1, -R0 ;  /* 0x000000016262e824 */ /* 0x000fc400078e0a00 */
[----:B------:R-:W-:-:S03]  /*20f0*/  IMAD.HI.U32 R6, R5, R102, RZ ;  /* 0x0000006605067227 */ /* 0x000fc600078e00ff */
[C---:B------:R-:W-:Y:S01]  /*2100*/  ISETP.GT.U32.AND P6, PT, R0.reuse, R98, PT ;  /* 0x000000620000720c */ /* 0x040fe20003fc4070 */
[----:B------:R-:W-:Y:S02]  /*2110*/  IMAD R100, R0, R7, R100 ;  /* 0x0000000700647224 */ /* 0x000fe400078e0264 */
[----:B------:R-:W-:Y:S02]  /*2120*/  IMAD.MOV R7, RZ, RZ, -R6 ;  /* 0x000000ffff077224 */ /* 0x000fe400078e0a06 */
[----:B------:R-:W-:-:S04]  /*2130*/  IMAD.HI.U32 R6, R5, R104, RZ ;  /* 0x0000006805067227 */ /* 0x000fc800078e00ff */
[----:B------:R-:W-:Y:S01]  /*2140*/  @!P1 IMAD.MOV R94, RZ, RZ, -R94 ;  /* 0x000000ffff5e9224 */ /* 0x000fe200078e0a5e */
[----:B------:R-:W-:Y:S01]  /*2150*/  ISETP.GE.AND P1, PT, R9, RZ, PT ;  /* 0x000000ff0900720c */ /* 0x000fe20003f26270 */
[----:B------:R-:W-:Y:S01]  /*2160*/  @!P5 IMAD.IADD R96, R96, 0x1, -R0 ;  /* 0x000000016060d824 */ /* 0x000fe200078e0a00 */
[C---:B------:R-:W-:Y:S01]  /*2170*/  ISETP.GT.U32.AND P5, PT, R0.reuse, R100, PT ;  /* 0x000000640000720c */ /* 0x040fe20003fa4070 */
[----:B------:R-:W-:Y:S02]  /*2180*/  IMAD R102, R0, R7, R102 ;  /* 0x0000000700667224 */ /* 0x000fe400078e0266 */
[----:B------:R-:W-:-:S04]  /*2190*/  IMAD.HI.U32 R7, R5, R106, RZ ;  /* 0x0000006a05077227 */ /* 0x000fc800078e00ff */
[----:B------:R-:W-:Y:S02]  /*21a0*/  IMAD.MOV R9, RZ, RZ, -R6 ;  /* 0x000000ffff097224 */ /* 0x000fe400078e0a06 */
[----:B------:R-:W-:Y:S02]  /*21b0*/  IMAD.MOV R7, RZ, RZ, -R7 ;  /* 0x000000ffff077224 */ /* 0x000fe400078e0a07 */
[C---:B------:R-:W-:Y:S02]  /*21c0*/  IMAD R104, R0.reuse, R9, R104 ;  /* 0x0000000900687224 */ /* 0x040fe400078e0268 */
[----:B------:R-:W-:Y:S02]  /*21d0*/  IMAD R106, R0, R7, R106 ;  /* 0x00000007006a7224 */ /* 0x000fe400078e026a */
[--C-:B------:R-:W-:Y:S01]  /*21e0*/  @!P6 IMAD.IADD R98, R98, 0x1, -R0.reuse ;  /* 0x000000016262e824 */ /* 0x100fe200078e0a00 */
[----:B------:R-:W-:Y:S01]  /*21f0*/  ISETP.GT.U32.AND P6, PT, R0, R104, PT ;  /* 0x000000680000720c */ /* 0x000fe20003fc4070 */
[----:B------:R-:W-:Y:S01]  /*2200*/  @!P5 IMAD.IADD R100, R100, 0x1, -R0 ;  /* 0x000000016464d824 */ /* 0x000fe200078e0a00 */
[C---:B------:R-:W-:Y:S01]  /*2210*/  ISETP.GT.U32.AND P5, PT, R0.reuse, R106, PT ;  /* 0x0000006a0000720c */ /* 0x040fe20003fa4070 */
[----:B------:R-:W-:Y:S01]  /*2220*/  @!P4 IMAD.MOV R96, RZ, RZ, -R96 ;  /* 0x000000ffff60c224 */ /* 0x000fe200078e0a60 */
[----:B------:R-:W-:Y:S01]  /*2230*/  ISETP.GT.U32.AND P4, PT, R0, R102, PT ;  /* 0x000000660000720c */ /* 0x000fe20003f84070 */
[----:B------:R-:W-:-:S04]  /*2240*/  IMAD.HI.U32 R6, R5, R108, RZ ;  /* 0x0000006c05067227 */ /* 0x000fc800078e00ff */
[----:B------:R-:W-:Y:S02]  /*2250*/  IMAD.MOV R7, RZ, RZ, -R6 ;  /* 0x000000ffff077224 */ /* 0x000fe400078e0a06 */
[----:B------:R-:W-:-:S04]  /*2260*/  IMAD.HI.U32 R6, R5, R110, RZ ;  /* 0x0000006e05067227 */ /* 0x000fc800078e00ff */
[--C-:B------:R-:W-:Y:S02]  /*2270*/  @!P6 IMAD.IADD R104, R104, 0x1, -R0.reuse ;  /* 0x000000016868e824 */ /* 0x100fe400078e0a00 */
[----:B------:R-:W-:Y:S02]  /*2280*/  @!P5 IMAD.IADD R106, R106, 0x1, -R0 ;  /* 0x000000016a6ad824 */ /* 0x000fe400078e0a00 */
[C---:B------:R-:W-:Y:S01]  /*2290*/  IMAD R108, R0.reuse, R7, R108 ;  /* 0x00000007006c7224 */ /* 0x040fe200078e026c */
[----:B------:R-:W-:Y:S01]  /*22a0*/  ISETP.GT.U32.AND P5, PT, R0, R104, PT ;  /* 0x000000680000720c */ /* 0x000fe20003fa4070 */
[----:B------:R-:W-:Y:S01]  /*22b0*/  @!P4 IMAD.IADD R102, R102, 0x1, -R0 ;  /* 0x000000016666c824 */ /* 0x000fe200078e0a00 */
[C---:B------:R-:W-:Y:S01]  /*22c0*/  ISETP.GT.U32.AND P4, PT, R0.reuse, R100, PT ;  /* 0x000000640000720c */ /* 0x040fe20003f84070 */
[----:B------:R-:W-:Y:S02]  /*22d0*/  IMAD.MOV R7, RZ, RZ, -R6 ;  /* 0x000000ffff077224 */ /* 0x000fe400078e0a06 */
[----:B------:R-:W-:Y:S01]  /*22e0*/  IMAD.HI.U32 R6, R5, R112, RZ ;  /* 0x0000007005067227 */ /* 0x000fe200078e00ff */
[----:B------:R-:W-:-:S03]  /*22f0*/  ISETP.GT.U32.AND P6, PT, R0, R102, PT ;  /* 0x000000660000720c */ /* 0x000fc60003fc4070 */
[----:B------:R-:W-:Y:S02]  /*2300*/  IMAD R110, R0, R7, R110 ;  /* 0x00000007006e7224 */ /* 0x000fe400078e026e */
[----:B------:R-:W-:-:S04]  /*2310*/  IMAD.HI.U32 R7, R5, R114, RZ ;  /* 0x0000007205077227 */ /* 0x000fc800078e00ff */
[----:B------:R-:W-:Y:S01]  /*2320*/  @!P5 IMAD.IADD R104, R104, 0x1, -R0 ;  /* 0x000000016868d824 */ /* 0x000fe200078e0a00 */
[----:B------:R-:W-:Y:S01]  /*2330*/  ISETP.GT.U32.AND P5, PT, R0, R110, PT ;  /* 0x0000006e0000720c */ /* 0x000fe20003fa4070 */
[----:B------:R-:W-:Y:S02]  /*2340*/  IMAD.MOV R9, RZ, RZ, -R6 ;  /* 0x000000ffff097224 */ /* 0x000fe400078e0a06 */
[----:B------:R-:W-:Y:S01]  /*2350*/  @!P6 IMAD.IADD R102, R102, 0x1, -R0 ;  /* 0x000000016666e824 */ /* 0x000fe200078e0a00 */
        /* <DEDUP_REMOVED lines=8> */
[----:B------:R-:W-:Y:S01]  /*23e0*/  ISETP.GT.U32.AND P4, PT, R0, R108, PT ;  /* 0x0000006c0000720c */ /* 0x000fe20003f84070 */
[----:B------:R-:W-:-:S02]  /*23f0*/  @!P5 IMAD.IADD R110, R110, 0x1, -R0 ;  /* 0x000000016e6ed824 */ /* 0x000fc400078e0a00 */
[----:B------:R-:W-:-:S03]  /*2400*/  IMAD.HI.U32 R6, R5, R118, RZ ;  /* 0x0000007605067227 */ /* 0x000fc600078e00ff */
[C---:B------:R-:W-:Y:S01]  /*2410*/  ISETP.GT.U32.AND P5, PT, R0.reuse, R110, PT ;  /* 0x0000006e0000720c */ /* 0x040fe20003fa4070 */
[----:B------:R-:W-:Y:S02]  /*2420*/  IMAD.MOV R7, RZ, RZ, -R6 ;  /* 0x000000ffff077224 */ /* 0x000fe400078e0a06 */
[----:B------:R-:W-:Y:S01]  /*2430*/  IMAD R112, R0, R9, R112 ;  /* 0x0000000900707224 */ /* 0x000fe200078e0270 */
[----:B------:R-:W-:Y:S01]  /*2440*/  LOP3.LUT R9, R4, 0xa8, RZ, 0xfc, !PT ;  /* 0x000000a804097812 */ /* 0x000fe200078efcff */
[----:B------:R-:W-:Y:S02]  /*2450*/  IMAD R118, R0, R7, R118 ;  /* 0x0000000700767224 */ /* 0x000fe400078e0276 */
[--C-:B------:R-:W-:Y:S01]  /*2460*/  @!P0 IMAD.IADD R106, R106, 0x1, -R0.reuse ;  /* 0x000000016a6a8824 */ /* 0x100fe200078e0a00 */
[----:B------:R-:W-:Y:S01]  /*2470*/  ISETP.GE.AND P0, PT, R11, RZ, PT ;  /* 0x000000ff0b00720c */ /* 0x000fe20003f06270 */
[----:B------:R-:W-:Y:S01]  /*2480*/  @!P4 IMAD.IADD R108, R108, 0x1, -R0 ;  /* 0x000000016c6cc824 */ /* 0x000fe200078e0a00 */
[----:B------:R-:W-:Y:S01]  /*2490*/  IABS R116, R9 ;  /* 0x0000000900747213 */ /* 0x000fe20000000000 */
[----:B------:R-:W-:Y:S01]  /*24a0*/  @!P2 IMAD.MOV R100, RZ, RZ, -R100 ;  /* 0x000000ffff64a224 */ /* 0x000fe200078e0a64 */
[----:B------:R-:W-:Y:S01]  /*24b0*/  LOP3.LUT R11, R4, 0xac, RZ, 0xfc, !PT ;  /* 0x000000ac040b7812 */ /* 0x000fe200078efcff */
[----:B------:R-:W-:Y:S01]  /*24c0*/  @!P5 IMAD.IADD R110, R110, 0x1, -R0 ;  /* 0x000000016e6ed824 */ /* 0x000fe200078e0a00 */
[----:B------:R-:W-:Y:S01]  /*24d0*/  ISETP.GT.U32.AND P5, PT, R0, R118, PT ;  /* 0x000000760000720c */ /* 0x000fe20003fa4070 */
[----:B------:R-:W-:Y:S01]  /*24e0*/  IMAD.HI.U32 R6, R5, R116, RZ ;  /* 0x0000007405067227 */ /* 0x000fe200078e00ff */
[----:B------:R-:W-:-:S02]  /*24f0*/  IABS R120, R11 ;  /* 0x0000000b00787213 */ /* 0x000fc40000000000 */
[C---:B------:R-:W-:Y:S01]  /*2500*/  ISETP.GT.U32.AND P2, PT, R0.reuse, R108, PT ;  /* 0x0000006c0000720c */ /* 0x040fe20003f44070 */
[----:B------:R-:W-:Y:S01]  /*2510*/  @!P6 IMAD.MOV R106, RZ, RZ, -R106 ;  /* 0x000000ffff6ae224 */ /* 0x000fe200078e0a6a */
[----:B------:R-:W-:Y:S01]  /*2520*/  ISETP.GT.U32.AND P6, PT, R0, R114, PT ;  /* 0x000000720000720c */ /* 0x000fe20003fc4070 */
[----:B------:R-:W-:Y:S01]  /*2530*/  IMAD.MOV R7, RZ, RZ, -R6 ;  /* 0x000000ffff077224 */ /* 0x000fe200078e0a06 */
[----:B------:R-:W-:Y:S01]  /*2540*/  ISETP.GE.AND P4, PT, R12, RZ, PT ;  /* 0x000000ff0c00720c */ /* 0x000fe20003f86270 */
[----:B------:R-:W-:Y:S01]  /*2550*/  IMAD.HI.U32 R6, R5, R120, RZ ;  /* 0x0000007805067227 */ /* 0x000fe200078e00ff */
[----:B------:R-:W-:-:S03]  /*2560*/  LOP3.LUT R12, R4, 0xb4, RZ, 0xfc, !PT ;  /* 0x000000b4040c7812 */ /* 0x000fc600078efcff */
[----:B------:R-:W-:Y:S01]  /*2570*/  @!P5 IMAD.IADD R118, R118, 0x1, -R0 ;  /* 0x000000017676d824 */ /* 0x000fe200078e0a00 */
[----:B------:R-:W-:Y:S01]  /*2580*/  IABS R124, R12 ;  /* 0x0000000c007c7213 */ /* 0x000fe20000000000 */
[----:B------:R-:W-:Y:S01]  /*2590*/  @!P3 IMAD.MOV R102, RZ, RZ, -R102 ;  /* 0x000000ffff66b224 */ /* 0x000fe200078e0a66 */
[C---:B------:R-:W-:Y:S01]  /*25a0*/  ISETP.GT.U32.AND P3, PT, R0.reuse, R112, PT ;  /* 0x000000700000720c */ /* 0x040fe20003f64070 */
[C---:B------:R-:W-:Y:S01]  /*25b0*/  IMAD R116, R0.reuse, R7, R116 ;  /* 0x0000000700747224 */ /* 0x040fe200078e0274 */
[----:B------:R-:W-:Y:S01]  /*25c0*/  ISETP.GT.U32.AND P5, PT, R0, R118, PT ;  /* 0x000000760000720c */ /* 0x000fe20003fa4070 */
[----:B------:R-:W-:Y:S02]  /*25d0*/  IMAD.MOV R7, RZ, RZ, -R6 ;  /* 0x000000ffff077224 */ /* 0x000fe400078e0a06 */
[----:B------:R-:W-:Y:S01]  /*25e0*/  @!P2 IMAD.IADD R108, R108, 0x1, -R0 ;  /* 0x000000016c6ca824 */ /* 0x000fe200078e0a00 */
[----:B------:R-:W-:Y:S01]  /*25f0*/  ISETP.GE.AND P2, PT, R14, RZ, PT ;  /* 0x000000ff0e00720c */ /* 0x000fe20003f46270 */
[----:B------:R-:W-:Y:S01]  /*2600*/  IMAD R120, R0, R7, R120 ;  /* 0x0000000700787224 */ /* 0x000fe200078e0278 */
[----:B------:R-:W-:Y:S01]  /*2610*/  LOP3.LUT R14, R4, 0x114, RZ, 0xfc, !PT ;  /* 0x00000114040e7812 */ /* 0x000fe200078efcff */
[----:B------:R-:W-:-:S02]  /*2620*/  @!P6 IMAD.IADD R114, R114, 0x1, -R0 ;  /* 0x000000017272e824 */ /* 0x000fc400078e0a00 */
[----:B------:R-:W-:Y:S01]  /*2630*/  @!P0 IMAD.MOV R108, RZ, RZ, -R108 ;  /* 0x000000ffff6c8224 */ /* 0x000fe200078e0a6c */
[----:B------:R-:W-:Y:S01]  /*2640*/  IABS R172, R14 ;  /* 0x0000000e00ac7213 */ /* 0x000fe20000000000 */
[--C-:B------:R-:W-:Y:S01]  /*2650*/  @!P3 IMAD.IADD R112, R112, 0x1, -R0.reuse ;  /* 0x000000017070b824 */ /* 0x100fe200078e0a00 */
[----:B------:R-:W-:Y:S01]  /*2660*/  ISETP.GT.U32.AND P0, PT, R0, R114, PT ;  /* 0x000000720000720c */ /* 0x000fe20003f04070 */
[----:B------:R-:W-:Y:S01]  /*2670*/  @!P5 IMAD.IADD R118, R118, 0x1, -R0 ;  /* 0x000000017676d824 */ /* 0x000fe200078e0a00 */
[----:B------:R-:W-:Y:S01]  /*2680*/  ISETP.GT.U32.AND P5, PT, R0, R120, PT ;  /* 0x000000780000720c */ /* 0x000fe20003fa4070 */
[----:B------:R-:W-:Y:S01]  /*2690*/  @!P1 IMAD.MOV R104, RZ, RZ, -R104 ;  /* 0x000000ffff689224 */ /* 0x000fe200078e0a68 */
[----:B------:R-:W-:Y:S01]  /*26a0*/  ISETP.GE.AND P3, PT, R10, RZ, PT ;  /* 0x000000ff0a00720c */ /* 0x000fe20003f66270 */
[----:B------:R-:W-:Y:S01]  /*26b0*/  IMAD.HI.U32 R7, R5, R124, RZ ;  /* 0x0000007c05077227 */ /* 0x000fe200078e00ff */
[----:B------:R-:W-:Y:S02]  /*26c0*/  LOP3.LUT R10, R4, 0xb0, RZ, 0xfc, !PT ;  /* 0x000000b0040a7812 */ /* 0x000fe400078efcff */
[----:B------:R-:W-:Y:S01]  /*26d0*/  ISETP.GT.U32.AND P6, PT, R0, R112, PT ;  /* 0x000000700000720c */ /* 0x000fe20003fc4070 */
[----:B------:R-:W-:Y:S01]  /*26e0*/  @!P4 IMAD.MOV R110, RZ, RZ, -R110 ;  /* 0x000000ffff6ec224 */ /* 0x000fe200078e0a6e */
[----:B------:R-:W-:Y:S01]  /*26f0*/  ISETP.GE.AND P1, PT, R13, RZ, PT ;  /* 0x000000ff0d00720c */ /* 0x000fe20003f26270 */
[----:B------:R-:W-:Y:S01]  /*2700*/  IMAD.MOV R7, RZ, RZ, -R7 ;  /* 0x000000ffff077224 */ /* 0x000fe200078e0a07 */
[----:B------:R-:W-:Y:S01]  /*2710*/  IABS R122, R10 ;  /* 0x0000000a007a7213 */ /* 0x000fe20000000000 */
[--C-:B------:R-:W-:Y:S01]  /*2720*/  @!P0 IMAD.IADD R114, R114, 0x1, -R0.reuse ;  /* 0x0000000172728824 */ /* 0x100fe200078e0a00 */
[----:B------:R-:W-:Y:S01]  /*2730*/  LOP3.LUT R13, R4, 0xb8, RZ, 0xfc, !PT ;  /* 0x000000b8040d7812 */ /* 0x000fe200078efcff */
[----:B------:R-:W-:Y:S01]  /*2740*/  @!P5 IMAD.IADD R120, R120, 0x1, -R0 ;  /* 0x000000017878d824 */ /* 0x000fe200078e0a00 */
[----:B------:R-:W-:Y:S01]  /*2750*/  ISETP.GE.AND P0, PT, R9, RZ, PT ;  /* 0x000000ff0900720c */ /* 0x000fe20003f06270 */
[----:B------:R-:W-:Y:S01]  /*2760*/  IMAD.HI.U32 R6, R5, R122, RZ ;  /* 0x0000007a05067227 */ /* 0x000fe200078e00ff */
[----:B------:R-:W-:-:S02]  /*2770*/  IABS R126, R13 ;  /* 0x0000000d007e7213 */ /* 0x000fc40000000000 */
[----:B------:R-:W-:Y:S01]  /*2780*/  ISETP.GT.U32.AND P4, PT, R0, R120, PT ;  /* 0x000000780000720c */ /* 0x000fe20003f84070 */
[----:B------:R-:W-:Y:S02]  /*2790*/  IMAD.MOV R9, RZ, RZ, -R6 ;  /* 0x000000ffff097224 */ /* 0x000fe400078e0a06 */
[----:B------:R-:W-:-:S04]  /*27a0*/  IMAD.HI.U32 R6, R5, R126, RZ ;  /* 0x0000007e05067227 */ /* 0x000fc800078e00ff */
[----:B------:R-:W-:Y:S01]  /*27b0*/  @!P6 IMAD.IADD R112, R112, 0x1, -R0 ;  /* 0x000000017070e824 */ /* 0x000fe200078e0a00 */
[C---:B------:R-:W-:Y:S01]  /*27c0*/  ISETP.GT.U32.AND P6, PT, R0.reuse, R116, PT ;  /* 0x000000740000720c */ /* 0x040fe20003fc4070 */
[----:B------:R-:W-:Y:S02]  /*27d0*/  IMAD R124, R0, R7, R124 ;  /* 0x00000007007c7224 */ /* 0x000fe400078e027c */
[----:B------:R-:W-:Y:S02]  /*27e0*/  IMAD.MOV R7, RZ, RZ, -R6 ;  /* 0x000000ffff077224 */ /* 0x000fe400078e0a06 */
[----:B------:R-:W-:Y:S02]  /*27f0*/  @!P4 IMAD.IADD R120, R120, 0x1, -R0 ;  /* 0x000000017878c824 */ /* 0x000fe400078e0a00 */
[C---:B------:R-:W-:Y:S02]  /*2800*/  IMAD R126, R0.reuse, R7, R126 ;  /* 0x00000007007e7224 */ /* 0x040fe400078e027e */
[----:B------:R-:W-:Y:S01]  /*2810*/  IMAD R122, R0, R9, R122 ;  /* 0x00000009007a7224 */ /* 0x000fe200078e027a */
[----:B------:R-:W-:Y:S01]  /*2820*/  LOP3.LUT R9, R4, 0xc0, RZ, 0xfc, !PT ;  /* 0x000000c004097812 */ /* 0x000fe200078efcff */
[----:B------:R-:W-:Y:S01]  /*2830*/  @!P1 IMAD.MOV R112, RZ, RZ, -R112 ;  /* 0x000000ffff709224 */ /* 0x000fe200078e0a70 */
[----:B------:R-:W-:Y:S01]  /*2840*/  ISETP.GT.U32.AND P4, PT, R0, R126, PT ;  /* 0x0000007e0000720c */ /* 0x000fe20003f84070 */
[----:B------:R-:W-:Y:S01]  /*2850*/  @!P6 IMAD.IADD R116, R116, 0x1, -R0 ;  /* 0x000000017474e824 */ /* 0x000fe200078e0a00 */
[----:B------:R-:W-:Y:S01]  /*2860*/  ISETP.GE.AND P6, PT, R11, RZ, PT ;  /* 0x000000ff0b00720c */ /* 0x000fe20003fc6270 */
[----:B------:R-:W-:Y:S01]  /*2870*/  @!P3 IMAD.MOV R118, RZ, RZ, -R118 ;  /* 0x000000ffff76b224 */ /* 0x000fe200078e0a76 */
[----:B------:R-:W-:Y:S01]  /*2880*/  LOP3.LUT R11, R4, 0xbc, RZ, 0xfc, !PT ;  /* 0x000000bc040b7812 */ /* 0x000fe200078efcff */
[----:B------:R-:W-:Y:S01]  /*2890*/  @!P2 IMAD.MOV R114, RZ, RZ, -R114 ;  /* 0x000000ffff72a224 */ /* 0x000fe200078e0a72 */
[----:B------:R-:W-:-:S02]  /*28a0*/  ISETP.GT.U32.AND P1, PT, R0, R122, PT ;  /* 0x0000007a0000720c */ /* 0x000fc40003f24070 */
[----:B------:R-:W-:Y:S02]  /*28b0*/  IABS R128, R11 ;  /* 0x0000000b00807213 */ /* 0x000fe40000000000 */
[C---:B------:R-:W-:Y:S02]  /*28c0*/  ISETP.GT.U32.AND P5, PT, R0.reuse, R116, PT ;  /* 0x000000740000720c */ /* 0x040fe40003fa4070 */
[----:B------:R-:W-:Y:S01]  /*28d0*/  ISETP.GT.U32.AND P3, PT, R0, R124, PT ;  /* 0x0000007c0000720c */ /* 0x000fe20003f64070 */
[----:B------:R-:W-:Y:S01]  /*28e0*/  @!P4 IMAD.IADD R126, R126, 0x1, -R0 ;  /* 0x000000017e7ec824 */ /* 0x000fe200078e0a00 */
[----:B------:R-:W-:Y:S01]  /*28f0*/  IABS R130, R9 ;  /* 0x0000000900827213 */ /* 0x000fe20000000000 */
[----:B------:R-:W-:Y:S01]  /*2900*/  IMAD.HI.U32 R6, R5, R128, RZ ;  /* 0x0000008005067227 */ /* 0x000fe200078e00ff */
[----:B------:R-:W-:Y:S02]  /*2910*/  ISETP.GE.AND P2, PT, R10, RZ, PT ;  /* 0x000000ff0a00720c */ /* 0x000fe40003f46270 */
[----:B------:R-:W-:Y:S01]  /*2920*/  ISETP.GT.U32.AND P4, PT, R0, R126, PT ;  /* 0x0000007e0000720c */ /* 0x000fe20003f84070 */
[----:B------:R-:W-:Y:S01]  /*2930*/  IMAD.MOV R7, RZ, RZ, -R6 ;  /* 0x000000ffff077224 */ /* 0x000fe200078e0a06 */
[----:B------:R-:W-:Y:S01]  /*2940*/  LOP3.LUT R10, R4, 0xc4, RZ, 0xfc, !PT ;  /* 0x000000c4040a7812 */ /* 0x000fe200078efcff */
[----:B------:R-:W-:Y:S01]  /*2950*/  @!P1 IMAD.IADD R122, R122, 0x1, -R0 ;  /* 0x000000017a7a9824 */ /* 0x000fe200078e0a00 */
[----:B------:R-:W-:Y:S01]  /*2960*/  ISETP.GE.AND P1, PT, R13, RZ, PT ;  /* 0x000000ff0d00720c */ /* 0x000fe20003f26270 */
[----:B------:R-:W-:Y:S01]  /*2970*/  IMAD.HI.U32 R6, R5, R130, RZ ;  /* 0x0000008205067227 */ /* 0x000fe200078e00ff */
[----:B------:R-:W-:-:S02]  /*2980*/  IABS R132, R10 ;  /* 0x0000000a00847213 */ /* 0x000fc40000000000 */
[----:B------:R-:W-:Y:S01]  /*2990*/  LOP3.LUT R13, R4, 0x110, RZ, 0xfc, !PT ;  /* 0x00000110040d7812 */ /* 0x000fe200078efcff */
[--C-:B------:R-:W-:Y:S01]  /*29a0*/  @!P5 IMAD.IADD R116, R116, 0x1, -R0.reuse ;  /* 0x000000017474d824 */ /* 0x100fe200078e0a00 */
[----:B------:R-:W-:Y:S01]  /*29b0*/  ISETP.GE.AND P5, PT, R12, RZ, PT ;  /* 0x000000ff0c00720c */ /* 0x000fe20003fa6270 */
[----:B------:R-:W-:Y:S01]  /*29c0*/  @!P3 IMAD.IADD R124, R124, 0x1, -R0 ;  /* 0x000000017c7cb824 */ /* 0x000fe200078e0a00 */
[C---:B------:R-:W-:Y:S01]  /*29d0*/  ISETP.GT.U32.AND P3, PT, R0.reuse, R122, PT ;  /* 0x0000007a0000720c */ /* 0x040fe20003f64070 */
[----:B------:R-:W-:Y:S01]  /*29e0*/  IMAD R128, R0, R7, R128 ;  /* 0x0000000700807224 */ /* 0x000fe200078e0280 */
[----:B------:R-:W-:Y:S01]  /*29f0*/  LOP3.LUT R12, R4, 0xe8, RZ, 0xfc, !PT ;  /* 0x000000e8040c7812 */ /* 0x000fe200078efcff */
[----:B------:R-:W-:Y:S01]  /*2a00*/  IMAD.MOV R7, RZ, RZ, -R6 ;  /* 0x000000ffff077224 */ /* 0x000fe200078e0a06 */
[----:B------:R-:W-:Y:S01]  /*2a10*/  IABS R170, R13 ;  /* 0x0000000d00aa7213 */ /* 0x000fe20000000000 */
[----:B------:R-:W-:Y:S01]  /*2a20*/  @!P0 IMAD.MOV R116, RZ, RZ, -R116 ;  /* 0x000000ffff748224 */ /* 0x000fe200078e0a74 */
[C---:B------:R-:W-:Y:S01]  /*2a30*/  ISETP.GT.U32.AND P0, PT, R0.reuse, R124, PT ;  /* 0x0000007c0000720c */ /* 0x040fe20003f04070 */
[----:B------:R-:W-:Y:S01]  /*2a40*/  IMAD R130, R0, R7, R130 ;  /* 0x0000000700827224 */ /* 0x000fe200078e0282 */
[----:B------:R-:W-:Y:S01]  /*2a50*/  IABS R150, R12 ;  /* 0x0000000c00967213 */ /* 0x000fe20000000000 */
[----:B------:R-:W-:-:S02]  /*2a60*/  @!P4 IMAD.IADD R126, R126, 0x1, -R0 ;  /* 0x000000017e7ec824 */ /* 0x000fc400078e0a00 */
[----:B------:R-:W-:Y:S01]  /*2a70*/  IMAD.HI.U32 R6, R5, R132, RZ ;  /* 0x0000008405067227 */ /* 0x000fe200078e00ff */
[----:B------:R-:W-:-:S03]  /*2a80*/  ISETP.GT.U32.AND P4, PT, R0, R130, PT ;  /* 0x000000820000720c */ /* 0x000fc60003f84070 */
[----:B------:R-:W-:Y:S01]  /*2a90*/  @!P3 IMAD.IADD R122, R122, 0x1, -R0 ;  /* 0x000000017a7ab824 */ /* 0x000fe200078e0a00 */
[----:B------:R-:W-:Y:S01]  /*2aa0*/  ISETP.GT.U32.AND P3, PT, R0, R128, PT ;  /* 0x000000800000720c */ /* 0x000fe20003f64070 */
[----:B------:R-:W-:Y:S01]  /*2ab0*/  @!P6 IMAD.MOV R120, RZ, RZ, -R120 ;  /* 0x000000ffff78e224 */ /* 0x000fe200078e0a78 */
[----:B------:R-:W-:Y:S01]  /*2ac0*/  ISETP.GE.AND P6, PT, R11, RZ, PT ;  /* 0x000000ff0b00720c */ /* 0x000fe20003fc6270 */
[----:B------:R-:W-:Y:S01]  /*2ad0*/  @!P0 IMAD.IADD R124, R124, 0x1, -R0 ;  /* 0x000000017c7c8824 */ /* 0x000fe200078e0a00 */
[----:B------:R-:W-:Y:S01]  /*2ae0*/  ISETP.GE.AND P0, PT, R9, RZ, PT ;  /* 0x000000ff0900720c */ /* 0x000fe20003f06270 */
[----:B------:R-:W-:Y:S01]  /*2af0*/  IMAD.MOV R7, RZ, RZ, -R6 ;  /* 0x000000ffff077224 */ /* 0x000fe200078e0a06 */
[C---:B------:R-:W-:Y:S01]  /*2b00*/  LOP3.LUT R9, R4.reuse, 0xc8, RZ, 0xfc, !PT ;  /* 0x000000c804097812 */ /* 0x040fe200078efcff */
[----:B------:R-:W-:Y:S01]  /*2b10*/  @!P1 IMAD.MOV R126, RZ, RZ, -R126 ;  /* 0x000000ffff7e9224 */ /* 0x000fe200078e0a7e */
[----:B------:R-:W-:Y:S01]  /*2b20*/  LOP3.LUT R11, R4, 0xcc, RZ, 0xfc, !PT ;  /* 0x000000cc040b7812 */ /* 0x000fe200078efcff */
[----:B------:R-:W-:Y:S01]  /*2b30*/  @!P4 IMAD.IADD R130, R130, 0x1, -R0 ;  /* 0x000000018282c824 */ /* 0x000fe200078e0a00 */
[----:B------:R-:W-:Y:S01]  /*2b40*/  IABS R134, R9 ;  /* 0x0000000900867213 */ /* 0x000fe20000000000 */
[----:B------:R-:W-:Y:S01]  /*2b50*/  @!P2 IMAD.MOV R122, RZ, RZ, -R122 ;  /* 0x000000ffff7aa224 */ /* 0x000fe200078e0a7a */
[----:B------:R-:W-:Y:S01]  /*2b60*/  ISETP.GE.AND P1, PT, R9, RZ, PT ;  /* 0x000000ff0900720c */ /* 0x000fe20003f26270 */
[----:B------:R-:W-:Y:S01]  /*2b70*/  @!P3 IMAD.IADD R128, R128, 0x1, -R0 ;  /* 0x000000018080b824 */ /* 0x000fe200078e0a00 */
[----:B------:R-:W-:Y:S01]  /*2b80*/  ISETP.GT.U32.AND P4, PT, R0, R130, PT ;  /* 0x000000820000720c */ /* 0x000fe20003f84070 */
[----:B------:R-:W-:Y:S01]  /*2b90*/  IMAD.HI.U32 R6, R5, R134, RZ ;  /* 0x0000008605067227 */ /* 0x000fe200078e00ff */
[----:B------:R-:W-:-:S02]  /*2ba0*/  IABS R136, R11 ;  /* 0x0000000b00887213 */ /* 0x000fc40000000000 */
[----:B------:R-:W-:Y:S01]  /*2bb0*/  ISETP.GT.U32.AND P2, PT, R0, R128, PT ;  /* 0x000000800000720c */ /* 0x000fe20003f44070 */
[----:B------:R-:W-:Y:S01]  /*2bc0*/  IMAD.MOV R9, RZ, RZ, -R6 ;  /* 0x000000ffff097224 */ /* 0x000fe200078e0a06 */
[----:B------:R-:W-:Y:S01]  /*2bd0*/  ISETP.GE.AND P3, PT, R10, RZ, PT ;  /* 0x000000ff0a00720c */ /* 0x000fe20003f66270 */
[----:B------:R-:W-:Y:S01]  /*2be0*/  IMAD R132, R0, R7, R132 ;  /* 0x0000000700847224 */ /* 0x000fe200078e0284 */
[----:B------:R-:W-:Y:S01]  /*2bf0*/  LOP3.LUT R10, R4, 0xd0, RZ, 0xfc, !PT ;  /* 0x000000d0040a7812 */ /* 0x000fe200078efcff */
[----:B------:R-:W-:Y:S02]  /*2c00*/  IMAD R134, R0, R9, R134 ;  /* 0x0000000900867224 */ /* 0x000fe400078e0286 */
[----:B------:R-:W-:Y:S01]  /*2c10*/  IMAD.HI.U32 R7, R5, R136, RZ ;  /* 0x0000008805077227 */ /* 0x000fe200078e00ff */
[----:B------:R-:W-:-:S03]  /*2c20*/  IABS R138, R10 ;  /* 0x0000000a008a7213 */ /* 0x000fc60000000000 */
[----:B------:R-:W-:Y:S01]  /*2c30*/  @!P5 IMAD.MOV R124, RZ, RZ, -R124 ;  /* 0x000000ffff7cd224 */ /* 0x000fe200078e0a7c */
[----:B------:R-:W-:Y:S01]  /*2c40*/  ISETP.GT.U32.AND P5, PT, R0, R132, PT ;  /* 0x000000840000720c */ /* 0x000fe20003fa4070 */
[--C-:B------:R-:W-:Y:S01]  /*2c50*/  @!P4 IMAD.IADD R130, R130, 0x1, -R0.reuse ;  /* 0x000000018282c824 */ /* 0x100fe200078e0a00 */
[----:B------:R-:W-:Y:S01]  /*2c60*/  ISETP.GT.U32.AND P4, PT, R0, R134, PT ;  /* 0x000000860000720c */ /* 0x000fe20003f84070 */
[----:B------:R-:W-:Y:S02]  /*2c70*/  IMAD.MOV R7, RZ, RZ, -R7 ;  /* 0x000000ffff077224 */ /* 0x000fe400078e0a07 */
[----:B------:R-:W-:Y:S01]  /*2c80*/  @!P2 IMAD.IADD R128, R128, 0x1, -R0 ;  /* 0x000000018080a824 */ /* 0x000fe200078e0a00 */
[----:B------:R-:W-:Y:S01]  /*2c90*/  ISETP.GE.AND P2, PT, R11, RZ, PT ;  /* 0x000000ff0b00720c */ /* 0x000fe20003f46270 */
[----:B------:R-:W-:Y:S01]  /*2ca0*/  IMAD R136, R0, R7, R136 ;  /* 0x0000000700887224 */ /* 0x000fe200078e0288 */
[C---:B------:R-:W-:Y:S01]  /*2cb0*/  LOP3.LUT R7, R4.reuse, 0xd4, RZ, 0xfc, !PT ;  /* 0x000000d404077812 */ /* 0x040fe200078efcff */
[----:B------:R-:W-:Y:S01]  /*2cc0*/  @!P6 IMAD.MOV R128, RZ, RZ, -R128 ;  /* 0x000000ffff80e224 */ /* 0x000fe200078e0a80 */
[----:B------:R-:W-:Y:S01]  /*2cd0*/  LOP3.LUT R11, R4, 0xd8, RZ, 0xfc, !PT ;  /* 0x000000d8040b7812 */ /* 0x000fe200078efcff */
[----:B------:R-:W-:Y:S01]  /*2ce0*/  IMAD.HI.U32 R6, R5, R138, RZ ;  /* 0x0000008a05067227 */ /* 0x000fe200078e00ff */
[----:B------:R-:W-:-:S02]  /*2cf0*/  ISETP.GT.U32.AND P6, PT, R0, R136, PT ;  /* 0x000000880000720c */ /* 0x000fc40003fc4070 */
[----:B------:R-:W-:Y:S01]  /*2d00*/  IABS R142, R7 ;  /* 0x00000007008e7213 */ /* 0x000fe20000000000 */
[--C-:B------:R-:W-:Y:S01]  /*2d10*/  @!P5 IMAD.IADD R132, R132, 0x1, -R0.reuse ;  /* 0x000000018484d824 */ /* 0x100fe200078e0a00 */
[----:B------:R-:W-:Y:S01]  /*2d20*/  IABS R140, R11 ;  /* 0x0000000b008c7213 */ /* 0x000fe20000000000 */
[----:B------:R-:W-:Y:S02]  /*2d30*/  @!P4 IMAD.IADD R134, R134, 0x1, -R0 ;  /* 0x000000018686c824 */ /* 0x000fe400078e0a00 */
[----:B------:R-:W-:Y:S01]  /*2d40*/  IMAD.MOV R9, RZ, RZ, -R6 ;  /* 0x000000ffff097224 */ /* 0x000fe200078e0a06 */
[C---:B------:R-:W-:Y:S01]  /*2d50*/  ISETP.GT.U32.AND P5, PT, R0.reuse, R132, PT ;  /* 0x000000840000720c */ /* 0x040fe20003fa4070 */
[----:B------:R-:W-:Y:S01]  /*2d60*/  IMAD.HI.U32 R6, R5, R142, RZ ;  /* 0x0000008e05067227 */ /* 0x000fe200078e00ff */
[----:B------:R-:W-:-:S03]  /*2d70*/  ISETP.GT.U32.AND P4, PT, R0, R134, PT ;  /* 0x000000860000720c */ /* 0x000fc60003f84070 */
[----:B------:R-:W-:Y:S02]  /*2d80*/  @!P6 IMAD.IADD R136, R136, 0x1, -R0 ;  /* 0x000000018888e824 */ /* 0x000fe400078e0a00 */
[C---:B------:R-:W-:Y:S02]  /*2d90*/  IMAD R138, R0.reuse, R9, R138 ;  /* 0x00000009008a7224 */ /* 0x040fe400078e028a */
[----:B------:R-:W-:Y:S01]  /*2da0*/  IMAD.MOV R9, RZ, RZ, -R6 ;  /* 0x000000ffff097224 */ /* 0x000fe200078e0a06 */
[----:B------:R-:W-:Y:S01]  /*2db0*/  ISETP.GT.U32.AND P6, PT, R0, R136, PT ;  /* 0x000000880000720c */ /* 0x000fe20003fc4070 */
[----:B------:R-:W-:Y:S01]  /*2dc0*/  @!P0 IMAD.MOV R130, RZ, RZ, -R130 ;  /* 0x000000ffff828224 */ /* 0x000fe200078e0a82 */
[----:B------:R-:W-:Y:S01]  /*2dd0*/  LOP3.LUT R6, R4, 0xdc, RZ, 0xfc, !PT ;  /* 0x000000dc04067812 */ /* 0x000fe200078efcff */
[--C-:B------:R-:W-:Y:S01]  /*2de0*/  @!P5 IMAD.IADD R132, R132, 0x1, -R0.reuse ;  /* 0x000000018484d824 */ /* 0x100fe200078e0a00 */
[----:B------:R-:W-:Y:S01]  /*2df0*/  ISETP.GE.AND P5, PT, R7, RZ, PT ;  /* 0x000000ff0700720c */ /* 0x000fe20003fa6270 */
[----:B------:R-:W-:Y:S01]  /*2e00*/  @!P4 IMAD.IADD R134, R134, 0x1, -R0 ;  /* 0x000000018686c824 */ /* 0x000fe200078e0a00 */
[C---:B------:R-:W-:Y:S01]  /*2e10*/  ISETP.GT.U32.AND P4, PT, R0.reuse, R138, PT ;  /* 0x0000008a0000720c */ /* 0x040fe20003f84070 */
[----:B------:R-:W-:Y:S01]  /*2e20*/  IMAD R142, R0, R9, R142 ;  /* 0x00000009008e7224 */ /* 0x000fe200078e028e */
[----:B------:R-:W-:Y:S01]  /*2e30*/  ISETP.GE.AND P0, PT, R10, RZ, PT ;  /* 0x000000ff0a00720c */ /* 0x000fe20003f06270 */
[----:B------:R-:W-:Y:S01]  /*2e40*/  IMAD.HI.U32 R7, R5, R140, RZ ;  /* 0x0000008c05077227 */ /* 0x000fe200078e00ff */
[----:B------:R-:W-:-:S02]  /*2e50*/  IABS R144, R6 ;  /* 0x0000000600907213 */ /* 0x000fc40000000000 */
[----:B------:R-:W-:Y:S01]  /*2e60*/  LOP3.LUT R10, R4, 0xe0, RZ, 0xfc, !PT ;  /* 0x000000e0040a7812 */ /* 0x000fe200078efcff */
[----:B------:R-:W-:Y:S01]  /*2e70*/  @!P1 IMAD.MOV R134, RZ, RZ, -R134 ;  /* 0x000000ffff869224 */ /* 0x000fe200078e0a86 */
[----:B------:R-:W-:Y:S01]  /*2e80*/  ISETP.GT.U32.AND P1, PT, R0, R142, PT ;  /* 0x0000008e0000720c */ /* 0x000fe20003f24070 */
[----:B------:R-:W-:Y:S01]  /*2e90*/  IMAD.MOV R7, RZ, RZ, -R7 ;  /* 0x000000ffff077224 */ /* 0x000fe200078e0a07 */
[----:B------:R-:W-:Y:S01]  /*2ea0*/  IABS R146, R10 ;  /* 0x0000000a00927213 */ /* 0x000fe20000000000 */
[----:B------:R-:W-:Y:S01]  /*2eb0*/  @!P6 IMAD.IADD R136, R136, 0x1, -R0 ;  /* 0x000000018888e824 */ /* 0x000fe200078e0a00 */
[----:B------:R-:W-:Y:S01]  /*2ec0*/  ISETP.GE.AND P6, PT, R6, RZ, PT ;  /* 0x000000ff0600720c */ /* 0x000fe20003fc6270 */
[C---:B------:R-:W-:Y:S02]  /*2ed0*/  IMAD R140, R0.reuse, R7, R140 ;  /* 0x00000007008c7224 */ /* 0x040fe400078e028c */
[----:B------:R-:W-:Y:S02]  /*2ee0*/  @!P2 IMAD.MOV R136, RZ, RZ, -R136 ;  /* 0x000000ffff88a224 */ /* 0x000fe400078e0a88 */
[----:B------:R-:W-:Y:S01]  /*2ef0*/  IMAD.HI.U32 R6, R5, R144, RZ ;  /* 0x0000009005067227 */ /* 0x000fe200078e00ff */
[----:B------:R-:W-:-:S03]  /*2f00*/  ISETP.GT.U32.AND P2, PT, R0, R140, PT ;  /* 0x0000008c0000720c */ /* 0x000fc60003f44070 */
[--C-:B------:R-:W-:Y:S02]  /*2f10*/  @!P1 IMAD.IADD R142, R142, 0x1, -R0.reuse ;  /* 0x000000018e8e9824 */ /* 0x100fe400078e0a00 */
        /* <DEDUP_REMOVED lines=10> */
[----:B------:R-:W-:Y:S01]  /*2fc0*/  ISETP.GE.AND P3, PT, R11, RZ, PT ;  /* 0x000000ff0b00720c */ /* 0x000fe20003f66270 */
[----:B------:R-:W-:Y:S01]  /*2fd0*/  @!P1 IMAD.IADD R142, R142, 0x1, -R0 ;  /* 0x000000018e8e9824 */ /* 0x000fe200078e0a00 */
[C---:B------:R-:W-:Y:S01]  /*2fe0*/  ISETP.GT.U32.AND P1, PT, R0.reuse, R144, PT ;  /* 0x000000900000720c */ /* 0x040fe20003f24070 */
[----:B------:R-:W-:Y:S01]  /*2ff0*/  IMAD R146, R0, R7, R146 ;  /* 0x0000000700927224 */ /* 0x000fe200078e0292 */
[----:B------:R-:W-:Y:S01]  /*3000*/  LOP3.LUT R11, R4, 0xe4, RZ, 0xfc, !PT ;  /* 0x000000e4040b7812 */ /* 0x000fe200078efcff */
[----:B------:R-:W-:-:S03]  /*3010*/  IMAD.HI.U32 R7, R5, R150, RZ ;  /* 0x0000009605077227 */ /* 0x000fc600078e00ff */
[----:B------:R-:W-:Y:S01]  /*3020*/  IABS R148, R11 ;  /* 0x0000000b00947213 */ /* 0x000fe20000000000 */
[----:B------:R-:W-:Y:S02]  /*3030*/  IMAD.MOV R7, RZ, RZ, -R7 ;  /* 0x000000ffff077224 */ /* 0x000fe400078e0a07 */
[----:B------:R-:W-:Y:S01]  /*3040*/  @!P4 IMAD.IADD R138, R138, 0x1, -R0 ;  /* 0x000000018a8ac824 */ /* 0x000fe200078e0a00 */
[----:B------:R-:W-:Y:S01]  /*3050*/  ISETP.GE.AND P4, PT, R10, RZ, PT ;  /* 0x000000ff0a00720c */ /* 0x000fe20003f86270 */
[----:B------:R-:W-:Y:S01]  /*3060*/  IMAD R150, R0, R7, R150 ;  /* 0x0000000700967224 */ /* 0x000fe200078e0296 */
[----:B------:R-:W-:Y:S01]  /*3070*/  LOP3.LUT R10, R4, 0xf0, RZ, 0xfc, !PT ;  /* 0x000000f0040a7812 */ /* 0x000fe200078efcff */
[----:B------:R-:W-:Y:S02]  /*3080*/  @!P2 IMAD.IADD R140, R140, 0x1, -R0 ;  /* 0x000000018c8ca824 */ /* 0x000fe400078e0a00 */
[----:B------:R-:W-:Y:S01]  /*3090*/  IMAD.HI.U32 R6, R5, R148, RZ ;  /* 0x0000009405067227 */ /* 0x000fe200078e00ff */
[----:B------:R-:W-:-:S03]  /*30a0*/  IABS R154, R10 ;  /* 0x0000000a009a7213 */ /* 0x000fc60000000000 */
[----:B------:R-:W-:Y:S01]  /*30b0*/  @!P0 IMAD.MOV R138, RZ, RZ, -R138 ;  /* 0x000000ffff8a8224 */ /* 0x000fe200078e0a8a */
[----:B------:R-:W-:Y:S01]  /*30c0*/  ISETP.GT.U32.AND P0, PT, R0, R146, PT ;  /* 0x000000920000720c */ /* 0x000fe20003f04070 */
[----:B------:R-:W-:Y:S02]  /*30d0*/  @!P1 IMAD.IADD R144, R144, 0x1, -R0 ;  /* 0x0000000190909824 */ /* 0x000fe400078e0a00 */
[----:B------:R-:W-:Y:S01]  /*30e0*/  @!P3 IMAD.MOV R140, RZ, RZ, -R140 ;  /* 0x000000ffff8cb224 */ /* 0x000fe200078e0a8c */
[C---:B------:R-:W-:Y:S01]  /*30f0*/  ISETP.GT.U32.AND P3, PT, R0.reuse, R150, PT ;  /* 0x000000960000720c */ /* 0x040fe20003f64070 */
[----:B------:R-:W-:Y:S01]  /*3100*/  IMAD.MOV R9, RZ, RZ, -R6 ;  /* 0x000000ffff097224 */ /* 0x000fe200078e0a06 */
[C---:B------:R-:W-:Y:S01]  /*3110*/  ISETP.GT.U32.AND P1, PT, R0.reuse, R144, PT ;  /* 0x000000900000720c */ /* 0x040fe20003f24070 */
[----:B------:R-:W-:Y:S01]  /*3120*/  @!P5 IMAD.MOV R142, RZ, RZ, -R142 ;  /* 0x000000ffff8ed224 */ /* 0x000fe200078e0a8e */
[----:B------:R-:W-:Y:S01]  /*3130*/  ISETP.GE.AND P5, PT, R11, RZ, PT ;  /* 0x000000ff0b00720c */ /* 0x000fe20003fa6270 */
[----:B------:R-:W-:Y:S01]  /*3140*/  IMAD R148, R0, R9, R148 ;  /* 0x0000000900947224 */ /* 0x000fe200078e0294 */
[----:B------:R-:W-:-:S02]  /*3150*/  LOP3.LUT R9, R4, 0xec, RZ, 0xfc, !PT ;  /* 0x000000ec04097812 */ /* 0x000fc400078efcff */
[----:B------:R-:W-:Y:S01]  /*3160*/  LOP3.LUT R11, R4, 0xf4, RZ, 0xfc, !PT ;  /* 0x000000f4040b7812 */ /* 0x000fe200078efcff */
[--C-:B------:R-:W-:Y:S01]  /*3170*/  @!P0 IMAD.IADD R146, R146, 0x1, -R0.reuse ;  /* 0x0000000192928824 */ /* 0x100fe200078e0a00 */
[----:B------:R-:W-:Y:S02]  /*3180*/  IABS R152, R9 ;  /* 0x0000000900987213 */ /* 0x000fe40000000000 */
[----:B------:R-:W-:Y:S01]  /*3190*/  ISETP.GT.U32.AND P2, PT, R0, R148, PT ;  /* 0x000000940000720c */ /* 0x000fe20003f44070 */
[--C-:B------:R-:W-:Y:S01]  /*31a0*/  @!P3 IMAD.IADD R150, R150, 0x1, -R0.reuse ;  /* 0x000000019696b824 */ /* 0x100fe200078e0a00 */
[C---:B------:R-:W-:Y:S01]  /*31b0*/  ISETP.GT.U32.AND P0, PT, R0.reuse, R146, PT ;  /* 0x000000920000720c */ /* 0x040fe20003f04070 */
[C---:B------:R-:W-:Y:S01]  /*31c0*/  IMAD.HI.U32 R6, R5.reuse, R152, RZ ;  /* 0x0000009805067227 */ /* 0x040fe200078e00ff */
[----:B------:R-:W-:Y:S02]  /*31d0*/  IABS R160, R11 ;  /* 0x0000000b00a07213 */ /* 0x000fe40000000000 */
[----:B------:R-:W-:Y:S01]  /*31e0*/  ISETP.GT.U32.AND P3, PT, R0, R150, PT ;  /* 0x000000960000720c */ /* 0x000fe20003f64070 */
[----:B------:R-:W-:Y:S01]  /*31f0*/  @!P1 IMAD.IADD R144, R144, 0x1, -R0 ;  /* 0x0000000190909824 */ /* 0x000fe200078e0a00 */
[----:B------:R-:W-:Y:S01]  /*3200*/  ISETP.GE.AND P1, PT, R12, RZ, PT ;  /* 0x000000ff0c00720c */ /* 0x000fe20003f26270 */
[----:B------:R-:W-:Y:S01]  /*3210*/  IMAD.MOV R7, RZ, RZ, -R6 ;  /* 0x000000ffff077224 */ /* 0x000fe200078e0a06 */
[----:B------:R-:W-:Y:S01]  /*3220*/  LOP3.LUT R12, R4, 0x10c, RZ, 0xfc, !PT ;  /* 0x0000010c040c7812 */ /* 0x000fe200078efcff */
[----:B------:R-:W-:-:S03]  /*3230*/  IMAD.HI.U32 R6, R5, R154, RZ ;  /* 0x0000009a05067227 */ /* 0x000fc600078e00ff */
[----:B------:R-:W-:Y:S01]  /*3240*/  IABS R162, R12 ;  /* 0x0000000c00a27213 */ /* 0x000fe20000000000 */
[----:B------:R-:W-:Y:S01]  /*3250*/  @!P6 IMAD.MOV R144, RZ, RZ, -R144 ;  /* 0x000000ffff90e224 */ /* 0x000fe200078e0a90 */
[----:B------:R-:W-:Y:S01]  /*3260*/  ISETP.GE.AND P6, PT, R9, RZ, PT ;  /* 0x000000ff0900720c */ /* 0x000fe20003fc6270 */
[----:B------:R-:W-:Y:S01]  /*3270*/  IMAD.MOV R9, RZ, RZ, -R6 ;  /* 0x000000ffff097224 */ /* 0x000fe200078e0a06 */
[----:B------:R-:W-:Y:S01]  /*3280*/  LOP3.LUT R6, R4, 0xf8, RZ, 0xfc, !PT ;  /* 0x000000f804067812 */ /* 0x000fe200078efcff */
[----:B------:R-:W-:Y:S02]  /*3290*/  @!P2 IMAD.IADD R148, R148, 0x1, -R0 ;  /* 0x000000019494a824 */ /* 0x000fe400078e0a00 */
[C---:B------:R-:W-:Y:S01]  /*32a0*/  IMAD R152, R0.reuse, R7, R152 ;  /* 0x0000000700987224 */ /* 0x040fe200078e0298 */
[----:B------:R-:W-:Y:S01]  /*32b0*/  IABS R158, R6 ;  /* 0x00000006009e7213 */ /* 0x000fe20000000000 */
[C---:B------:R-:W-:Y:S01]  /*32c0*/  IMAD R154, R0.reuse, R9, R154 ;  /* 0x00000009009a7224 */ /* 0x040fe200078e029a */
[----:B------:R-:W-:Y:S01]  /*32d0*/  ISETP.GT.U32.AND P2, PT, R0, R148, PT ;  /* 0x000000940000720c */ /* 0x000fe20003f44070 */
[--C-:B------:R-:W-:Y:S01]  /*32e0*/  @!P0 IMAD.IADD R146, R146, 0x1, -R0.reuse ;  /* 0x0000000192928824 */ /* 0x100fe200078e0a00 */
[----:B------:R-:W-:Y:S01]  /*32f0*/  ISETP.GT.U32.AND P0, PT, R0, R152, PT ;  /* 0x000000980000720c */ /* 0x000fe20003f04070 */
[----:B------:R-:W-:Y:S01]  /*3300*/  @!P3 IMAD.IADD R150, R150, 0x1, -R0 ;  /* 0x000000019696b824 */ /* 0x000fe200078e0a00 */
[----:B------:R-:W-:Y:S01]  /*3310*/  ISETP.GT.U32.AND P3, PT, R0, R154, PT ;  /* 0x0000009a0000720c */ /* 0x000fe20003f64070 */
[----:B------:R-:W-:-:S04]  /*3320*/  IMAD.HI.U32 R7, R5, R160, RZ ;  /* 0x000000a005077227 */ /* 0x000fc800078e00ff */
[----:B------:R-:W-:Y:S02]  /*3330*/  IMAD.MOV R7, RZ, RZ, -R7 ;  /* 0x000000ffff077224 */ /* 0x000fe400078e0a07 */
[----:B------:R-:W-:Y:S02]  /*3340*/  @!P1 IMAD.MOV R150, RZ, RZ, -R150 ;  /* 0x000000ffff969224 */ /* 0x000fe400078e0a96 */
[--C-:B------:R-:W-:Y:S01]  /*3350*/  @!P2 IMAD.IADD R148, R148, 0x1, -R0.reuse ;  /* 0x000000019494a824 */ /* 0x100fe200078e0a00 */
[----:B------:R-:W-:Y:S01]  /*3360*/  ISETP.GE.AND P2, PT, R11, RZ, PT ;  /* 0x000000ff0b00720c */ /* 0x000fe20003f46270 */
[----:B------:R-:W-:Y:S01]  /*3370*/  @!P0 IMAD.IADD R152, R152, 0x1, -R0 ;  /* 0x0000000198988824 */ /* 0x000fe200078e0a00 */
[----:B------:R-:W-:Y:S01]  /*3380*/  LOP3.LUT R11, R4, 0x104, RZ, 0xfc, !PT ;  /* 0x00000104040b7812 */ /* 0x000fe200078efcff */
[----:B------:R-:W-:Y:S01]  /*3390*/  IMAD R160, R0, R7, R160 ;  /* 0x0000000700a07224 */ /* 0x000fe200078e02a0 */
[----:B------:R-:W-:Y:S01]  /*33a0*/  LOP3.LUT R7, R4, 0xfc, RZ, 0xfc, !PT ;  /* 0x000000fc04077812 */ /* 0x000fe200078efcff */
[----:B------:R-:W-:Y:S01]  /*33b0*/  @!P3 IMAD.IADD R154, R154, 0x1, -R0 ;  /* 0x000000019a9ab824 */ /* 0x000fe200078e0a00 */
[----:B------:R-:W-:Y:S01]  /*33c0*/  ISETP.GT.U32.AND P0, PT, R0, R152, PT ;  /* 0x000000980000720c */ /* 0x000fe20003f04070 */
[----:B------:R-:W-:Y:S01]  /*33d0*/  @!P5 IMAD.MOV R148, RZ, RZ, -R148 ;  /* 0x000000ffff94d224 */ /* 0x000fe200078e0a94 */
[----:B------:R-:W-:Y:S01]  /*33e0*/  ISETP.GE.AND P5, PT, R6, RZ, PT ;  /* 0x000000ff0600720c */ /* 0x000fe20003fa6270 */
[----:B------:R-:W-:Y:S01]  /*33f0*/  IMAD.HI.U32 R6, R5, R158, RZ ;  /* 0x0000009e05067227 */ /* 0x000fe200078e00ff */
[----:B------:R-:W-:-:S02]  /*3400*/  IABS R156, R7 ;  /* 0x00000007009c7213 */ /* 0x000fc40000000000 */
[----:B------:R-:W-:Y:S01]  /*3410*/  ISETP.GT.U32.AND P3, PT, R0, R154, PT ;  /* 0x0000009a0000720c */ /* 0x000fe20003f64070 */
[----:B------:R-:W-:Y:S01]  /*3420*/  IMAD.MOV R9, RZ, RZ, -R6 ;  /* 0x000000ffff097224 */ /* 0x000fe200078e0a06 */
[----:B------:R-:W-:Y:S01]  /*3430*/  ISETP.GE.AND P1, PT, R7, RZ, PT ;  /* 0x000000ff0700720c */ /* 0x000fe20003f26270 */
[----:B------:R-:W-:Y:S01]  /*3440*/  IMAD.HI.U32 R7, R5, R156, RZ ;  /* 0x0000009c05077227 */ /* 0x000fe200078e00ff */
[----:B------:R-:W-:-:S03]  /*3450*/  IABS R168, R11 ;  /* 0x0000000b00a87213 */ /* 0x000fc60000000000 */
[----:B------:R-:W-:Y:S02]  /*3460*/  IMAD.MOV R7, RZ, RZ, -R7 ;  /* 0x000000ffff077224 */ /* 0x000fe400078e0a07 */
[----:B------:R-:W-:Y:S02]  /*3470*/  IMAD R158, R0, R9, R158 ;  /* 0x00000009009e7224 */ /* 0x000fe400078e029e */
[----:B------:R-:W-:Y:S01]  /*3480*/  @!P0 IMAD.IADD R152, R152, 0x1, -R0 ;  /* 0x0000000198988824 */ /* 0x000fe200078e0a00 */
[C---:B------:R-:W-:Y:S01]  /*3490*/  ISETP.GT.U32.AND P0, PT, R0.reuse, R160, PT ;  /* 0x000000a00000720c */ /* 0x040fe20003f04070 */
[----:B------:R-:W-:Y:S02]  /*34a0*/  IMAD R156, R0, R7, R156 ;  /* 0x00000007009c7224 */ /* 0x000fe400078e029c */
[----:B------:R-:W-:Y:S01]  /*34b0*/  @!P3 IMAD.IADD R154, R154, 0x1, -R0 ;  /* 0x000000019a9ab824 */ /* 0x000fe200078e0a00 */
[C---:B------:R-:W-:Y:S01]  /*34c0*/  ISETP.GT.U32.AND P3, PT, R0.reuse, R158, PT ;  /* 0x0000009e0000720c */ /* 0x040fe20003f64070 */
[----:B------:R-:W-:Y:S01]  /*34d0*/  @!P6 IMAD.MOV R152, RZ, RZ, -R152 ;  /* 0x000000ffff98e224 */ /* 0x000fe200078e0a98 */
[----:B------:R-:W-:Y:S01]  /*34e0*/  ISETP.GT.U32.AND P6, PT, R0, R156, PT ;  /* 0x0000009c0000720c */ /* 0x000fe20003fc4070 */
[----:B------:R-:W-:Y:S01]  /*34f0*/  @!P4 IMAD.MOV R146, RZ, RZ, -R146 ;  /* 0x000000ffff92c224 */ /* 0x000fe200078e0a92 */
[----:B------:R-:W-:Y:S01]  /*3500*/  ISETP.GE.AND P4, PT, R10, RZ, PT ;  /* 0x000000ff0a00720c */ /* 0x000fe20003f86270 */
[----:B------:R-:W-:Y:S01]  /*3510*/  IMAD.HI.U32 R7, R5, R168, RZ ;  /* 0x000000a805077227 */ /* 0x000fe200078e00ff */
[----:B------:R-:W-:-:S03]  /*3520*/  LOP3.LUT R10, R4, 0x100, RZ, 0xfc, !PT ;  /* 0x00000100040a7812 */ /* 0x000fc600078efcff */
[--C-:B------:R-:W-:Y:S01]  /*3530*/  @!P0 IMAD.IADD R160, R160, 0x1, -R0.reuse ;  /* 0x00000001a0a08824 */ /* 0x100fe200078e0a00 */
[----:B------:R-:W-:Y:S01]  /*3540*/  IABS R164, R10 ;  /* 0x0000000a00a47213 */ /* 0x000fe20000000000 */
[----:B------:R-:W-:Y:S02]  /*3550*/  IMAD.MOV R7, RZ, RZ, -R7 ;  /* 0x000000ffff077224 */ /* 0x000fe400078e0a07 */
[--C-:B------:R-:W-:Y:S01]  /*3560*/  @!P3 IMAD.IADD R158, R158, 0x1, -R0.reuse ;  /* 0x000000019e9eb824 */ /* 0x100fe200078e0a00 */
[----:B------:R-:W-:Y:S01]  /*3570*/  ISETP.GT.U32.AND P0, PT, R0, R160, PT ;  /* 0x000000a00000720c */ /* 0x000fe20003f04070 */
[----:B------:R-:W-:Y:S02]  /*3580*/  @!P6 IMAD.IADD R156, R156, 0x1, -R0 ;  /* 0x000000019c9ce824 */ /* 0x000fe400078e0a00 */
[----:B------:R-:W-:Y:S01]  /*3590*/  IMAD.HI.U32 R6, R5, R164, RZ ;  /* 0x000000a405067227 */ /* 0x000fe200078e00ff */
[C---:B------:R-:W-:Y:S02]  /*35a0*/  ISETP.GT.U32.AND P3, PT, R0.reuse, R158, PT ;  /* 0x0000009e0000720c */ /* 0x040fe40003f64070 */
[----:B------:R-:W-:Y:S01]  /*35b0*/  ISETP.GT.U32.AND P6, PT, R0, R156, PT ;  /* 0x0000009c0000720c */ /* 0x000fe20003fc4070 */
[----:B------:R-:W-:Y:S01]  /*35c0*/  @!P4 IMAD.MOV R154, RZ, RZ, -R154 ;  /* 0x000000ffff9ac224 */ /* 0x000fe200078e0a9a */
[----:B------:R-:W-:Y:S01]  /*35d0*/  ISETP.GE.AND P4, PT, R10, RZ, PT ;  /* 0x000000ff0a00720c */ /* 0x000fe20003f86270 */
[----:B------:R-:W-:Y:S01]  /*35e0*/  IMAD.MOV R9, RZ, RZ, -R6 ;  /* 0x000000ffff097224 */ /* 0x000fe200078e0a06 */
[----:B------:R-:W-:Y:S01]  /*35f0*/  LOP3.LUT R10, R4, 0x108, RZ, 0xfc, !PT ;  /* 0x00000108040a7812 */ /* 0x000fe200078efcff */
[----:B------:R-:W-:-:S02]  /*3600*/  IMAD R168, R0, R7, R168 ;  /* 0x0000000700a87224 */ /* 0x000fc400078e02a8 */
[----:B------:R-:W-:Y:S01]  /*3610*/  IMAD R164, R0, R9, R164 ;  /* 0x0000000900a47224 */ /* 0x000fe200078e02a4 */
[----:B------:R-:W-:Y:S01]  /*3620*/  IABS R166, R10 ;  /* 0x0000000a00a67213 */ /* 0x000fe20000000000 */
[--C-:B------:R-:W-:Y:S01]  /*3630*/  @!P0 IMAD.IADD R160, R160, 0x1, -R0.reuse ;  /* 0x00000001a0a08824 */ /* 0x100fe200078e0a00 */
[----:B------:R-:W-:Y:S01]  /*3640*/  ISETP.GE.AND P0, PT, R11, RZ, PT ;  /* 0x000000ff0b00720c */ /* 0x000fe20003f06270 */
[----:B------:R-:W-:Y:S01]  /*3650*/  @!P3 IMAD.IADD R158, R158, 0x1, -R0 ;  /* 0x000000019e9eb824 */ /* 0x000fe200078e0a00 */
[----:B------:R-:W-:Y:S01]  /*3660*/  ISETP.GT.U32.AND P3, PT, R0, R164, PT ;  /* 0x000000a40000720c */ /* 0x000fe20003f64070 */
[----:B------:R-:W-:-:S04]  /*3670*/  IMAD.HI.U32 R6, R5, R166, RZ ;  /* 0x000000a605067227 */ /* 0x000fc800078e00ff */
[----:B------:R-:W-:Y:S01]  /*3680*/  @!P6 IMAD.IADD R156, R156, 0x1, -R0 ;  /* 0x000000019c9ce824 */ /* 0x000fe200078e0a00 */
[----:B------:R-:W-:Y:S01]  /*3690*/  ISETP.GT.U32.AND P6, PT, R0, R168, PT ;  /* 0x000000a80000720c */ /* 0x000fe20003fc4070 */
[----:B------:R-:W-:Y:S02]  /*36a0*/  IMAD.MOV R9, RZ, RZ, -R6 ;  /* 0x000000ffff097224 */ /* 0x000fe400078e0a06 */
[----:B------:R-:W-:-:S04]  /*36b0*/  IMAD.HI.U32 R6, R5, R162, RZ ;  /* 0x000000a205067227 */ /* 0x000fc800078e00ff */
[----:B------:R-:W-:Y:S02]  /*36c0*/  IMAD R166, R0, R9, R166 ;  /* 0x0000000900a67224 */ /* 0x000fe400078e02a6 */
[----:B------:R-:W-:Y:S02]  /*36d0*/  IMAD.MOV R11, RZ, RZ, -R6 ;  /* 0x000000ffff0b7224 */ /* 0x000fe400078e0a06 */
[----:B------:R-:W-:Y:S01]  /*36e0*/  @!P3 IMAD.IADD R164, R164, 0x1, -R0 ;  /* 0x00000001a4a4b824 */ /* 0x000fe200078e0a00 */
[C---:B------:R-:W-:Y:S01]  /*36f0*/  ISETP.GT.U32.AND P3, PT, R0.reuse, R166, PT ;  /* 0x000000a60000720c */ /* 0x040fe20003f64070 */
[----:B------:R-:W-:Y:S01]  /*3700*/  IMAD R162, R0, R11, R162 ;  /* 0x0000000b00a27224 */ /* 0x000fe200078e02a2 */
[----:B------:R-:W-:Y:S01]  /*3710*/  LOP3.LUT R11, R4, 0x11c, RZ, 0xfc, !PT ;  /* 0x0000011c040b7812 */ /* 0x000fe200078efcff */
[----:B------:R-:W-:Y:S02]  /*3720*/  @!P6 IMAD.IADD R168, R168, 0x1, -R0 ;  /* 0x00000001a8a8e824 */ /* 0x000fe400078e0a00 */
[----:B------:R-:W-:Y:S01]  /*3730*/  IMAD.HI.U32 R7, R5, R170, RZ ;  /* 0x000000aa05077227 */ /* 0x000fe200078e00ff */
[----:B------:R-:W-:-:S02]  /*3740*/  ISETP.GT.U32.AND P6, PT, R0, R162, PT ;  /* 0x000000a20000720c */ /* 0x000fc40003fc4070 */
[----:B------:R-:W-:Y:S01]  /*3750*/  IABS R176, R11 ;  /* 0x0000000b00b07213 */ /* 0x000fe20000000000 */
[----:B------:R-:W-:Y:S02]  /*3760*/  IMAD.MOV R7, RZ, RZ, -R7 ;  /* 0x000000ffff077224 */ /* 0x000fe400078e0a07 */
[----:B------:R-:W-:-:S04]  /*3770*/  IMAD.HI.U32 R6, R5, R174, RZ ;  /* 0x000000ae05067227 */ /* 0x000fc800078e00ff */
[----:B------:R-:W-:Y:S01]  /*3780*/  @!P3 IMAD.IADD R166, R166, 0x1, -R0 ;  /* 0x00000001a6a6b824 */ /* 0x000fe200078e0a00 */
[C---:B------:R-:W-:Y:S01]  /*3790*/  ISETP.GT.U32.AND P3, PT, R0.reuse, R164, PT ;  /* 0x000000a40000720c */ /* 0x040fe20003f64070 */
[----:B------:R-:W-:Y:S02]  /*37a0*/  IMAD R170, R0, R7, R170 ;  /* 0x0000000700aa7224 */ /* 0x000fe400078e02aa */
[----:B------:R-:W-:Y:S01]  /*37b0*/  @!P6 IMAD.IADD R162, R162, 0x1, -R0 ;  /* 0x00000001a2a2e824 */ /* 0x000fe200078e0a00 */
[C---:B------:R-:W-:Y:S01]  /*37c0*/  ISETP.GT.U32.AND P6, PT, R0.reuse, R166, PT ;  /* 0x000000a60000720c */ /* 0x040fe20003fc4070 */
[----:B------:R-:W-:Y:S02]  /*37d0*/  IMAD.MOV R7, RZ, RZ, -R6 ;  /* 0x000000ffff077224 */ /* 0x000fe400078e0a06 */
[----:B------:R-:W-:Y:S01]  /*37e0*/  @!P5 IMAD.MOV R158, RZ, RZ, -R158 ;  /* 0x000000ffff9ed224 */ /* 0x000fe200078e0a9e */
[C---:B------:R-:W-:Y:S01]  /*37f0*/  ISETP.GT.U32.AND P5, PT, R0.reuse, R162, PT ;  /* 0x000000a20000720c */ /* 0x040fe20003fa4070 */
[----:B------:R-:W-:-:S02]  /*3800*/  IMAD R174, R0, R7, R174 ;  /* 0x0000000700ae7224 */ /* 0x000fc400078e02ae */
[----:B------:R-:W-:Y:S01]  /*3810*/  @!P2 IMAD.MOV R160, RZ, RZ, -R160 ;  /* 0x000000ffffa0a224 */ /* 0x000fe200078e0aa0 */
[----:B------:R-:W-:Y:S01]  /*3820*/  ISETP.GT.U32.AND P2, PT, R0, R168, PT ;  /* 0x000000a80000720c */ /* 0x000fe20003f44070 */
[----:B------:R-:W-:-:S04]  /*3830*/  IMAD.HI.U32 R9, R5, R172, RZ ;  /* 0x000000ac05097227 */ /* 0x000fc800078e00ff */
[----:B------:R-:W-:Y:S01]  /*3840*/  @!P6 IMAD.IADD R166, R166, 0x1, -R0 ;  /* 0x00000001a6a6e824 */ /* 0x000fe200078e0a00 */
[C---:B------:R-:W-:Y:S01]  /*3850*/  ISETP.GT.U32.AND P6, PT, R0.reuse, R174, PT ;  /* 0x000000ae0000720c */ /* 0x040fe20003fc4070 */
[----:B------:R-:W-:Y:S01]  /*3860*/  @!P1 IMAD.MOV R156, RZ, RZ, -R156 ;  /* 0x000000ffff9c9224 */ /* 0x000fe200078e0a9c */
[----:B------:R-:W-:Y:S01]  /*3870*/  ISETP.GT.U32.AND P1, PT, R0, R170, PT ;  /* 0x000000aa0000720c */ /* 0x000fe20003f24070 */
[----:B------:R-:W-:Y:S02]  /*3880*/  IMAD.MOV R9, RZ, RZ, -R9 ;  /* 0x000000ffff097224 */ /* 0x000fe400078e0a09 */
[----:B------:R-:W-:-:S04]  /*3890*/  IMAD.HI.U32 R7, R5, R178, RZ ;  /* 0x000000b205077227 */ /* 0x000fc800078e00ff */
[----:B------:R-:W-:Y:S01]  /*38a0*/  @!P5 IMAD.IADD R162, R162, 0x1, -R0 ;  /* 0x00000001a2a2d824 */ /* 0x000fe200078e0a00 */
[----:B------:R-:W-:Y:S01]  /*38b0*/  ISETP.GE.AND P5, PT, R12, RZ, PT ;  /* 0x000000ff0c00720c */ /* 0x000fe20003fa6270 */
[----:B------:R-:W-:Y:S01]  /*38c0*/  IMAD R172, R0, R9, R172 ;  /* 0x0000000900ac7224 */ /* 0x000fe200078e02ac */
[----:B------:R-:W-:Y:S01]  /*38d0*/  LOP3.LUT R12, R4, 0x13c, RZ, 0xfc, !PT ;  /* 0x0000013c040c7812 */ /* 0x000fe200078efcff */
[----:B------:R-:W-:Y:S02]  /*38e0*/  IMAD.MOV R7, RZ, RZ, -R7 ;  /* 0x000000ffff077224 */ /* 0x000fe400078e0a07 */
[--C-:B------:R-:W-:Y:S01]  /*38f0*/  @!P2 IMAD.IADD R168, R168, 0x1, -R0.reuse ;  /* 0x00000001a8a8a824 */ /* 0x100fe200078e0a00 */
[----:B------:R-:W-:Y:S01]  /*3900*/  ISETP.GE.AND P2, PT, R10, RZ, PT ;  /* 0x000000ff0a00720c */ /* 0x000fe20003f46270 */
[----:B------:R-:W-:Y:S01]  /*3910*/  @!P3 IMAD.IADD R164, R164, 0x1, -R0 ;  /* 0x00000001a4a4b824 */ /* 0x000fe200078e0a00 */
[----:B------:R-:W-:Y:S01]  /*3920*/  ISETP.GT.U32.AND P3, PT, R0, R172, PT ;  /* 0x000000ac0000720c */ /* 0x000fe20003f64070 */
[----:B------:R-:W-:Y:S01]  /*3930*/  IMAD.HI.U32 R6, R5, R176, RZ ;  /* 0x000000b005067227 */ /* 0x000fe200078e00ff */
[----:B------:R-:W-:-:S02]  /*3940*/  LOP3.LUT R10, R4, 0x128, RZ, 0xfc, !PT ;  /* 0x00000128040a7812 */ /* 0x000fc400078efcff */
[----:B------:R-:W-:Y:S01]  /*3950*/  IABS R192, R12 ;  /* 0x0000000c00c07213 */ /* 0x000fe20000000000 */
[----:B------:R-:W-:Y:S01]  /*3960*/  IMAD R178, R0, R7, R178 ;  /* 0x0000000700b27224 */ /* 0x000fe200078e02b2 */
[----:B------:R-:W-:Y:S01]  /*3970*/  LOP3.LUT R7, R4, 0x124, RZ, 0xfc, !PT ;  /* 0x0000012404077812 */ /* 0x000fe200078efcff */
[----:B------:R-:W-:Y:S01]  /*3980*/  @!P6 IMAD.IADD R174, R174, 0x1, -R0 ;  /* 0x00000001aeaee824 */ /* 0x000fe200078e0a00 */
[----:B------:R-:W-:Y:S01]  /*3990*/  IABS R182, R10 ;  /* 0x0000000a00b67213 */ /* 0x000fe20000000000 */
[----:B------:R-:W-:Y:S01]  /*39a0*/  IMAD.MOV R9, RZ, RZ, -R6 ;  /* 0x000000ffff097224 */ /* 0x000fe200078e0a06 */
[----:B------:R-:W-:Y:S01]  /*39b0*/  IABS R180, R7 ;  /* 0x0000000700b47213 */ /* 0x000fe20000000000 */
[----:B------:R-:W-:Y:S01]  /*39c0*/  @!P1 IMAD.IADD R170, R170, 0x1, -R0 ;  /* 0x00000001aaaa9824 */ /* 0x000fe200078e0a00 */
[C---:B------:R-:W-:Y:S01]  /*39d0*/  ISETP.GT.U32.AND P6, PT, R0.reuse, R174, PT ;  /* 0x000000ae0000720c */ /* 0x040fe20003fc4070 */
[C---:B------:R-:W-:Y:S01]  /*39e0*/  IMAD R176, R0.reuse, R9, R176 ;  /* 0x0000000900b07224 */ /* 0x040fe200078e02b0 */
[----:B------:R-:W-:Y:S01]  /*39f0*/  ISETP.GE.AND P1, PT, R13, RZ, PT ;  /* 0x000000ff0d00720c */ /* 0x000fe20003f26270 */
[----:B------:R-:W-:Y:S01]  /*3a00*/  @!P4 IMAD.MOV R164, RZ, RZ, -R164 ;  /* 0x000000ffffa4c224 */ /* 0x000fe200078e0aa4 */
[----:B------:R-:W-:Y:S01]  /*3a10*/  ISETP.GT.U32.AND P4, PT, R0, R170, PT ;  /* 0x000000aa0000720c */ /* 0x000fe20003f84070 */
[----:B------:R-:W-:Y:S01]  /*3a20*/  @!P5 IMAD.MOV R162, RZ, RZ, -R162 ;  /* 0x000000ffffa2d224 */ /* 0x000fe200078e0aa2 */
[----:B------:R-:W-:Y:S01]  /*3a30*/  ISETP.GE.AND P5, PT, R15, RZ, PT ;  /* 0x000000ff0f00720c */ /* 0x000fe20003fa6270 */
[----:B------:R-:W-:Y:S01]  /*3a40*/  IMAD.HI.U32 R6, R5, R180, RZ ;  /* 0x000000b405067227 */ /* 0x000fe200078e00ff */
[----:B------:R-:W-:-:S02]  /*3a50*/  LOP3.LUT R13, R4, 0x140, RZ, 0xfc, !PT ;  /* 0x00000140040d7812 */ /* 0x000fc400078efcff */
[----:B------:R-:W-:Y:S01]  /*3a60*/  LOP3.LUT R15, R4, 0x1c4, RZ, 0xfc, !PT ;  /* 0x000001c4040f7812 */ /* 0x000fe200078efcff */
[----:B------:R-:W-:Y:S01]  /*3a70*/  @!P2 IMAD.MOV R166, RZ, RZ, -R166 ;  /* 0x000000ffffa6a224 */ /* 0x000fe200078e0aa6 */
[----:B------:R-:W-:Y:S01]  /*3a80*/  ISETP.GT.U32.AND P2, PT, R0, R176, PT ;  /* 0x000000b00000720c */ /* 0x000fe20003f44070 */
[----:B------:R-:W-:Y:S01]  /*3a90*/  @!P3 IMAD.IADD R172, R172, 0x1, -R0 ;  /* 0x00000001acacb824 */ /* 0x000fe200078e0a00 */
[----:B------:R-:W-:Y:S01]  /*3aa0*/  ISETP.GE.AND P3, PT, R14, RZ, PT ;  /* 0x000000ff0e00720c */ /* 0x000fe20003f66270 */
[----:B------:R-:W-:Y:S01]  /*3ab0*/  IMAD.MOV R9, RZ, RZ, -R6 ;  /* 0x000000ffff097224 */ /* 0x000fe200078e0a06 */
[----:B------:R-:W-:Y:S01]  /*3ac0*/  LOP3.LUT R6, R4, 0x12c, RZ, 0xfc, !PT ;  /* 0x0000012c04067812 */ /* 0x000fe200078efcff */
[----:B------:R-:W-:Y:S01]  /*3ad0*/  @!P0 IMAD.MOV R168, RZ, RZ, -R168 ;  /* 0x000000ffffa88224 */ /* 0x000fe200078e0aa8 */
[----:B------:R-:W-:Y:S01]  /*3ae0*/  ISETP.GT.U32.AND P0, PT, R0, R172, PT ;  /* 0x000000ac0000720c */ /* 0x000fe20003f04070 */
[----:B------:R-:W-:Y:S01]  /*3af0*/  @!P6 IMAD.IADD R174, R174, 0x1, -R0 ;  /* 0x00000001aeaee824 */ /* 0x000fe200078e0a00 */
[----:B------:R-:W-:Y:S01]  /*3b00*/  IABS R184, R6 ;  /* 0x0000000600b87213 */ /* 0x000fe20000000000 */
[----:B------:R-:W-:Y:S01]  /*3b10*/  IMAD R180, R0, R9, R180 ;  /* 0x0000000900b47224 */ /* 0x000fe200078e02b4 */
[----:B------:R-:W-:Y:S01]  /*3b20*/  ISETP.GE.AND P6, PT, R16, RZ, PT ;  /* 0x000000ff1000720c */ /* 0x000fe20003fc6270 */
[----:B------:R-:W-:Y:S01]  /*3b30*/  @!P4 IMAD.IADD R170, R170, 0x1, -R0 ;  /* 0x00000001aaaac824 */ /* 0x000fe200078e0a00 */
[C---:B------:R-:W-:Y:S01]  /*3b40*/  ISETP.GT.U32.AND P4, PT, R0.reuse, R178, PT ;  /* 0x000000b20000720c */ /* 0x040fe20003f84070 */
[----:B------:R-:W-:Y:S01]  /*3b50*/  @!P5 IMAD.MOV R174, RZ, RZ, -R174 ;  /* 0x000000ffffaed224 */ /* 0x000fe200078e0aae */
[----:B------:R-:W-:Y:S01]  /*3b60*/  ISETP.GT.U32.AND P5, PT, R0, R180, PT ;  /* 0x000000b40000720c */ /* 0x000fe20003fa4070 */
[----:B------:R-:W-:Y:S01]  /*3b70*/  @!P2 IMAD.IADD R176, R176, 0x1, -R0 ;  /* 0x00000001b0b0a824 */ /* 0x000fe200078e0a00 */
[----:B------:R-:W-:Y:S01]  /*3b80*/  ISETP.GE.AND P2, PT, R7, RZ, PT ;  /* 0x000000ff0700720c */ /* 0x000fe20003f46270 */
[----:B------:R-:W-:Y:S01]  /*3b90*/  @!P1 IMAD.MOV R170, RZ, RZ, -R170 ;  /* 0x000000ffffaa9224 */ /* 0x000fe200078e0aaa */
[----:B------:R-:W-:Y:S01]  /*3ba0*/  LOP3.LUT R14, R4, 0x144, RZ, 0xfc, !PT ;  /* 0x00000144040e7812 */ /* 0x000fe200078efcff */
[----:B------:R-:W-:Y:S01]  /*3bb0*/  @!P0 IMAD.IADD R172, R172, 0x1, -R0 ;  /* 0x00000001acac8824 */ /* 0x000fe200078e0a00 */
[----:B------:R-:W-:Y:S01]  /*3bc0*/  ISETP.GT.U32.AND P1, PT, R0, R176, PT ;  /* 0x000000b00000720c */ /* 0x000fe20003f24070 */
[----:B------:R-:W-:Y:S01]  /*3bd0*/  IMAD.HI.U32 R7, R5, R182, RZ ;  /* 0x000000b605077227 */ /* 0x000fe200078e00ff */
[----:B------:R-:W-:-:S02]  /*3be0*/  ISETP.GE.AND P0, PT, R11, RZ, PT ;  /* 0x000000ff0b00720c */ /* 0x000fc40003f06270 */
[----:B------:R-:W-:Y:S01]  /*3bf0*/  IABS R194, R13 ;  /* 0x0000000d00c27213 */ /* 0x000fe20000000000 */
[----:B------:R-:W-:Y:S01]  /*3c00*/  @!P3 IMAD.MOV R172, RZ, RZ, -R172 ;  /* 0x000000ffffacb224 */ /* 0x000fe200078e0aac */
[----:B------:R-:W-:Y:S01]  /*3c10*/  ISETP.GE.AND P3, PT, R10, RZ, PT ;  /* 0x000000ff0a00720c */ /* 0x000fe20003f66270 */
[--C-:B------:R-:W-:Y:S01]  /*3c20*/  @!P4 IMAD.IADD R178, R178, 0x1, -R0.reuse ;  /* 0x00000001b2b2c824 */ /* 0x100fe200078e0a00 */
[----:B------:R-:W-:Y:S01]  /*3c30*/  LOP3.LUT R10, R4, 0x134, RZ, 0xfc, !PT ;  /* 0x00000134040a7812 */ /* 0x000fe200078efcff */
[--C-:B------:R-:W-:Y:S01]  /*3c40*/  @!P5 IMAD.IADD R180, R180, 0x1, -R0.reuse ;  /* 0x00000001b4b4d824 */ /* 0x100fe200078e0a00 */
[----:B------:R-:W-:Y:S01]  /*3c50*/  IABS R196, R14 ;  /* 0x0000000e00c47213 */ /* 0x000fe20000000000 */
[----:B------:R-:W-:Y:S01]  /*3c60*/  IMAD.MOV R7, RZ, RZ, -R7 ;  /* 0x000000ffff077224 */ /* 0x000fe200078e0a07 */
[----:B------:R-:W-:Y:S01]  /*3c70*/  ISETP.GT.U32.AND P4, PT, R0, R178, PT ;  /* 0x000000b20000720c */ /* 0x000fe20003f84070 */
[----:B------:R-:W-:Y:S01]  /*3c80*/  @!P1 IMAD.IADD R176, R176, 0x1, -R0 ;  /* 0x00000001b0b09824 */ /* 0x000fe200078e0a00 */
[----:B------:R-:W-:Y:S01]  /*3c90*/  IABS R188, R10 ;  /* 0x0000000a00bc7213 */ /* 0x000fe20000000000 */
[C---:B------:R-:W-:Y:S01]  /*3ca0*/  IMAD R182, R0.reuse, R7, R182 ;  /* 0x0000000700b67224 */ /* 0x040fe200078e02b6 */
[----:B------:R-:W-:Y:S01]  /*3cb0*/  ISETP.GT.U32.AND P5, PT, R0, R180, PT ;  /* 0x000000b40000720c */ /* 0x000fe20003fa4070 */
[----:B------:R-:W-:Y:S01]  /*3cc0*/  @!P0 IMAD.MOV R176, RZ, RZ, -R176 ;  /* 0x000000ffffb08224 */ /* 0x000fe200078e0ab0 */
[----:B------:R-:W-:Y:S01]  /*3cd0*/  ISETP.GE.AND P1, PT, R6, RZ, PT ;  /* 0x000000ff0600720c */ /* 0x000fe20003f26270 */
[----:B------:R-:W-:Y:S01]  /*3ce0*/  IMAD.HI.U32 R6, R5, R184, RZ ;  /* 0x000000b805067227 */ /* 0x000fe200078e00ff */
[----:B------:R-:W-:-:S02]  /*3cf0*/  LOP3.LUT R7, R4, 0x130, RZ, 0xfc, !PT ;  /* 0x0000013004077812 */ /* 0x000fc400078efcff */
[----:B------:R-:W-:Y:S01]  /*3d00*/  IABS R232, R15 ;  /* 0x0000000f00e87213 */ /* 0x000fe20000000000 */
[----:B------:R-:W-:Y:S01]  /*3d10*/  IMAD.HI.U32 R9, R5, R188, RZ ;  /* 0x000000bc05097227 */ /* 0x000fe200078e00ff */
[----:B------:R-:W-:Y:S02]  /*3d20*/  IABS R186, R7 ;  /* 0x0000000700ba7213 */ /* 0x000fe40000000000 */
[----:B------:R-:W-:Y:S01]  /*3d30*/  ISETP.GE.AND P0, PT, R7, RZ, PT ;  /* 0x000000ff0700720c */ /* 0x000fe20003f06270 */
[----:B------:R-:W-:Y:S02]  /*3d40*/  IMAD.MOV R11, RZ, RZ, -R6 ;  /* 0x000000ffff0b7224 */ /* 0x000fe400078e0a06 */
[----:B------:R-:W-:Y:S02]  /*3d50*/  IMAD.MOV R9, RZ, RZ, -R9 ;  /* 0x000000ffff097224 */ /* 0x000fe400078e0a09 */
[----:B------:R-:W-:Y:S02]  /*3d60*/  IMAD R184, R0, R11, R184 ;  /* 0x0000000b00b87224 */ /* 0x000fe400078e02b8 */
[--C-:B------:R-:W-:Y:S01]  /*3d70*/  @!P4 IMAD.IADD R178, R178, 0x1, -R0.reuse ;  /* 0x00000001b2b2c824 */ /* 0x100fe200078e0a00 */
[----:B------:R-:W-:Y:S01]  /*3d80*/  ISETP.GT.U32.AND P4, PT, R0, R182, PT ;  /* 0x000000b60000720c */ /* 0x000fe20003f84070 */
[----:B------:R-:W-:Y:S01]  /*3d90*/  @!P5 IMAD.IADD R180, R180, 0x1, -R0 ;  /* 0x00000001b4b4d824 */ /* 0x000fe200078e0a00 */
[C---:B------:R-:W-:Y:S01]  /*3da0*/  ISETP.GT.U32.AND P5, PT, R0.reuse, R184, PT ;  /* 0x000000b80000720c */ /* 0x040fe20003fa4070 */
[----:B------:R-:W-:-:S02]  /*3db0*/  IMAD R188, R0, R9, R188 ;  /* 0x0000000900bc7224 */ /* 0x000fc400078e02bc */
[----:B------:R-:W-:Y:S01]  /*3dc0*/  @!P6 IMAD.MOV R178, RZ, RZ, -R178 ;  /* 0x000000ffffb2e224 */ /* 0x000fe200078e0ab2 */
[----:B------:R-:W-:Y:S01]  /*3dd0*/  ISETP.GE.AND P6, PT, R10, RZ, PT ;  /* 0x000000ff0a00720c */ /* 0x000fe20003fc6270 */
[----:B------:R-:W-:Y:S01]  /*3de0*/  @!P2 IMAD.MOV R180, RZ, RZ, -R180 ;  /* 0x000000ffffb4a224 */ /* 0x000fe200078e0ab4 */
[----:B------:R-:W-:Y:S01]  /*3df0*/  ISETP.GT.U32.AND P2, PT, R0, R188, PT ;  /* 0x000000bc0000720c */ /* 0x000fe20003f44070 */
[----:B------:R-:W-:Y:S01]  /*3e00*/  IMAD.HI.U32 R7, R5, R186, RZ ;  /* 0x000000ba05077227 */ /* 0x000fe200078e00ff */
[----:B------:R-:W-:-:S03]  /*3e10*/  LOP3.LUT R10, R4, 0x138, RZ, 0xfc, !PT ;  /* 0x00000138040a7812 */ /* 0x000fc600078efcff */
[----:B------:R-:W-:Y:S01]  /*3e20*/  IMAD.MOV R7, RZ, RZ, -R7 ;  /* 0x000000ffff077224 */ /* 0x000fe200078e0a07 */
[----:B------:R-:W-:Y:S01]  /*3e30*/  IABS R190, R10 ;  /* 0x0000000a00be7213 */ /* 0x000fe20000000000 */
[----:B------:R-:W-:Y:S02]  /*3e40*/  @!P5 IMAD.IADD R184, R184, 0x1, -R0 ;  /* 0x00000001b8b8d824 */ /* 0x000fe400078e0a00 */
[C---:B------:R-:W-:Y:S02]  /*3e50*/  IMAD R186, R0.reuse, R7, R186 ;  /* 0x0000000700ba7224 */ /* 0x040fe400078e02ba */
[----:B------:R-:W-:Y:S01]  /*3e60*/  IMAD.HI.U32 R6, R5, R190, RZ ;  /* 0x000000be05067227 */ /* 0x000fe200078e00ff */
[----:B------:R-:W-:-:S03]  /*3e70*/  ISETP.GT.U32.AND P5, PT, R0, R184, PT ;  /* 0x000000b80000720c */ /* 0x000fc60003fa4070 */
[----:B------:R-:W-:Y:S02]  /*3e80*/  @!P2 IMAD.IADD R188, R188, 0x1, -R0 ;  /* 0x00000001bcbca824 */ /* 0x000fe400078e0a00 */
[----:B------:R-:W-:Y:S02]  /*3e90*/  IMAD.MOV R7, RZ, RZ, -R6 ;  /* 0x000000ffff077224 */ /* 0x000fe400078e0a06 */
[----:B------:R-:W-:Y:S01]  /*3ea0*/  @!P4 IMAD.IADD R182, R182, 0x1, -R0 ;  /* 0x00000001b6b6c824 */ /* 0x000fe200078e0a00 */
[C---:B------:R-:W-:Y:S01]  /*3eb0*/  ISETP.GT.U32.AND P2, PT, R0.reuse, R188, PT ;  /* 0x000000bc0000720c */ /* 0x040fe20003f44070 */
[C---:B------:R-:W-:Y:S02]  /*3ec0*/  IMAD R190, R0.reuse, R7, R190 ;  /* 0x0000000700be7224 */ /* 0x040fe400078e02be */
[----:B------:R-:W-:Y:S01]  /*3ed0*/  IMAD.HI.U32 R7, R5, R194, RZ ;  /* 0x000000c205077227 */ /* 0x000fe200078e00ff */
[----:B------:R-:W-:-:S03]  /*3ee0*/  ISETP.GT.U32.AND P4, PT, R0, R182, PT ;  /* 0x000000b60000720c */ /* 0x000fc60003f84070 */
[----:B------:R-:W-:-:S04]  /*3ef0*/  IMAD.HI.U32 R6, R5, R192, RZ ;  /* 0x000000c005067227 */ /* 0x000fc800078e00ff */
[----:B------:R-:W-:-:S04]  /*3f00*/  IMAD.HI.U32 R9, R5, R196, RZ ;  /* 0x000000c405097227 */ /* 0x000fc800078e00ff */
[----:B------:R-:W-:Y:S02]  /*3f10*/  IMAD.MOV R7, RZ, RZ, -R7 ;  /* 0x000000ffff077224 */ /* 0x000fe400078e0a07 */
[----:B------:R-:W-:Y:S02]  /*3f20*/  IMAD.MOV R11, RZ, RZ, -R6 ;  /* 0x000000ffff0b7224 */ /* 0x000fe400078e0a06 */
[----:B------:R-:W-:Y:S02]  /*3f30*/  IMAD.MOV R9, RZ, RZ, -R9 ;  /* 0x000000ffff097224 */ /* 0x000fe400078e0a09 */
[----:B------:R-:W-:Y:S01]  /*3f40*/  IMAD R194, R0, R7, R194 ;  /* 0x0000000700c27224 */ /* 0x000fe200078e02c2 */
[----:B------:R-:W-:Y:S01]  /*3f50*/  LOP3.LUT R7, R4, 0x148, RZ, 0xfc, !PT ;  /* 0x0000014804077812 */ /* 0x000fe200078efcff */
[----:B------:R-:W-:Y:S01]  /*3f60*/  @!P5 IMAD.IADD R184, R184, 0x1, -R0 ;  /* 0x00000001b8b8d824 */ /* 0x000fe200078e0a00 */
[C---:B------:R-:W-:Y:S01]  /*3f70*/  ISETP.GT.U32.AND P5, PT, R0.reuse, R190, PT ;  /* 0x000000be0000720c */ /* 0x040fe20003fa4070 */
[C---:B------:R-:W-:Y:S01]  /*3f80*/  IMAD R192, R0.reuse, R11, R192 ;  /* 0x0000000b00c07224 */ /* 0x040fe200078e02c0 */
[----:B------:R-:W-:Y:S01]  /*3f90*/  IABS R198, R7 ;  /* 0x0000000700c67213 */ /* 0x000fe20000000000 */
[----:B------:R-:W-:Y:S01]  /*3fa0*/  IMAD R196, R0, R9, R196 ;  /* 0x0000000900c47224 */ /* 0x000fe200078e02c4 */
[----:B------:R-:W-:Y:S01]  /*3fb0*/  LOP3.LUT R9, R4, 0x14c, RZ, 0xfc, !PT ;  /* 0x0000014c04097812 */ /* 0x000fe200078efcff */
[----:B------:R-:W-:Y:S01]  /*3fc0*/  @!P2 IMAD.IADD R188, R188, 0x1, -R0 ;  /* 0x00000001bcbca824 */ /* 0x000fe200078e0a00 */
[C---:B------:R-:W-:Y:S01]  /*3fd0*/  ISETP.GT.U32.AND P2, PT, R0.reuse, R194, PT ;  /* 0x000000c20000720c */ /* 0x040fe20003f44070 */
[----:B------:R-:W-:Y:S01]  /*3fe0*/  @!P1 IMAD.MOV R184, RZ, RZ, -R184 ;  /* 0x000000ffffb89224 */ /* 0x000fe200078e0ab8 */
[C---:B------:R-:W-:Y:S01]  /*3ff0*/  ISETP.GT.U32.AND P1, PT, R0.reuse, R192, PT ;  /* 0x000000c00000720c */ /* 0x040fe20003f24070 */
[----:B------:R-:W-:Y:S01]  /*4000*/  @!P6 IMAD.MOV R188, RZ, RZ, -R188 ;  /* 0x000000ffffbce224 */ /* 0x000fe200078e0abc */
[----:B------:R-:W-:Y:S01]  /*4010*/  ISETP.GT.U32.AND P6, PT, R0, R196, PT ;  /* 0x000000c40000720c */ /* 0x000fe20003fc4070 */
[--C-:B------:R-:W-:Y:S01]  /*4020*/  @!P4 IMAD.IADD R182, R182, 0x1, -R0.reuse ;  /* 0x00000001b6b6c824 */ /* 0x100fe200078e0a00 */
[----:B------:R-:W-:Y:S01]  /*4030*/  ISETP.GT.U32.AND P4, PT, R0, R186, PT ;  /* 0x000000ba0000720c */ /* 0x000fe20003f84070 */
[----:B------:R-:W-:Y:S01]  /*4040*/  @!P5 IMAD.IADD R190, R190, 0x1, -R0 ;  /* 0x00000001bebed824 */ /* 0x000fe200078e0a00 */
[----:B------:R-:W-:Y:S01]  /*4050*/  IABS R200, R9 ;  /* 0x0000000900c87213 */ /* 0x000fe20000000000 */
[----:B------:R-:W-:-:S03]  /*4060*/  IMAD.HI.U32 R6, R5, R198, RZ ;  /* 0x000000c605067227 */ /* 0x000fc600078e00ff */
[----:B------:R-:W-:Y:S01]  /*4070*/  ISETP.GT.U32.AND P5, PT, R0, R190, PT ;  /* 0x000000be0000720c */ /* 0x000fe20003fa4070 */
[--C-:B------:R-:W-:Y:S02]  /*4080*/  @!P2 IMAD.IADD R194, R194, 0x1, -R0.reuse ;  /* 0x00000001c2c2a824 */ /* 0x100fe400078e0a00 */
[--C-:B------:R-:W-:Y:S01]  /*4090*/  @!P1 IMAD.IADD R192, R192, 0x1, -R0.reuse ;  /* 0x00000001c0c09824 */ /* 0x100fe200078e0a00 */
[----:B------:R-:W-:Y:S01]  /*40a0*/  ISETP.GE.AND P1, PT, R7, RZ, PT ;  /* 0x000000ff0700720c */ /* 0x000fe20003f26270 */
[--C-:B------:R-:W-:Y:S01]  /*40b0*/  @!P6 IMAD.IADD R196, R196, 0x1, -R0.reuse ;  /* 0x00000001c4c4e824 */ /* 0x100fe200078e0a00 */
[----:B------:R-:W-:Y:S01]  /*40c0*/  ISETP.GT.U32.AND P6, PT, R0, R194, PT ;  /* 0x000000c20000720c */ /* 0x000fe20003fc4070 */
[----:B------:R-:W-:Y:S01]  /*40d0*/  @!P4 IMAD.IADD R186, R186, 0x1, -R0 ;  /* 0x00000001babac824 */ /* 0x000fe200078e0a00 */
[C---:B------:R-:W-:Y:S01]  /*40e0*/  ISETP.GT.U32.AND P2, PT, R0.reuse, R192, PT ;  /* 0x000000c00000720c */ /* 0x040fe20003f44070 */
[----:B------:R-:W-:Y:S02]  /*40f0*/  IMAD.MOV R7, RZ, RZ, -R6 ;  /* 0x000000ffff077224 */ /* 0x000fe400078e0a06 */
[----:B------:R-:W-:Y:S01]  /*4100*/  IMAD.HI.U32 R6, R5, R200, RZ ;  /* 0x000000c805067227 */ /* 0x000fe200078e00ff */
[----:B------:R-:W-:-:S03]  /*4110*/  ISETP.GT.U32.AND P4, PT, R0, R186, PT ;  /* 0x000000ba0000720c */ /* 0x000fc60003f84070 */
[----:B------:R-:W-:Y:S01]  /*4120*/  @!P3 IMAD.MOV R182, RZ, RZ, -R182 ;  /* 0x000000ffffb6b224 */ /* 0x000fe200078e0ab6 */
[----:B------:R-:W-:Y:S01]  /*4130*/  ISETP.GE.AND P3, PT, R10, RZ, PT ;  /* 0x000000ff0a00720c */ /* 0x000fe20003f66270 */
[----:B------:R-:W-:Y:S01]  /*4140*/  IMAD R198, R0, R7, R198 ;  /* 0x0000000700c67224 */ /* 0x000fe200078e02c6 */
[----:B------:R-:W-:Y:S01]  /*4150*/  LOP3.LUT R10, R4, 0x150, RZ, 0xfc, !PT ;  /* 0x00000150040a7812 */ /* 0x000fe200078efcff */
[----:B------:R-:W-:Y:S02]  /*4160*/  IMAD.MOV R7, RZ, RZ, -R6 ;  /* 0x000000ffff077224 */ /* 0x000fe400078e0a06 */
[----:B------:R-:W-:Y:S01]  /*4170*/  @!P5 IMAD.IADD R190, R190, 0x1, -R0 ;  /* 0x00000001bebed824 */ /* 0x000fe200078e0a00 */
[----:B------:R-:W-:Y:S01]  /*4180*/  IABS R204, R10 ;  /* 0x0000000a00cc7213 */ /* 0x000fe20000000000 */
[----:B------:R-:W-:Y:S01]  /*4190*/  IMAD R200, R0, R7, R200 ;  /* 0x0000000700c87224 */ /* 0x000fe200078e02c8 */
[----:B------:R-:W-:Y:S01]  /*41a0*/  ISETP.GE.AND P5, PT, R14, RZ, PT ;  /* 0x000000ff0e00720c */ /* 0x000fe20003fa6270 */
[--C-:B------:R-:W-:Y:S01]  /*41b0*/  @!P6 IMAD.IADD R194, R194, 0x1, -R0.reuse ;  /* 0x00000001c2c2e824 */ /* 0x100fe200078e0a00 */
[----:B------:R-:W-:Y:S01]  /*41c0*/  LOP3.LUT R14, R4, 0x18c, RZ, 0xfc, !PT ;  /* 0x0000018c040e7812 */ /* 0x000fe200078efcff */
[----:B------:R-:W-:Y:S01]  /*41d0*/  @!P4 IMAD.IADD R186, R186, 0x1, -R0 ;  /* 0x00000001babac824 */ /* 0x000fe200078e0a00 */
[C---:B------:R-:W-:Y:S01]  /*41e0*/  ISETP.GT.U32.AND P6, PT, R0.reuse, R200, PT ;  /* 0x000000c80000720c */ /* 0x040fe20003fc4070 */
[----:B------:R-:W-:Y:S01]  /*41f0*/  @!P3 IMAD.MOV R190, RZ, RZ, -R190 ;  /* 0x000000ffffbeb224 */ /* 0x000fe200078e0abe */
[----:B------:R-:W-:Y:S01]  /*4200*/  ISETP.GT.U32.AND P3, PT, R0, R196, PT ;  /* 0x000000c40000720c */ /* 0x000fe20003f64070 */
[----:B------:R-:W-:Y:S01]  /*4210*/  @!P0 IMAD.MOV R186, RZ, RZ, -R186 ;  /* 0x000000ffffba8224 */ /* 0x000fe200078e0aba */
[----:B------:R-:W-:Y:S01]  /*4220*/  ISETP.GE.AND P4, PT, R12, RZ, PT ;  /* 0x000000ff0c00720c */ /* 0x000fe20003f86270 */
[----:B------:R-:W-:Y:S01]  /*4230*/  IMAD.HI.U32 R6, R5, R204, RZ ;  /* 0x000000cc05067227 */ /* 0x000fe200078e00ff */
[----:B------:R-:W-:-:S02]  /*4240*/  LOP3.LUT R12, R4, 0x154, RZ, 0xfc, !PT ;  /* 0x00000154040c7812 */ /* 0x000fc400078efcff */
[----:B------:R-:W-:Y:S01]  /*4250*/  ISETP.GE.AND P0, PT, R13, RZ, PT ;  /* 0x000000ff0d00720c */ /* 0x000fe20003f06270 */
[----:B------:R-:W-:Y:S01]  /*4260*/  IMAD.MOV R11, RZ, RZ, -R6 ;  /* 0x000000ffff0b7224 */ /* 0x000fe200078e0a06 */
[----:B------:R-:W-:Y:S01]  /*4270*/  LOP3.LUT R13, R4, 0x158, RZ, 0xfc, !PT ;  /* 0x00000158040d7812 */ /* 0x000fe200078efcff */
[--C-:B------:R-:W-:Y:S01]  /*4280*/  @!P2 IMAD.IADD R192, R192, 0x1, -R0.reuse ;  /* 0x00000001c0c0a824 */ /* 0x100fe200078e0a00 */
[----:B------:R-:W-:Y:S01]  /*4290*/  IABS R206, R12 ;  /* 0x0000000c00ce7213 */ /* 0x000fe20000000000 */
[--C-:B------:R-:W-:Y:S01]  /*42a0*/  @!P6 IMAD.IADD R200, R200, 0x1, -R0.reuse ;  /* 0x00000001c8c8e824 */ /* 0x100fe200078e0a00 */
[----:B------:R-:W-:Y:S01]  /*42b0*/  IABS R202, R13 ;  /* 0x0000000d00ca7213 */ /* 0x000fe20000000000 */
[----:B------:R-:W-:Y:S01]  /*42c0*/  @!P3 IMAD.IADD R196, R196, 0x1, -R0 ;  /* 0x00000001c4c4b824 */ /* 0x000fe200078e0a00 */
[----:B------:R-:W-:Y:S01]  /*42d0*/  ISETP.GE.AND P3, PT, R9, RZ, PT ;  /* 0x000000ff0900720c */ /* 0x000fe20003f66270 */
[----:B------:R-:W-:Y:S01]  /*42e0*/  IMAD.HI.U32 R7, R5, R206, RZ ;  /* 0x000000ce05077227 */ /* 0x000fe200078e00ff */
[----:B------:R-:W-:-:S02]  /*42f0*/  ISETP.GT.U32.AND P6, PT, R0, R200, PT ;  /* 0x000000c80000720c */ /* 0x000fc40003fc4070 */
[----:B------:R-:W-:Y:S01]  /*4300*/  ISETP.GT.U32.AND P2, PT, R0, R198, PT ;  /* 0x000000c60000720c */ /* 0x000fe20003f44070 */
[----:B------:R-:W-:Y:S01]  /*4310*/  IMAD.HI.U32 R9, R5, R202, RZ ;  /* 0x000000ca05097227 */ /* 0x000fe200078e00ff */
[----:B------:R-:W-:-:S03]  /*4320*/  IABS R236, R14 ;  /* 0x0000000e00ec7213 */ /* 0x000fc60000000000 */
[----:B------:R-:W-:Y:S02]  /*4330*/  IMAD.MOV R7, RZ, RZ, -R7 ;  /* 0x000000ffff077224 */ /* 0x000fe400078e0a07 */
[----:B------:R-:W-:Y:S01]  /*4340*/  IMAD R204, R0, R11, R204 ;  /* 0x0000000b00cc7224 */ /* 0x000fe200078e02cc */
[----:B------:R-:W-:Y:S01]  /*4350*/  LOP3.LUT R11, R4, 0x164, RZ, 0xfc, !PT ;  /* 0x00000164040b7812 */ /* 0x000fe200078efcff */
[----:B------:R-:W-:Y:S02]  /*4360*/  IMAD.MOV R9, RZ, RZ, -R9 ;  /* 0x000000ffff097224 */ /* 0x000fe400078e0a09 */
[C---:B------:R-:W-:Y:S01]  /*4370*/  IMAD R206, R0.reuse, R7, R206 ;  /* 0x0000000700ce7224 */ /* 0x040fe200078e02ce */
[----:B------:R-:W-:Y:S01]  /*4380*/  IABS R212, R11 ;  /* 0x0000000b00d47213 */ /* 0x000fe20000000000 */
[----:B------:R-:W-:Y:S01]  /*4390*/  @!P0 IMAD.MOV R194, RZ, RZ, -R194 ;  /* 0x000000ffffc28224 */ /* 0x000fe200078e0ac2 */
[C---:B------:R-:W-:Y:S01]  /*43a0*/  ISETP.GT.U32.AND P0, PT, R0.reuse, R204, PT ;  /* 0x000000cc0000720c */ /* 0x040fe20003f04070 */
[----:B------:R-:W-:Y:S01]  /*43b0*/  IMAD R202, R0, R9, R202 ;  /* 0x0000000900ca7224 */ /* 0x000fe200078e02ca */
[----:B------:R-:W-:Y:S01]  /*43c0*/  LOP3.LUT R9, R4, 0x15c, RZ, 0xfc, !PT ;  /* 0x0000015c04097812 */ /* 0x000fe200078efcff */
[----:B------:R-:W-:Y:S01]  /*43d0*/  @!P5 IMAD.MOV R196, RZ, RZ, -R196 ;  /* 0x000000ffffc4d224 */ /* 0x000fe200078e0ac4 */
[----:B------:R-:W-:Y:S01]  /*43e0*/  ISETP.GT.U32.AND P5, PT, R0, R206, PT ;  /* 0x000000ce0000720c */ /* 0x000fe20003fa4070 */
[--C-:B------:R-:W-:Y:S01]  /*43f0*/  @!P6 IMAD.IADD R200, R200, 0x1, -R0.reuse ;  /* 0x00000001c8c8e824 */ /* 0x100fe200078e0a00 */
[----:B------:R-:W-:Y:S01]  /*4400*/  ISETP.GT.U32.AND P6, PT, R0, R202, PT ;  /* 0x000000ca0000720c */ /* 0x000fe20003fc4070 */
[----:B------:R-:W-:Y:S01]  /*4410*/  @!P2 IMAD.IADD R198, R198, 0x1, -R0 ;  /* 0x00000001c6c6a824 */ /* 0x000fe200078e0a00 */
[----:B------:R-:W-:Y:S01]  /*4420*/  ISETP.GE.AND P2, PT, R10, RZ, PT ;  /* 0x000000ff0a00720c */ /* 0x000fe20003f46270 */
[----:B------:R-:W-:Y:S01]  /*4430*/  @!P4 IMAD.MOV R192, RZ, RZ, -R192 ;  /* 0x000000ffffc0c224 */ /* 0x000fe200078e0ac0 */
[----:B------:R-:W-:Y:S01]  /*4440*/  IABS R208, R9 ;  /* 0x0000000900d07213 */ /* 0x000fe20000000000 */
[----:B------:R-:W-:Y:S01]  /*4450*/  @!P3 IMAD.MOV R200, RZ, RZ, -R200 ;  /* 0x000000ffffc8b224 */ /* 0x000fe200078e0ac8 */
[----:B------:R-:W-:Y:S01]  /*4460*/  LOP3.LUT R10, R4, 0x160, RZ, 0xfc, !PT ;  /* 0x00000160040a7812 */ /* 0x000fe200078efcff */
[----:B------:R-:W-:Y:S01]  /*4470*/  @!P0 IMAD.IADD R204, R204, 0x1, -R0 ;  /* 0x00000001cccc8824 */ /* 0x000fe200078e0a00 */
[----:B------:R-:W-:Y:S01]  /*4480*/  ISETP.GT.U32.AND P4, PT, R0, R198, PT ;  /* 0x000000c60000720c */ /* 0x000fe20003f84070 */
[----:B------:R-:W-:Y:S01]  /*4490*/  IMAD.HI.U32 R6, R5, R208, RZ ;  /* 0x000000d005067227 */ /* 0x000fe200078e00ff */
[----:B------:R-:W-:-:S02]  /*44a0*/  IABS R210, R10 ;  /* 0x0000000a00d27213 */ /* 0x000fc40000000000 */
[----:B------:R-:W-:Y:S01]  /*44b0*/  ISETP.GE.AND P0, PT, R13, RZ, PT ;  /* 0x000000ff0d00720c */ /* 0x000fe20003f06270 */
[--C-:B------:R-:W-:Y:S01]  /*44c0*/  @!P5 IMAD.IADD R206, R206, 0x1, -R0.reuse ;  /* 0x00000001ceced824 */ /* 0x100fe200078e0a00 */
[----:B------:R-:W-:Y:S01]  /*44d0*/  ISETP.GT.U32.AND P5, PT, R0, R204, PT ;  /* 0x000000cc0000720c */ /* 0x000fe20003fa4070 */
[----:B------:R-:W-:Y:S01]  /*44e0*/  @!P6 IMAD.IADD R202, R202, 0x1, -R0 ;  /* 0x00000001cacae824 */ /* 0x000fe200078e0a00 */
[----:B------:R-:W-:Y:S01]  /*44f0*/  LOP3.LUT R13, R4, 0x16c, RZ, 0xfc, !PT ;  /* 0x0000016c040d7812 */ /* 0x000fe200078efcff */
[----:B------:R-:W-:Y:S01]  /*4500*/  IMAD.MOV R7, RZ, RZ, -R6 ;  /* 0x000000ffff077224 */ /* 0x000fe200078e0a06 */
[----:B------:R-:W-:Y:S01]  /*4510*/  ISETP.GT.U32.AND P6, PT, R0, R206, PT ;  /* 0x000000ce0000720c */ /* 0x000fe20003fc4070 */
[----:B------:R-:W-:Y:S01]  /*4520*/  IMAD.HI.U32 R6, R5, R210, RZ ;  /* 0x000000d205067227 */ /* 0x000fe200078e00ff */
[----:B------:R-:W-:-:S03]  /*4530*/  IABS R218, R13 ;  /* 0x0000000d00da7213 */ /* 0x000fc60000000000 */
[----:B------:R-:W-:Y:S02]  /*4540*/  IMAD R208, R0, R7, R208 ;  /* 0x0000000700d07224 */ /* 0x000fe400078e02d0 */
[----:B------:R-:W-:Y:S02]  /*4550*/  IMAD.MOV R7, RZ, RZ, -R6 ;  /* 0x000000ffff077224 */ /* 0x000fe400078e0a06 */
[----:B------:R-:W-:Y:S01]  /*4560*/  @!P5 IMAD.IADD R204, R204, 0x1, -R0 ;  /* 0x00000001ccccd824 */ /* 0x000fe200078e0a00 */
[C---:B------:R-:W-:Y:S01]  /*4570*/  ISETP.GT.U32.AND P5, PT, R0.reuse, R208, PT ;  /* 0x000000d00000720c */ /* 0x040fe20003fa4070 */
[----:B------:R-:W-:Y:S02]  /*4580*/  IMAD R210, R0, R7, R210 ;  /* 0x0000000700d27224 */ /* 0x000fe400078e02d2 */
[--C-:B------:R-:W-:Y:S02]  /*4590*/  @!P6 IMAD.IADD R206, R206, 0x1, -R0.reuse ;  /* 0x00000001cecee824 */ /* 0x100fe400078e0a00 */
[----:B------:R-:W-:Y:S01]  /*45a0*/  @!P4 IMAD.IADD R198, R198, 0x1, -R0 ;  /* 0x00000001c6c6c824 */ /* 0x000fe200078e0a00 */
[----:B------:R-:W-:Y:S01]  /*45b0*/  ISETP.GT.U32.AND P6, PT, R0, R210, PT ;  /* 0x000000d20000720c */ /* 0x000fe20003fc4070 */
[----:B------:R-:W-:Y:S01]  /*45c0*/  IMAD.HI.U32 R6, R5, R212, RZ ;  /* 0x000000d405067227 */ /* 0x000fe200078e00ff */
[----:B------:R-:W-:-:S02]  /*45d0*/  ISETP.GE.AND P4, PT, R12, RZ, PT ;  /* 0x000000ff0c00720c */ /* 0x000fc40003f86270 */
[----:B------:R-:W-:Y:S01]  /*45e0*/  LOP3.LUT R12, R4, 0x168, RZ, 0xfc, !PT ;  /* 0x00000168040c7812 */ /* 0x000fe200078efcff */
[----:B------:R-:W-:Y:S02]  /*45f0*/  IMAD.MOV R7, RZ, RZ, -R6 ;  /* 0x000000ffff077224 */ /* 0x000fe400078e0a06 */
[----:B------:R-:W-:Y:S01]  /*4600*/  @!P5 IMAD.IADD R208, R208, 0x1, -R0 ;  /* 0x00000001d0d0d824 */ /* 0x000fe200078e0a00 */
[----:B------:R-:W-:Y:S01]  /*4610*/  IABS R214, R12 ;  /* 0x0000000c00d67213 */ /* 0x000fe20000000000 */
[----:B------:R-:W-:Y:S01]  /*4620*/  @!P1 IMAD.MOV R198, RZ, RZ, -R198 ;  /* 0x000000ffffc69224 */ /* 0x000fe200078e0ac6 */
[C---:B------:R-:W-:Y:S01]  /*4630*/  ISETP.GT.U32.AND P1, PT, R0.reuse, R202, PT ;  /* 0x000000ca0000720c */ /* 0x040fe20003f24070 */
[----:B------:R-:W-:Y:S01]  /*4640*/  IMAD R212, R0, R7, R212 ;  /* 0x0000000700d47224 */ /* 0x000fe200078e02d4 */
[----:B------:R-:W-:Y:S01]  /*4650*/  ISETP.GE.AND P5, PT, R10, RZ, PT ;  /* 0x000000ff0a00720c */ /* 0x000fe20003fa6270 */
[----:B------:R-:W-:Y:S01]  /*4660*/  @!P6 IMAD.IADD R210, R210, 0x1, -R0 ;  /* 0x00000001d2d2e824 */ /* 0x000fe200078e0a00 */
[C---:B------:R-:W-:Y:S01]  /*4670*/  ISETP.GT.U32.AND P6, PT, R0.reuse, R208, PT ;  /* 0x000000d00000720c */ /* 0x040fe20003fc4070 */
[----:B------:R-:W-:Y:S01]  /*4680*/  IMAD.HI.U32 R6, R5, R214, RZ ;  /* 0x000000d605067227 */ /* 0x000fe200078e00ff */
[----:B------:R-:W-:-:S02]  /*4690*/  ISETP.GT.U32.AND P3, PT, R0, R212, PT ;  /* 0x000000d40000720c */ /* 0x000fc40003f64070 */
[----:B------:R-:W-:Y:S01]  /*46a0*/  LOP3.LUT R10, R4, 0x178, RZ, 0xfc, !PT ;  /* 0x00000178040a7812 */ /* 0x000fe200078efcff */
[----:B------:R-:W-:Y:S02]  /*46b0*/  IMAD.MOV R7, RZ, RZ, -R6 ;  /* 0x000000ffff077224 */ /* 0x000fe400078e0a06 */
        /* <DEDUP_REMOVED lines=13> */
[----:B------:R-:W-:Y:S01]  /*4790*/  ISETP.GE.AND P3, PT, R9, RZ, PT ;  /* 0x000000ff0900720c */ /* 0x000fe20003f66270 */
[--C-:B------:R-:W-:Y:S01]  /*47a0*/  @!P2 IMAD.IADD R210, R210, 0x1, -R0.reuse ;  /* 0x00000001d2d2a824 */ /* 0x100fe200078e0a00 */
[----:B------:R-:W-:Y:S01]  /*47b0*/  LOP3.LUT R9, R4, 0x174, RZ, 0xfc, !PT ;  /* 0x0000017404097812 */ /* 0x000fe200078efcff */
[----:B------:R-:W-:Y:S01]  /*47c0*/  IMAD.HI.U32 R6, R5, R216, RZ ;  /* 0x000000d805067227 */ /* 0x000fe200078e00ff */
[----:B------:R-:W-:Y:S02]  /*47d0*/  ISETP.GE.AND P2, PT, R13, RZ, PT ;  /* 0x000000ff0d00720c */ /* 0x000fe40003f46270 */
[----:B------:R-:W-:Y:S01]  /*47e0*/  IABS R220, R9 ;  /* 0x0000000900dc7213 */ /* 0x000fe20000000000 */
[----:B------:R-:W-:Y:S01]  /*47f0*/  @!P6 IMAD.IADD R214, R214, 0x1, -R0 ;  /* 0x00000001d6d6e824 */ /* 0x000fe200078e0a00 */
[C---:B------:R-:W-:Y:S01]  /*4800*/  ISETP.GT.U32.AND P6, PT, R0.reuse, R212, PT ;  /* 0x000000d40000720c */ /* 0x040fe20003fc4070 */
[----:B------:R-:W-:Y:S01]  /*4810*/  IMAD R218, R0, R7, R218 ;  /* 0x0000000700da7224 */ /* 0x000fe200078e02da */
[----:B------:R-:W-:Y:S01]  /*4820*/  LOP3.LUT R13, R4, 0x188, RZ, 0xfc, !PT ;  /* 0x00000188040d7812 */ /* 0x000fe200078efcff */
[----:B------:R-:W-:-:S02]  /*4830*/  IMAD.MOV R7, RZ, RZ, -R6 ;  /* 0x000000ffff077224 */ /* 0x000fc400078e0a06 */
[----:B------:R-:W-:Y:S01]  /*4840*/  @!P5 IMAD.MOV R210, RZ, RZ, -R210 ;  /* 0x000000ffffd2d224 */ /* 0x000fe200078e0ad2 */
[C---:B------:R-:W-:Y:S01]  /*4850*/  ISETP.GT.U32.AND P5, PT, R0.reuse, R218, PT ;  /* 0x000000da0000720c */ /* 0x040fe20003fa4070 */
[C---:B------:R-:W-:Y:S01]  /*4860*/  IMAD R216, R0.reuse, R7, R216 ;  /* 0x0000000700d87224 */ /* 0x040fe200078e02d8 */
[----:B------:R-:W-:Y:S01]  /*4870*/  IABS R234, R13 ;  /* 0x0000000d00ea7213 */ /* 0x000fe20000000000 */
[----:B------:R-:W-:Y:S01]  /*4880*/  @!P1 IMAD.MOV R208, RZ, RZ, -R208 ;  /* 0x000000ffffd09224 */ /* 0x000fe200078e0ad0 */
[----:B------:R-:W-:Y:S01]  /*4890*/  ISETP.GT.U32.AND P1, PT, R0, R214, PT ;  /* 0x000000d60000720c */ /* 0x000fe20003f24070 */
[----:B------:R-:W-:Y:S01]  /*48a0*/  @!P0 IMAD.MOV R202, RZ, RZ, -R202 ;  /* 0x000000ffffca8224 */ /* 0x000fe200078e0aca */
[----:B------:R-:W-:Y:S01]  /*48b0*/  ISETP.GE.AND P0, PT, R12, RZ, PT ;  /* 0x000000ff0c00720c */ /* 0x000fe20003f06270 */
[----:B------:R-:W-:Y:S01]  /*48c0*/  @!P6 IMAD.IADD R212, R212, 0x1, -R0 ;  /* 0x00000001d4d4e824 */ /* 0x000fe200078e0a00 */
[----:B------:R-:W-:Y:S01]  /*48d0*/  ISETP.GT.U32.AND P6, PT, R0, R216, PT ;  /* 0x000000d80000720c */ /* 0x000fe20003fc4070 */
[----:B------:R-:W-:Y:S01]  /*48e0*/  IMAD.HI.U32 R6, R5, R220, RZ ;  /* 0x000000dc05067227 */ /* 0x000fe200078e00ff */
[----:B------:R-:W-:-:S03]  /*48f0*/  LOP3.LUT R12, R4, 0x184, RZ, 0xfc, !PT ;  /* 0x00000184040c7812 */ /* 0x000fc600078efcff */
[--C-:B------:R-:W-:Y:S01]  /*4900*/  @!P5 IMAD.IADD R218, R218, 0x1, -R0.reuse ;  /* 0x00000001dadad824 */ /* 0x100fe200078e0a00 */
[----:B------:R-:W-:Y:S01]  /*4910*/  ISETP.GE.AND P5, PT, R10, RZ, PT ;  /* 0x000000ff0a00720c */ /* 0x000fe20003fa6270 */
[----:B------:R-:W-:Y:S01]  /*4920*/  IMAD.HI.U32 R7, R5, R222, RZ ;  /* 0x000000de05077227 */ /* 0x000fe200078e00ff */
[----:B------:R-:W-:Y:S02]  /*4930*/  LOP3.LUT R10, R4, 0x180, RZ, 0xfc, !PT ;  /* 0x00000180040a7812 */ /* 0x000fe400078efcff */
[----:B------:R-:W-:Y:S01]  /*4940*/  IABS R230, R12 ;  /* 0x0000000c00e67213 */ /* 0x000fe20000000000 */
[--C-:B------:R-:W-:Y:S01]  /*4950*/  @!P1 IMAD.IADD R214, R214, 0x1, -R0.reuse ;  /* 0x00000001d6d69824 */ /* 0x100fe200078e0a00 */
[----:B------:R-:W-:Y:S01]  /*4960*/  ISETP.GE.AND P1, PT, R9, RZ, PT ;  /* 0x000000ff0900720c */ /* 0x000fe20003f26270 */
[----:B------:R-:W-:Y:S01]  /*4970*/  @!P6 IMAD.IADD R216, R216, 0x1, -R0 ;  /* 0x00000001d8d8e824 */ /* 0x000fe200078e0a00 */
[----:B------:R-:W-:Y:S01]  /*4980*/  ISETP.GT.U32.AND P6, PT, R0, R218, PT ;  /* 0x000000da0000720c */ /* 0x000fe20003fc4070 */
[----:B------:R-:W-:Y:S01]  /*4990*/  IMAD.MOV R9, RZ, RZ, -R6 ;  /* 0x000000ffff097224 */ /* 0x000fe200078e0a06 */
[----:B------:R-:W-:Y:S01]  /*49a0*/  IABS R226, R10 ;  /* 0x0000000a00e27213 */ /* 0x000fe20000000000 */
[----:B------:R-:W-:-:S02]  /*49b0*/  IMAD.MOV R7, RZ, RZ, -R7 ;  /* 0x000000ffff077224 */ /* 0x000fc400078e0a07 */
[----:B------:R-:W-:Y:S01]  /*49c0*/  @!P4 IMAD.MOV R206, RZ, RZ, -R206 ;  /* 0x000000ffffcec224 */ /* 0x000fe200078e0ace */
[----:B------:R-:W-:Y:S01]  /*49d0*/  ISETP.GE.AND P4, PT, R11, RZ, PT ;  /* 0x000000ff0b00720c */ /* 0x000fe20003f86270 */
[----:B------:R-:W-:Y:S01]  /*49e0*/  IMAD R220, R0, R9, R220 ;  /* 0x0000000900dc7224 */ /* 0x000fe200078e02dc */
[----:B------:R-:W-:Y:S01]  /*49f0*/  LOP3.LUT R11, R4, 0x17c, RZ, 0xfc, !PT ;  /* 0x0000017c040b7812 */ /* 0x000fe200078efcff */
[C---:B------:R-:W-:Y:S02]  /*4a00*/  IMAD R222, R0.reuse, R7, R222 ;  /* 0x0000000700de7224 */ /* 0x040fe400078e02de */
[----:B------:R-:W-:Y:S01]  /*4a10*/  @!P0 IMAD.MOV R214, RZ, RZ, -R214 ;  /* 0x000000ffffd68224 */ /* 0x000fe200078e0ad6 */
[----:B------:R-:W-:Y:S01]  /*4a20*/  ISETP.GT.U32.AND P0, PT, R0, R220, PT ;  /* 0x000000dc0000720c */ /* 0x000fe20003f04070 */
[----:B------:R-:W-:Y:S01]  /*4a30*/  @!P6 IMAD.IADD R218, R218, 0x1, -R0 ;  /* 0x00000001dadae824 */ /* 0x000fe200078e0a00 */
[----:B------:R-:W-:Y:S01]  /*4a40*/  ISETP.GT.U32.AND P6, PT, R0, R222, PT ;  /* 0x000000de0000720c */ /* 0x000fe20003fc4070 */
[----:B------:R-:W-:Y:S01]  /*4a50*/  IMAD.HI.U32 R7, R5, R230, RZ ;  /* 0x000000e605077227 */ /* 0x000fe200078e00ff */
[----:B------:R-:W-:-:S03]  /*4a60*/  IABS R224, R11 ;  /* 0x0000000b00e07213 */ /* 0x000fc60000000000 */
[----:B------:R-:W-:Y:S01]  /*4a70*/  @!P4 IMAD.MOV R212, RZ, RZ, -R212 ;  /* 0x000000ffffd4c224 */ /* 0x000fe200078e0ad4 */
[----:B------:R-:W-:Y:S01]  /*4a80*/  ISETP.GT.U32.AND P4, PT, R0, R216, PT ;  /* 0x000000d80000720c */ /* 0x000fe20003f84070 */
[----:B------:R-:W-:-:S04]  /*4a90*/  IMAD.HI.U32 R6, R5, R224, RZ ;  /* 0x000000e005067227 */ /* 0x000fc800078e00ff */
[----:B------:R-:W-:Y:S01]  /*4aa0*/  @!P0 IMAD.IADD R220, R220, 0x1, -R0 ;  /* 0x00000001dcdc8824 */ /* 0x000fe200078e0a00 */
[----:B------:R-:W-:Y:S01]  /*4ab0*/  ISETP.GE.AND P0, PT, R11, RZ, PT ;  /* 0x000000ff0b00720c */ /* 0x000fe20003f06270 */
[----:B------:R-:W-:Y:S02]  /*4ac0*/  IMAD.MOV R9, RZ, RZ, -R6 ;  /* 0x000000ffff097224 */ /* 0x000fe400078e0a06 */
[----:B------:R-:W-:Y:S01]  /*4ad0*/  @!P6 IMAD.IADD R222, R222, 0x1, -R0 ;  /* 0x00000001dedee824 */ /* 0x000fe200078e0a00 */
[C---:B------:R-:W-:Y:S01]  /*4ae0*/  ISETP.GT.U32.AND P6, PT, R0.reuse, R220, PT ;  /* 0x000000dc0000720c */ /* 0x040fe20003fc4070 */
[----:B------:R-:W-:Y:S02]  /*4af0*/  IMAD R224, R0, R9, R224 ;  /* 0x0000000900e07224 */ /* 0x000fe400078e02e0 */
[----:B------:R-:W-:-:S04]  /*4b00*/  IMAD.HI.U32 R6, R5, R226, RZ ;  /* 0x000000e205067227 */ /* 0x000fc800078e00ff */
[----:B------:R-:W-:Y:S01]  /*4b10*/  @!P2 IMAD.MOV R218, RZ, RZ, -R218 ;  /* 0x000000ffffdaa224 */ /* 0x000fe200078e0ada */
[----:B------:R-:W-:Y:S01]  /*4b20*/  ISETP.GT.U32.AND P2, PT, R0, R222, PT ;  /* 0x000000de0000720c */ /* 0x000fe20003f44070 */
[----:B------:R-:W-:Y:S01]  /*4b30*/  @!P4 IMAD.IADD R216, R216, 0x1, -R0 ;  /* 0x00000001d8d8c824 */ /* 0x000fe200078e0a00 */
[C---:B------:R-:W-:Y:S01]  /*4b40*/  ISETP.GT.U32.AND P4, PT, R0.reuse, R224, PT ;  /* 0x000000e00000720c */ /* 0x040fe20003f84070 */
[----:B------:R-:W-:Y:S02]  /*4b50*/  IMAD.MOV R9, RZ, RZ, -R6 ;  /* 0x000000ffff097224 */ /* 0x000fe400078e0a06 */
[----:B------:R-:W-:Y:S02]  /*4b60*/  IMAD.MOV R11, RZ, RZ, -R7 ;  /* 0x000000ffff0b7224 */ /* 0x000fe400078e0a07 */
[C---:B------:R-:W-:Y:S02]  /*4b70*/  IMAD R226, R0.reuse, R9, R226 ;  /* 0x0000000900e27224 */ /* 0x040fe400078e02e2 */
[----:B------:R-:W-:Y:S01]  /*4b80*/  IMAD R230, R0, R11, R230 ;  /* 0x0000000b00e67224 */ /* 0x000fe200078e02e6 */
[----:B------:R-:W-:Y:S01]  /*4b90*/  LOP3.LUT R11, R4, 0x194, RZ, 0xfc, !PT ;  /* 0x00000194040b7812 */ /* 0x000fe200078efcff */
[----:B------:R-:W-:Y:S01]  /*4ba0*/  @!P6 IMAD.IADD R220, R220, 0x1, -R0 ;  /* 0x00000001dcdce824 */ /* 0x000fe200078e0a00 */
[----:B------:R-:W-:Y:S01]  /*4bb0*/  ISETP.GT.U32.AND P6, PT, R0, R226, PT ;  /* 0x000000e20000720c */ /* 0x000fe20003fc4070 */
[----:B------:R-:W-:Y:S01]  /*4bc0*/  IMAD.HI.U32 R6, R5, R234, RZ ;  /* 0x000000ea05067227 */ /* 0x000fe200078e00ff */
[----:B------:R-:W-:-:S03]  /*4bd0*/  IABS R238, R11 ;  /* 0x0000000b00ee7213 */ /* 0x000fc60000000000 */
[--C-:B------:R-:W-:Y:S01]  /*4be0*/  @!P2 IMAD.IADD R222, R222, 0x1, -R0.reuse ;  /* 0x00000001dedea824 */ /* 0x100fe200078e0a00 */
[----:B------:R-:W-:Y:S01]  /*4bf0*/  ISETP.GT.U32.AND P2, PT, R0, R230, PT ;  /* 0x000000e60000720c */ /* 0x000fe20003f44070 */
[----:B------:R-:W-:Y:S02]  /*4c00*/  @!P4 IMAD.IADD R224, R224, 0x1, -R0 ;  /* 0x00000001e0e0c824 */ /* 0x000fe400078e0a00 */
[----:B------:R-:W-:Y:S02]  /*4c10*/  IMAD.MOV R9, RZ, RZ, -R6 ;  /* 0x000000ffff097224 */ /* 0x000fe400078e0a06 */
[----:B------:R-:W-:Y:S01]  /*4c20*/  IMAD.HI.U32 R7, R5, R236, RZ ;  /* 0x000000ec05077227 */ /* 0x000fe200078e00ff */
[----:B------:R-:W-:-:S03]  /*4c30*/  ISETP.GT.U32.AND P4, PT, R0, R224, PT ;  /* 0x000000e00000720c */ /* 0x000fc60003f84070 */
[----:B------:R-:W-:Y:S02]  /*4c40*/  IMAD R234, R0, R9, R234 ;  /* 0x0000000900ea7224 */ /* 0x000fe400078e02ea */
[----:B------:R-:W-:Y:S02]  /*4c50*/  @!P6 IMAD.IADD R226, R226, 0x1, -R0 ;  /* 0x00000001e2e2e824 */ /* 0x000fe400078e0a00 */
[----:B------:R-:W-:Y:S01]  /*4c60*/  @!P3 IMAD.MOV R216, RZ, RZ, -R216 ;  /* 0x000000ffffd8b224 */ /* 0x000fe200078e0ad8 */
[----:B------:R-:W-:Y:S01]  /*4c70*/  ISETP.GT.U32.AND P6, PT, R0, R234, PT ;  /* 0x000000ea0000720c */ /* 0x000fe20003fc4070 */
[----:B------:R-:W-:Y:S01]  /*4c80*/  IMAD.MOV R7, RZ, RZ, -R7 ;  /* 0x000000ffff077224 */ /* 0x000fe200078e0a07 */
[----:B------:R-:W-:Y:S01]  /*4c90*/  ISETP.GE.AND P3, PT, R10, RZ, PT ;  /* 0x000000ff0a00720c */ /* 0x000fe20003f66270 */
[----:B------:R-:W-:Y:S01]  /*4ca0*/  @!P2 IMAD.IADD R230, R230, 0x1, -R0 ;  /* 0x00000001e6e6a824 */ /* 0x000fe200078e0a00 */
[----:B------:R-:W-:Y:S01]  /*4cb0*/  LOP3.LUT R10, R4, 0x190, RZ, 0xfc, !PT ;  /* 0x00000190040a7812 */ /* 0x000fe200078efcff */
[C---:B------:R-:W-:Y:S01]  /*4cc0*/  IMAD R236, R0.reuse, R7, R236 ;  /* 0x0000000700ec7224 */ /* 0x040fe200078e02ec */
[C---:B------:R-:W-:Y:S01]  /*4cd0*/  ISETP.GT.U32.AND P2, PT, R0.reuse, R226, PT ;  /* 0x000000e20000720c */ /* 0x040fe20003f44070 */
[----:B------:R-:W-:Y:S01]  /*4ce0*/  @!P1 IMAD.MOV R220, RZ, RZ, -R220 ;  /* 0x000000ffffdc9224 */ /* 0x000fe200078e0adc */
[----:B------:R-:W-:Y:S01]  /*4cf0*/  IABS R248, R10 ;  /* 0x0000000a00f87213 */ /* 0x000fe20000000000 */
[----:B------:R-:W-:Y:S01]  /*4d00*/  @!P5 IMAD.MOV R222, RZ, RZ, -R222 ;  /* 0x000000ffffded224 */ /* 0x000fe200078e0ade */
[----:B------:R-:W-:Y:S01]  /*4d10*/  ISETP.GT.U32.AND P1, PT, R0, R230, PT ;  /* 0x000000e60000720c */ /* 0x000fe20003f24070 */
[----:B------:R-:W-:Y:S01]  /*4d20*/  @!P4 IMAD.IADD R224, R224, 0x1, -R0 ;  /* 0x00000001e0e0c824 */ /* 0x000fe200078e0a00 */
[----:B------:R-:W-:Y:S01]  /*4d30*/  ISETP.GT.U32.AND P5, PT, R0, R236, PT ;  /* 0x000000ec0000720c */ /* 0x000fe20003fa4070 */
[----:B------:R-:W-:Y:S01]  /*4d40*/  IMAD.HI.U32 R6, R5, R248, RZ ;  /* 0x000000f805067227 */ /* 0x000fe200078e00ff */
[----:B------:R-:W-:-:S02]  /*4d50*/  ISETP.GE.AND P4, PT, R12, RZ, PT ;  /* 0x000000ff0c00720c */ /* 0x000fc40003f86270 */
[----:B------:R-:W-:Y:S01]  /*4d60*/  LOP3.LUT R12, R4, 0x1b4, RZ, 0xfc, !PT ;  /* 0x000001b4040c7812 */ /* 0x000fe200078efcff */
[----:B------:R-:W-:-:S03]  /*4d70*/  IMAD.HI.U32 R7, R5, R238, RZ ;  /* 0x000000ee05077227 */ /* 0x000fc600078e00ff */
[----:B------:R-:W-:Y:S01]  /*4d80*/  IABS R34, R12 ;  /* 0x0000000c00227213 */ /* 0x000fe20000000000 */
[----:B------:R-:W-:Y:S02]  /*4d90*/  @!P6 IMAD.IADD R234, R234, 0x1, -R0 ;  /* 0x00000001eaeae824 */ /* 0x000fe400078e0a00 */
[----:B------:R-:W-:Y:S01]  /*4da0*/  IMAD.MOV R9, RZ, RZ, -R6 ;  /* 0x000000ffff097224 */ /* 0x000fe200078e0a06 */
[----:B------:R-:W-:Y:S01]  /*4db0*/  LOP3.LUT R6, R4, 0x198, RZ, 0xfc, !PT ;  /* 0x0000019804067812 */ /* 0x000fe200078efcff */
[----:B------:R-:W-:Y:S01]  /*4dc0*/  IMAD.MOV R7, RZ, RZ, -R7 ;  /* 0x000000ffff077224 */ /* 0x000fe200078e0a07 */
[----:B------:R-:W-:Y:S01]  /*4dd0*/  ISETP.GT.U32.AND P6, PT, R0, R234, PT ;  /* 0x000000ea0000720c */ /* 0x000fe20003fc4070 */
[--C-:B------:R-:W-:Y:S01]  /*4de0*/  @!P2 IMAD.IADD R226, R226, 0x1, -R0.reuse ;  /* 0x00000001e2e2a824 */ /* 0x100fe200078e0a00 */
[----:B------:R-:W-:Y:S01]  /*4df0*/  ISETP.GE.AND P2, PT, R14, RZ, PT ;  /* 0x000000ff0e00720c */ /* 0x000fe20003f46270 */
[----:B------:R-:W-:Y:S01]  /*4e00*/  @!P1 IMAD.IADD R230, R230, 0x1, -R0 ;  /* 0x00000001e6e69824 */ /* 0x000fe200078e0a00 */
[----:B------:R-:W-:Y:S01]  /*4e10*/  IABS R250, R6 ;  /* 0x0000000600fa7213 */ /* 0x000fe20000000000 */
[----:B------:R-:W-:Y:S01]  /*4e20*/  IMAD R248, R0, R9, R248 ;  /* 0x0000000900f87224 */ /* 0x000fe200078e02f8 */
[----:B------:R-:W-:Y:S01]  /*4e30*/  LOP3.LUT R9, R4, 0x1a0, RZ, 0xfc, !PT ;  /* 0x000001a004097812 */ /* 0x000fe200078efcff */
[----:B------:R-:W-:Y:S01]  /*4e40*/  IMAD R238, R0, R7, R238 ;  /* 0x0000000700ee7224 */ /* 0x000fe200078e02ee */
[----:B------:R-:W-:Y:S01]  /*4e50*/  ISETP.GE.AND P1, PT, R10, RZ, PT ;  /* 0x000000ff0a00720c */ /* 0x000fe20003f26270 */
[----:B------:R-:W-:Y:S01]  /*4e60*/  @!P0 IMAD.MOV R224, RZ, RZ, -R224 ;  /* 0x000000ffffe08224 */ /* 0x000fe200078e0ae0 */
[----:B------:R-:W-:Y:S01]  /*4e70*/  ISETP.GE.AND P0, PT, R13, RZ, PT ;  /* 0x000000ff0d00720c */ /* 0x000fe20003f06270 */
[----:B------:R-:W-:Y:S01]  /*4e80*/  @!P5 IMAD.IADD R236, R236, 0x1, -R0 ;  /* 0x00000001ececd824 */ /* 0x000fe200078e0a00 */
[----:B------:R-:W-:Y:S01]  /*4e90*/  IABS R211, R9 ;  /* 0x0000000900d37213 */ /* 0x000fe20000000000 */
[----:B------:R-:W-:Y:S01]  /*4ea0*/  @!P3 IMAD.MOV R226, RZ, RZ, -R226 ;  /* 0x000000ffffe2b224 */ /* 0x000fe200078e0ae2 */
[C---:B------:R-:W-:Y:S01]  /*4eb0*/  ISETP.GT.U32.AND P3, PT, R0.reuse, R248, PT ;  /* 0x000000f80000720c */ /* 0x040fe20003f64070 */
[----:B------:R-:W-:Y:S01]  /*4ec0*/  @!P4 IMAD.MOV R230, RZ, RZ, -R230 ;  /* 0x000000ffffe6c224 */ /* 0x000fe200078e0ae6 */
[----:B------:R-:W-:Y:S01]  /*4ed0*/  ISETP.GT.U32.AND P4, PT, R0, R238, PT ;  /* 0x000000ee0000720c */ /* 0x000fe20003f84070 */
[----:B------:R-:W-:Y:S01]  /*4ee0*/  @!P6 IMAD.IADD R234, R234, 0x1, -R0 ;  /* 0x00000001eaeae824 */ /* 0x000fe200078e0a00 */
[----:B------:R-:W-:-:S02]  /*4ef0*/  ISETP.GT.U32.AND P5, PT, R0, R236, PT ;  /* 0x000000ec0000720c */ /* 0x000fc40003fa4070 */
[----:B------:R-:W-:Y:S02]  /*4f00*/  ISETP.GE.AND P6, PT, R11, RZ, PT ;  /* 0x000000ff0b00720c */ /* 0x000fe40003fc6270 */
[----:B------:R-:W-:Y:S01]  /*4f10*/  LOP3.LUT R10, R4, 0x1a4, RZ, 0xfc, !PT ;  /* 0x000001a4040a7812 */ /* 0x000fe200078efcff */
[----:B------:R-:W-:Y:S01]  /*4f20*/  @!P0 IMAD.MOV R234, RZ, RZ, -R234 ;  /* 0x000000ffffea8224 */ /* 0x000fe200078e0aea */
[----:B------:R-:W-:Y:S02]  /*4f30*/  ISETP.GE.AND P0, PT, R6, RZ, PT ;  /* 0x000000ff0600720c */ /* 0x000fe40003f06270 */
        /* <DEDUP_REMOVED lines=10> */
[----:B------:R-:W-:Y:S01]  /*4fe0*/  IMAD.MOV R7, RZ, RZ, -R6 ;  /* 0x000000ffff077224 */ /* 0x000fe200078e0a06 */
[C---:B------:R-:W-:Y:S01]  /*4ff0*/  LOP3.LUT R11, R4.reuse, 0x1b0, RZ, 0xfc, !PT ;  /* 0x000001b0040b7812 */ /* 0x040fe200078efcff */
[----:B------:R-:W-:Y:S01]  /*5000*/  IMAD.HI.U32 R6, R5, R252, RZ ;  /* 0x000000fc05067227 */ /* 0x000fe200078e00ff */
[----:B------:R-:W-:Y:S02]  /*5010*/  LOP3.LUT R13, R4, 0x1b8, RZ, 0xfc, !PT ;  /* 0x000001b8040d7812 */ /* 0x000fe400078efcff */
[----:B------:R-:W-:Y:S01]  /*5020*/  IABS R219, R11 ;  /* 0x0000000b00db7213 */ /* 0x000fe20000000000 */
[----:B------:R-:W-:Y:S01]  /*5030*/  @!P2 IMAD.MOV R236, RZ, RZ, -R236 ;  /* 0x000000ffffeca224 */ /* 0x000fe200078e0aec */
[----:B------:R-:W-:Y:S01]  /*5040*/  ISETP.GE.AND P2, PT, R9, RZ, PT ;  /* 0x000000ff0900720c */ /* 0x000fe20003f46270 */
[----:B------:R-:W-:Y:S01]  /*5050*/  IMAD R250, R0, R7, R250 ;  /* 0x0000000700fa7224 */ /* 0x000fe200078e02fa */
[----:B------:R-:W-:Y:S01]  /*5060*/  IABS R30, R13 ;  /* 0x0000000d001e7213 */ /* 0x000fe20000000000 */
[----:B------:R-:W-:Y:S01]  /*5070*/  IMAD.MOV R9, RZ, RZ, -R6 ;  /* 0x000000ffff097224 */ /* 0x000fe200078e0a06 */
[----:B------:R-:W-:Y:S01]  /*5080*/  LOP3.LUT R14, R4, 0x1c0, RZ, 0xfc, !PT ;  /* 0x000001c0040e7812 */ /* 0x000fe200078efcff */
[--C-:B------:R-:W-:Y:S01]  /*5090*/  @!P3 IMAD.IADD R248, R248, 0x1, -R0.reuse ;  /* 0x00000001f8f8b824 */ /* 0x100fe200078e0a00 */
[----:B------:R-:W-:Y:S01]  /*50a0*/  ISETP.GT.U32.AND P3, PT, R0, R250, PT ;  /* 0x000000fa0000720c */ /* 0x000fe20003f64070 */
[----:B------:R-:W-:Y:S01]  /*50b0*/  @!P4 IMAD.IADD R238, R238, 0x1, -R0 ;  /* 0x00000001eeeec824 */ /* 0x000fe200078e0a00 */
[----:B------:R-:W-:Y:S01]  /*50c0*/  ISETP.GE.AND P4, PT, R10, RZ, PT ;  /* 0x000000ff0a00720c */ /* 0x000fe20003f86270 */
[----:B------:R-:W-:Y:S01]  /*50d0*/  IMAD R252, R0, R9, R252 ;  /* 0x0000000900fc7224 */ /* 0x000fe200078e02fc */
[----:B------:R-:W-:Y:S01]  /*50e0*/  LOP3.LUT R10, R4, 0x1ac, RZ, 0xfc, !PT ;  /* 0x000001ac040a7812 */ /* 0x000fe200078efcff */
[----:B------:R-:W-:Y:S01]  /*50f0*/  @!P6 IMAD.MOV R238, RZ, RZ, -R238 ;  /* 0x000000ffffeee224 */ /* 0x000fe200078e0aee */
[----:B------:R-:W-:Y:S01]  /*5100*/  IABS R28, R14 ;  /* 0x0000000e001c7213 */ /* 0x000fe20000000000 */
[----:B------:R-:W-:Y:S01]  /*5110*/  IMAD.HI.U32 R7, R5, R211, RZ ;  /* 0x000000d305077227 */ /* 0x000fe200078e00ff */
[----:B------:R-:W-:-:S02]  /*5120*/  ISETP.GT.U32.AND P6, PT, R0, R252, PT ;  /* 0x000000fc0000720c */ /* 0x000fc40003fc4070 */
[----:B------:R-:W-:Y:S01]  /*5130*/  IABS R217, R10 ;  /* 0x0000000a00d97213 */ /* 0x000fe20000000000 */
[----:B------:R-:W-:Y:S02]  /*5140*/  IMAD.MOV R7, RZ, RZ, -R7 ;  /* 0x000000ffff077224 */ /* 0x000fe400078e0a07 */
[----:B------:R-:W-:Y:S02]  /*5150*/  @!P3 IMAD.IADD R250, R250, 0x1, -R0 ;  /* 0x00000001fafab824 */ /* 0x000fe400078e0a00 */
[----:B------:R-:W-:Y:S01]  /*5160*/  IMAD R211, R0, R7, R211 ;  /* 0x0000000700d37224 */ /* 0x000fe200078e02d3 */
[----:B------:R-:W-:Y:S01]  /*5170*/  LOP3.LUT R7, R4, 0x1a8, RZ, 0xfc, !PT ;  /* 0x000001a804077812 */ /* 0x000fe200078efcff */
[----:B------:R-:W-:Y:S01]  /*5180*/  @!P1 IMAD.MOV R248, RZ, RZ, -R248 ;  /* 0x000000fffff89224 */ /* 0x000fe200078e0af8 */
[----:B------:R-:W-:Y:S01]  /*5190*/  ISETP.GT.U32.AND P1, PT, R0, R250, PT ;  /* 0x000000fa0000720c */ /* 0x000fe20003f24070 */
[----:B------:R-:W-:Y:S01]  /*51a0*/  IMAD.HI.U32 R6, R5, R213, RZ ;  /* 0x000000d505067227 */ /* 0x000fe200078e00ff */
[----:B------:R-:W-:-:S02]  /*51b0*/  IABS R215, R7 ;  /* 0x0000000700d77213 */ /* 0x000fc40000000000 */
[----:B------:R-:W-:Y:S01]  /*51c0*/  ISETP.GE.AND P3, PT, R7, RZ, PT ;  /* 0x000000ff0700720c */ /* 0x000fe20003f66270 */
[----:B------:R-:W-:Y:S02]  /*51d0*/  @!P6 IMAD.IADD R252, R252, 0x1, -R0 ;  /* 0x00000001fcfce824 */ /* 0x000fe400078e0a00 */
        /* <DEDUP_REMOVED lines=9> */
[C---:B------:R-:W-:Y:S01]  /*5270*/  ISETP.GT.U32.AND P6, PT, R0.reuse, R213, PT ;  /* 0x000000d50000720c */ /* 0x040fe20003fc4070 */
[C---:B------:R-:W-:Y:S02]  /*5280*/  IMAD R215, R0.reuse, R6, R215 ;  /* 0x0000000600d77224 */ /* 0x040fe400078e02d7 */
[----:B------:R-:W-:Y:S02]  /*5290*/  @!P0 IMAD.MOV R250, RZ, RZ, -R250 ;  /* 0x000000fffffa8224 */ /* 0x000fe400078e0afa */
[----:B------:R-:W-:Y:S01]  /*52a0*/  IMAD.MOV R7, RZ, RZ, -R7 ;  /* 0x000000ffff077224 */ /* 0x000fe200078e0a07 */
[----:B------:R-:W-:Y:S01]  /*52b0*/  ISETP.GT.U32.AND P0, PT, R0, R215, PT ;  /* 0x000000d70000720c */ /* 0x000fe20003f04070 */
[----:B------:R-:W-:-:S04]  /*52c0*/  IMAD.HI.U32 R6, R5, R219, RZ ;  /* 0x000000db05067227 */ /* 0x000fc800078e00ff */
[C---:B------:R-:W-:Y:S02]  /*52d0*/  IMAD R217, R0.reuse, R7, R217 ;  /* 0x0000000700d97224 */ /* 0x040fe400078e02d9 */
[----:B------:R-:W-:Y:S02]  /*52e0*/  @!P1 IMAD.IADD R211, R211, 0x1, -R0 ;  /* 0x00000001d3d39824 */ /* 0x000fe400078e0a00 */
[----:B------:R-:W-:Y:S02]  /*52f0*/  IMAD.MOV R7, RZ, RZ, -R6 ;  /* 0x000000ffff077224 */ /* 0x000fe400078e0a06 */
[--C-:B------:R-:W-:Y:S01]  /*5300*/  @!P6 IMAD.IADD R213, R213, 0x1, -R0.reuse ;  /* 0x00000001d5d5e824 */ /* 0x100fe200078e0a00 */
[C---:B------:R-:W-:Y:S01]  /*5310*/  ISETP.GT.U32.AND P1, PT, R0.reuse, R211, PT ;  /* 0x000000d30000720c */ /* 0x040fe20003f24070 */
[C---:B------:R-:W-:Y:S02]  /*5320*/  IMAD R219, R0.reuse, R7, R219 ;  /* 0x0000000700db7224 */ /* 0x040fe400078e02db */
[----:B------:R-:W-:Y:S01]  /*5330*/  @!P0 IMAD.IADD R215, R215, 0x1, -R0 ;  /* 0x00000001d7d78824 */ /* 0x000fe200078e0a00 */
[C---:B------:R-:W-:Y:S01]  /*5340*/  ISETP.GT.U32.AND P0, PT, R0.reuse, R213, PT ;  /* 0x000000d50000720c */ /* 0x040fe20003f04070 */
[----:B------:R-:W-:Y:S01]  /*5350*/  IMAD.HI.U32 R6, R5, R34, RZ ;  /* 0x0000002205067227 */ /* 0x000fe200078e00ff */
[----:B------:R-:W-:-:S03]  /*5360*/  ISETP.GT.U32.AND P6, PT, R0, R219, PT ;  /* 0x000000db0000720c */ /* 0x000fc60003fc4070 */
[----:B------:R-:W-:Y:S02]  /*5370*/  IMAD.MOV R9, RZ, RZ, -R6 ;  /* 0x000000ffff097224 */ /* 0x000fe400078e0a06 */
[----:B------:R-:W-:Y:S01]  /*5380*/  @!P5 IMAD.MOV R252, RZ, RZ, -R252 ;  /* 0x000000fffffcd224 */ /* 0x000fe200078e0afc */
[----:B------:R-:W-:Y:S01]  /*5390*/  ISETP.GT.U32.AND P5, PT, R0, R217, PT ;  /* 0x000000d90000720c */ /* 0x000fe20003fa4070 */
[----:B------:R-:W-:Y:S01]  /*53a0*/  @!P1 IMAD.IADD R211, R211, 0x1, -R0 ;  /* 0x00000001d3d39824 */ /* 0x000fe200078e0a00 */
[----:B------:R-:W-:Y:S01]  /*53b0*/  ISETP.GE.AND P1, PT, R10, RZ, PT ;  /* 0x000000ff0a00720c */ /* 0x000fe20003f26270 */
[----:B------:R-:W-:Y:S01]  /*53c0*/  IMAD R34, R0, R9, R34 ;  /* 0x0000000900227224 */ /* 0x000fe200078e0222 */
[----:B------:R-:W-:Y:S01]  /*53d0*/  LOP3.LUT R10, R4, 0x1bc, RZ, 0xfc, !PT ;  /* 0x000001bc040a7812 */ /* 0x000fe200078efcff */
[--C-:B------:R-:W-:Y:S02]  /*53e0*/  @!P0 IMAD.IADD R213, R213, 0x1, -R0.reuse ;  /* 0x00000001d5d58824 */ /* 0x100fe400078e0a00 */
[----:B------:R-:W-:Y:S01]  /*53f0*/  @!P6 IMAD.IADD R219, R219, 0x1, -R0 ;  /* 0x00000001dbdbe824 */ /* 0x000fe200078e0a00 */
[----:B------:R-:W-:Y:S01]  /*5400*/  ISETP.GT.U32.AND P0, PT, R0, R34, PT ;  /* 0x000000220000720c */ /* 0x000fe20003f04070 */
[----:B------:R-:W-:Y:S01]  /*5410*/  IMAD.HI.U32 R7, R5, R30, RZ ;  /* 0x0000001e05077227 */ /* 0x000fe200078e00ff */
[----:B------:R-:W-:-:S02]  /*5420*/  IABS R228, R10 ;  /* 0x0000000a00e47213 */ /* 0x000fc40000000000 */
[----:B------:R-:W-:Y:S01]  /*5430*/  ISETP.GT.U32.AND P6, PT, R0, R219, PT ;  /* 0x000000db0000720c */ /* 0x000fe20003fc4070 */
[----:B------:R-:W-:Y:S02]  /*5440*/  IMAD.MOV R7, RZ, RZ, -R7 ;  /* 0x000000ffff077224 */ /* 0x000fe400078e0a07 */
[----:B------:R-:W-:-:S04]  /*5450*/  IMAD.HI.U32 R6, R5, R228, RZ ;  /* 0x000000e405067227 */ /* 0x000fc800078e00ff */
[----:B------:R-:W-:Y:S01]  /*5460*/  @!P5 IMAD.IADD R217, R217, 0x1, -R0 ;  /* 0x00000001d9d9d824 */ /* 0x000fe200078e0a00 */
[C---:B------:R-:W-:Y:S01]  /*5470*/  ISETP.GT.U32.AND P5, PT, R0.reuse, R215, PT ;  /* 0x000000d70000720c */ /* 0x040fe20003fa4070 */
[C---:B------:R-:W-:Y:S02]  /*5480*/  IMAD R30, R0.reuse, R7, R30 ;  /* 0x00000007001e7224 */ /* 0x040fe400078e021e */
[----:B------:R-:W-:Y:S02]  /*5490*/  IMAD.MOV R7, RZ, RZ, -R6 ;  /* 0x000000ffff077224 */ /* 0x000fe400078e0a06 */
[----:B------:R-:W-:Y:S01]  /*54a0*/  @!P2 IMAD.MOV R211, RZ, RZ, -R211 ;  /* 0x000000ffffd3a224 */ /* 0x000fe200078e0ad3 */
[----:B------:R-:W-:Y:S01]  /*54b0*/  ISETP.GT.U32.AND P2, PT, R0, R217, PT ;  /* 0x000000d90000720c */ /* 0x000fe20003f44070 */
[----:B------:R-:W-:Y:S01]  /*54c0*/  @!P0 IMAD.IADD R34, R34, 0x1, -R0 ;  /* 0x0000000122228824 */ /* 0x000fe200078e0a00 */
[----:B------:R-:W-:Y:S01]  /*54d0*/  ISETP.GE.AND P0, PT, R12, RZ, PT ;  /* 0x000000ff0c00720c */ /* 0x000fe20003f06270 */
[----:B------:R-:W-:-:S02]  /*54e0*/  IMAD R228, R0, R7, R228 ;  /* 0x0000000700e47224 */ /* 0x000fc400078e02e4 */
[----:B------:R-:W-:Y:S01]  /*54f0*/  @!P4 IMAD.MOV R213, RZ, RZ, -R213 ;  /* 0x000000ffffd5c224 */ /* 0x000fe200078e0ad5 */
[C---:B------:R-:W-:Y:S01]  /*5500*/  ISETP.GT.U32.AND P4, PT, R0.reuse, R34, PT ;  /* 0x000000220000720c */ /* 0x040fe20003f84070 */
[----:B------:R-:W-:Y:S01]  /*5510*/  @!P6 IMAD.IADD R219, R219, 0x1, -R0 ;  /* 0x00000001dbdbe824 */ /* 0x000fe200078e0a00 */
[----:B------:R-:W-:Y:S01]  /*5520*/  ISETP.GT.U32.AND P6, PT, R0, R228, PT ;  /* 0x000000e40000720c */ /* 0x000fe20003fc4070 */
[----:B------:R-:W-:-:S04]  /*5530*/  IMAD.HI.U32 R7, R5, R232, RZ ;  /* 0x000000e805077227 */ /* 0x000fc800078e00ff */
[----:B------:R-:W-:Y:S02]  /*5540*/  IMAD.MOV R7, RZ, RZ, -R7 ;  /* 0x000000ffff077224 */ /* 0x000fe400078e0a07 */
[----:B------:R-:W-:-:S04]  /*5550*/  IMAD.HI.U32 R6, R5, R28, RZ ;  /* 0x0000001c05067227 */ /* 0x000fc800078e00ff */
[--C-:B------:R-:W-:Y:S01]  /*5560*/  @!P5 IMAD.IADD R215, R215, 0x1, -R0.reuse ;  /* 0x00000001d7d7d824 */ /* 0x100fe200078e0a00 */
[C---:B------:R-:W-:Y:S01]  /*5570*/  ISETP.GT.U32.AND P5, PT, R0.reuse, R30, PT ;  /* 0x0000001e0000720c */ /* 0x040fe20003fa4070 */
[----:B------:R-:W-:Y:S01]  /*5580*/  @!P2 IMAD.IADD R217, R217, 0x1, -R0 ;  /* 0x00000001d9d9a824 */ /* 0x000fe200078e0a00 */
[----:B------:R-:W-:Y:S01]  /*5590*/  ISETP.GE.AND P2, PT, R11, RZ, PT ;  /* 0x000000ff0b00720c */ /* 0x000fe20003f46270 */
[----:B------:R-:W-:Y:S01]  /*55a0*/  IMAD R232, R0, R7, R232 ;  /* 0x0000000700e87224 */ /* 0x000fe200078e02e8 */
[----:B------:R-:W-:Y:S01]  /*55b0*/  LOP3.LUT R11, R4, 0x1c8, RZ, 0xfc, !PT ;  /* 0x000001c8040b7812 */ /* 0x000fe200078efcff */
[----:B------:R-:W-:Y:S02]  /*55c0*/  IMAD.MOV R9, RZ, RZ, -R6 ;  /* 0x000000ffff097224 */ /* 0x000fe400078e0a06 */
[----:B------:R-:W-:Y:S01]  /*55d0*/  @!P4 IMAD.IADD R34, R34, 0x1, -R0 ;  /* 0x000000012222c824 */ /* 0x000fe200078e0a00 */
[C---:B------:R-:W-:Y:S01]  /*55e0*/  ISETP.GT.U32.AND P4, PT, R0.reuse, R232, PT ;  /* 0x000000e80000720c */ /* 0x040fe20003f84070 */
[----:B------:R-:W-:Y:S01]  /*55f0*/  IMAD R28, R0, R9, R28 ;  /* 0x00000009001c7224 */ /* 0x000fe200078e021c */
[----:B------:R-:W-:Y:S01]  /*5600*/  IABS R26, R11 ;  /* 0x0000000b001a7213 */ /* 0x000fe20000000000 */
[--C-:B------:R-:W-:Y:S01]  /*5610*/  @!P6 IMAD.IADD R228, R228, 0x1, -R0.reuse ;  /* 0x00000001e4e4e824 */ /* 0x100fe200078e0a00 */
[----:B------:R-:W-:Y:S01]  /*5620*/  LOP3.LUT R9, R4, 0x1cc, RZ, 0xfc, !PT ;  /* 0x000001cc04097812 */ /* 0x000fe200078efcff */
[----:B------:R-:W-:Y:S01]  /*5630*/  @!P1 IMAD.MOV R217, RZ, RZ, -R217 ;  /* 0x000000ffffd99224 */ /* 0x000fe200078e0ad9 */
[----:B------:R-:W-:Y:S01]  /*5640*/  ISETP.GT.U32.AND P1, PT, R0, R28, PT ;  /* 0x0000001c0000720c */ /* 0x000fe20003f24070 */
[----:B------:R-:W-:Y:S01]  /*5650*/  @!P5 IMAD.IADD R30, R30, 0x1, -R0 ;  /* 0x000000011e1ed824 */ /* 0x000fe200078e0a00 */
[----:B------:R-:W-:Y:S01]  /*5660*/  ISETP.GT.U32.AND P6, PT, R0, R228, PT ;  /* 0x000000e40000720c */ /* 0x000fe20003fc4070 */
[----:B------:R-:W-:Y:S01]  /*5670*/  @!P2 IMAD.MOV R219, RZ, RZ, -R219 ;  /* 0x000000ffffdba224 */ /* 0x000fe200078e0adb */
[----:B------:R-:W-:Y:S01]  /*5680*/  ISETP.GE.AND P2, PT, R10, RZ, PT ;  /* 0x000000ff0a00720c */ /* 0x000fe20003f46270 */
[----:B------:R-:W-:Y:S01]  /*5690*/  IMAD.HI.U32 R6, R5, R26, RZ ;  /* 0x0000001a05067227 */ /* 0x000fe200078e00ff */
[----:B------:R-:W-:-:S02]  /*56a0*/  IABS R24, R9 ;  /* 0x0000000900187213 */ /* 0x000fc40000000000 */
[----:B------:R-:W-:Y:S01]  /*56b0*/  LOP3.LUT R10, R4, 0x1d0, RZ, 0xfc, !PT ;  /* 0x000001d0040a7812 */ /* 0x000fe200078efcff */
[----:B------:R-:W-:Y:S01]  /*56c0*/  @!P3 IMAD.MOV R215, RZ, RZ, -R215 ;  /* 0x000000ffffd7b224 */ /* 0x000fe200078e0ad7 */
[----:B------:R-:W-:Y:S01]  /*56d0*/  ISETP.GT.U32.AND P3, PT, R0, R30, PT ;  /* 0x0000001e0000720c */ /* 0x000fe20003f64070 */
[----:B------:R-:W-:Y:S01]  /*56e0*/  @!P4 IMAD.IADD R232, R232, 0x1, -R0 ;  /* 0x00000001e8e8c824 */ /* 0x000fe200078e0a00 */
[----:B------:R-:W-:Y:S01]  /*56f0*/  IABS R22, R10 ;  /* 0x0000000a00167213 */ /* 0x000fe20000000000 */
[----:B------:R-:W-:Y:S01]  /*5700*/  IMAD.MOV R7, RZ, RZ, -R6 ;  /* 0x000000ffff077224 */ /* 0x000fe200078e0a06 */
[----:B------:R-:W-:Y:S01]  /*5710*/  ISETP.GE.AND P5, PT, R13, RZ, PT ;  /* 0x000000ff0d00720c */ /* 0x000fe20003fa6270 */
        /* <DEDUP_REMOVED lines=8> */
[----:B------:R-:W-:Y:S01]  /*57a0*/  IMAD.HI.U32 R6, R5, R24, RZ ;  /* 0x0000001805067227 */ /* 0x000fe200078e00ff */
[----:B------:R-:W-:-:S02]  /*57b0*/  ISETP.GT.U32.AND P4, PT, R0, R28, PT ;  /* 0x0000001c0000720c */ /* 0x000fc40003f84070 */
[----:B------:R-:W-:Y:S01]  /*57c0*/  IABS R20, R11 ;  /* 0x0000000b00147213 */ /* 0x000fe20000000000 */
[----:B------:R-:W-:Y:S01]  /*57d0*/  @!P2 IMAD.MOV R228, RZ, RZ, -R228 ;  /* 0x000000ffffe4a224 */ /* 0x000fe200078e0ae4 */
[----:B------:R-:W-:Y:S01]  /*57e0*/  ISETP.GT.U32.AND P2, PT, R0, R26, PT ;  /* 0x0000001a0000720c */ /* 0x000fe20003f44070 */
[----:B------:R-:W-:Y:S01]  /*57f0*/  IMAD.MOV R7, RZ, RZ, -R6 ;  /* 0x000000ffff077224 */ /* 0x000fe200078e0a06 */
[----:B------:R-:W-:Y:S01]  /*5800*/  LOP3.LUT R13, R4, 0x1e8, RZ, 0xfc, !PT ;  /* 0x000001e8040d7812 */ /* 0x000fe200078efcff */
[----:B------:R-:W-:Y:S01]  /*5810*/  @!P3 IMAD.IADD R30, R30, 0x1, -R0 ;  /* 0x000000011e1eb824 */ /* 0x000fe200078e0a00 */
[----:B------:R-:W-:Y:S01]  /*5820*/  ISETP.GE.AND P3, PT, R14, RZ, PT ;  /* 0x000000ff0e00720c */ /* 0x000fe20003f66270 */
[----:B------:R-:W-:Y:S01]  /*5830*/  IMAD R24, R0, R7, R24 ;  /* 0x0000000700187224 */ /* 0x000fe200078e0218 */
[----:B------:R-:W-:Y:S01]  /*5840*/  IABS R14, R13 ;  /* 0x0000000d000e7213 */ /* 0x000fe20000000000 */
[----:B------:R-:W-:Y:S01]  /*5850*/  IMAD.HI.U32 R6, R5, R22, RZ ;  /* 0x0000001605067227 */ /* 0x000fe200078e00ff */
[----:B------:R-:W-:-:S03]  /*5860*/  LOP3.LUT R15, R4, 0x1ec, RZ, 0xfc, !PT ;  /* 0x000001ec040f7812 */ /* 0x000fc600078efcff */
[----:B------:R-:W-:Y:S01]  /*5870*/  @!P0 IMAD.IADD R232, R232, 0x1, -R0 ;  /* 0x00000001e8e88824 */ /* 0x000fe200078e0a00 */
[----:B------:R-:W-:Y:S01]  /*5880*/  ISETP.GT.U32.AND P0, PT, R0, R24, PT ;  /* 0x000000180000720c */ /* 0x000fe20003f04070 */
[----:B------:R-:W-:Y:S01]  /*5890*/  IMAD.MOV R7, RZ, RZ, -R6 ;  /* 0x000000ffff077224 */ /* 0x000fe200078e0a06 */
[----:B------:R-:W-:Y:S01]  /*58a0*/  IABS R12, R15 ;  /* 0x0000000f000c7213 */ /* 0x000fe20000000000 */
[----:B------:R-:W-:Y:S01]  /*58b0*/  @!P4 IMAD.IADD R28, R28, 0x1, -R0 ;  /* 0x000000011c1cc824 */ /* 0x000fe200078e0a00 */
[----:B------:R-:W-:Y:S01]  /*58c0*/  ISETP.GE.AND P4, PT, R10, RZ, PT ;  /* 0x000000ff0a00720c */ /* 0x000fe20003f86270 */
[----:B------:R-:W-:Y:S01]  /*58d0*/  IMAD R22, R0, R7, R22 ;  /* 0x0000000700167224 */ /* 0x000fe200078e0216 */
[----:B------:R-:W-:Y:S01]  /*58e0*/  LOP3.LUT R10, R4, 0x1d8, RZ, 0xfc, !PT ;  /* 0x000001d8040a7812 */ /* 0x000fe200078efcff */
[----:B------:R-:W-:Y:S02]  /*58f0*/  @!P2 IMAD.IADD R26, R26, 0x1, -R0 ;  /* 0x000000011a1aa824 */ /* 0x000fe400078e0a00 */
[----:B------:R-:W-:Y:S01]  /*5900*/  @!P5 IMAD.MOV R30, RZ, RZ, -R30 ;  /* 0x000000ffff1ed224 */ /* 0x000fe200078e0a1e */
[----:B------:R-:W-:Y:S01]  /*5910*/  ISETP.GE.AND P5, PT, R9, RZ, PT ;  /* 0x000000ff0900720c */ /* 0x000fe20003fa6270 */
[----:B------:R-:W-:Y:S01]  /*5920*/  @!P3 IMAD.MOV R28, RZ, RZ, -R28 ;  /* 0x000000ffff1cb224 */ /* 0x000fe200078e0a1c */
[----:B------:R-:W-:Y:S01]  /*5930*/  ISETP.GT.U32.AND P2, PT, R0, R26, PT ;  /* 0x0000001a0000720c */ /* 0x000fe20003f44070 */
[----:B------:R-:W-:Y:S01]  /*5940*/  @!P0 IMAD.IADD R24, R24, 0x1, -R0 ;  /* 0x0000000118188824 */ /* 0x000fe200078e0a00 */
[----:B------:R-:W-:Y:S01]  /*5950*/  ISETP.GT.U32.AND P3, PT, R0, R22, PT ;  /* 0x000000160000720c */ /* 0x000fe20003f64070 */
[----:B------:R-:W-:Y:S01]  /*5960*/  @!P6 IMAD.MOV R232, RZ, RZ, -R232 ;  /* 0x000000ffffe8e224 */ /* 0x000fe200078e0ae8 */
[----:B------:R-:W-:Y:S01]  /*5970*/  LOP3.LUT R9, R4, 0x1d4, RZ, 0xfc, !PT ;  /* 0x000001d404097812 */ /* 0x000fe200078efcff */
[----:B------:R-:W-:Y:S01]  /*5980*/  IMAD.HI.U32 R7, R5, R20, RZ ;  /* 0x0000001405077227 */ /* 0x000fe200078e00ff */
[----:B------:R-:W-:-:S02]  /*5990*/  ISETP.GT.U32.AND P0, PT, R0, R24, PT ;  /* 0x000000180000720c */ /* 0x000fc40003f04070 */
[----:B------:R-:W-:Y:S01]  /*59a0*/  IABS R244, R9 ;  /* 0x0000000900f47213 */ /* 0x000fe20000000000 */
[----:B------:R-:W-:Y:S01]  /*59b0*/  IMAD.MOV R7, RZ, RZ, -R7 ;  /* 0x000000ffff077224 */ /* 0x000fe200078e0a07 */
[----:B------:R-:W-:Y:S02]  /*59c0*/  ISETP.GE.AND P6, PT, R9, RZ, PT ;  /* 0x000000ff0900720c */ /* 0x000fe40003fc6270 */
[----:B------:R-:W-:Y:S01]  /*59d0*/  IABS R246, R10 ;  /* 0x0000000a00f67213 */ /* 0x000fe20000000000 */
[----:B------:R-:W-:-:S04]  /*59e0*/  IMAD.HI.U32 R6, R5, R244, RZ ;  /* 0x000000f405067227 */ /* 0x000fc800078e00ff */
[--C-:B------:R-:W-:Y:S01]  /*59f0*/  @!P2 IMAD.IADD R26, R26, 0x1, -R0.reuse ;  /* 0x000000011a1aa824 */ /* 0x100fe200078e0a00 */
[----:B------:R-:W-:Y:S01]  /*5a00*/  ISETP.GE.AND P2, PT, R10, RZ, PT ;  /* 0x000000ff0a00720c */ /* 0x000fe20003f46270 */
[----:B------:R-:W-:Y:S01]  /*5a10*/  @!P3 IMAD.IADD R22, R22, 0x1, -R0 ;  /* 0x000000011616b824 */ /* 0x000fe200078e0a00 */
[----:B------:R-:W-:Y:S01]  /*5a20*/  LOP3.LUT R10, R4, 0x1e4, RZ, 0xfc, !PT ;  /* 0x000001e4040a7812 */ /* 0x000fe200078efcff */
[----:B------:R-:W-:Y:S01]  /*5a30*/  IMAD.MOV R9, RZ, RZ, -R6 ;  /* 0x000000ffff097224 */ /* 0x000fe200078e0a06 */
[----:B------:R-:W-:Y:S01]  /*5a40*/  ISETP.GE.AND P3, PT, R11, RZ, PT ;  /* 0x000000ff0b00720c */ /* 0x000fe20003f66270 */
[----:B------:R-:W-:Y:S01]  /*5a50*/  @!P1 IMAD.MOV R26, RZ, RZ, -R26 ;  /* 0x000000ffff1a9224 */ /* 0x000fe200078e0a1a */
[C---:B------:R-:W-:Y:S01]  /*5a60*/  ISETP.GT.U32.AND P1, PT, R0.reuse, R22, PT ;  /* 0x000000160000720c */ /* 0x040fe20003f24070 */
[----:B------:R-:W-:Y:S01]  /*5a70*/  IMAD R244, R0, R9, R244 ;  /* 0x0000000900f47224 */ /* 0x000fe200078e02f4 */
[----:B------:R-:W-:Y:S01]  /*5a80*/  IABS R16, R10 ;  /* 0x0000000a00107213 */ /* 0x000fe20000000000 */
[----:B------:R-:W-:-:S04]  /*5a90*/  IMAD.HI.U32 R6, R5, R246, RZ ;  /* 0x000000f605067227 */ /* 0x000fc800078e00ff */
[----:B------:R-:W-:Y:S01]  /*5aa0*/  @!P0 IMAD.IADD R24, R24, 0x1, -R0 ;  /* 0x0000000118188824 */ /* 0x000fe200078e0a00 */
[----:B------:R-:W-:Y:S01]  /*5ab0*/  ISETP.GT.U32.AND P0, PT, R0, R244, PT ;  /* 0x000000f40000720c */ /* 0x000fe20003f04070 */
[----:B------:R-:W-:Y:S01]  /*5ac0*/  IMAD.MOV R9, RZ, RZ, -R6 ;  /* 0x000000ffff097224 */ /* 0x000fe200078e0a06 */
[----:B------:R-:W-:Y:S01]  /*5ad0*/  LOP3.LUT R6, R4, 0x1e0, RZ, 0xfc, !PT ;  /* 0x000001e004067812 */ /* 0x000fe200078efcff */
[C---:B------:R-:W-:Y:S02]  /*5ae0*/  IMAD R20, R0.reuse, R7, R20 ;  /* 0x0000000700147224 */ /* 0x040fe400078e0214 */
[----:B------:R-:W-:Y:S01]  /*5af0*/  IMAD R246, R0, R9, R246 ;  /* 0x0000000900f67224 */ /* 0x000fe200078e02f6 */
[----:B------:R-:W-:Y:S01]  /*5b00*/  IABS R18, R6 ;  /* 0x0000000600127213 */ /* 0x000fe20000000000 */
[----:B------:R-:W-:Y:S02]  /*5b10*/  @!P1 IMAD.IADD R22, R22, 0x1, -R0 ;  /* 0x0000000116169824 */ /* 0x000fe400078e0a00 */
[----:B------:R-:W-:Y:S01]  /*5b20*/  @!P5 IMAD.MOV R24, RZ, RZ, -R24 ;  /* 0x000000ffff18d224 */ /* 0x000fe200078e0a18 */
[C---:B------:R-:W-:Y:S01]  /*5b30*/  ISETP.GT.U32.AND P1, PT, R0.reuse, R246, PT ;  /* 0x000000f60000720c */ /* 0x040fe20003f24070 */
[----:B------:R-:W-:Y:S01]  /*5b40*/  @!P4 IMAD.MOV R22, RZ, RZ, -R22 ;  /* 0x000000ffff16c224 */ /* 0x000fe200078e0a16 */
[----:B------:R-:W-:Y:S01]  /*5b50*/  ISETP.GT.U32.AND P4, PT, R0, R20, PT ;  /* 0x000000140000720c */ /* 0x000fe20003f84070 */
[----:B------:R-:W-:Y:S01]  /*5b60*/  @!P0 IMAD.IADD R244, R244, 0x1, -R0 ;  /* 0x00000001f4f48824 */ /* 0x000fe200078e0a00 */
[----:B------:R-:W-:Y:S01]  /*5b70*/  ISETP.GE.AND P5, PT, R6, RZ, PT ;  /* 0x000000ff0600720c */ /* 0x000fe20003fa6270 */
[----:B------:R-:W-:-:S03]  /*5b80*/  IMAD.HI.U32 R6, R5, R18, RZ ;  /* 0x0000001205067227 */ /* 0x000fc600078e00ff */
[----:B------:R-:W-:Y:S01]  /*5b90*/  ISETP.GT.U32.AND P0, PT, R0, R244, PT ;  /* 0x000000f40000720c */ /* 0x000fe20003f04070 */
[----:B------:R-:W-:Y:S01]  /*5ba0*/  IMAD.MOV R11, RZ, RZ, -R6 ;  /* 0x000000ffff0b7224 */ /* 0x000fe200078e0a06 */
[----:B------:R-:W-:Y:S01]  /*5bb0*/  IABS R6, R17 ;  /* 0x0000001100067213 */ /* 0x000fe20000000000 */
[----:B------:R-:W-:-:S04]  /*5bc0*/  IMAD.HI.U32 R7, R5, R16, RZ ;  /* 0x0000001005077227 */ /* 0x000fc800078e00ff */
[--C-:B------:R-:W-:Y:S02]  /*5bd0*/  @!P1 IMAD.IADD R246, R246, 0x1, -R0.reuse ;  /* 0x00000001f6f69824 */ /* 0x100fe400078e0a00 */
[----:B------:R-:W-:Y:S02]  /*5be0*/  @!P4 IMAD.IADD R20, R20, 0x1, -R0 ;  /* 0x000000011414c824 */ /* 0x000fe400078e0a00 */
[C---:B------:R-:W-:Y:S01]  /*5bf0*/  IMAD R18, R0.reuse, R11, R18 ;  /* 0x0000000b00127224 */ /* 0x040fe200078e0212 */
[----:B------:R-:W-:Y:S01]  /*5c00*/  ISETP.GT.U32.AND P1, PT, R0, R246, PT ;  /* 0x000000f60000720c */ /* 0x000fe20003f24070 */
[----:B------:R-:W-:Y:S01]  /*5c10*/  @!P0 IMAD.IADD R244, R244, 0x1, -R0 ;  /* 0x00000001f4f48824 */ /* 0x000fe200078e0a00 */
[----:B------:R-:W-:Y:S01]  /*5c20*/  ISETP.GT.U32.AND P4, PT, R0, R20, PT ;  /* 0x000000140000720c */ /* 0x000fe20003f84070 */
[----:B------:R-:W-:Y:S01]  /*5c30*/  IMAD.HI.U32 R9, R5, R14, RZ ;  /* 0x0000000e05097227 */ /* 0x000fe200078e00ff */
[----:B------:R-:W-:Y:S02]  /*5c40*/  LOP3.LUT R11, R4, 0x1f8, RZ, 0xfc, !PT ;  /* 0x000001f8040b7812 */ /* 0x000fe400078efcff */
[----:B------:R-:W-:Y:S01]  /*5c50*/  ISETP.GE.AND P0, PT, R10, RZ, PT ;  /* 0x000000ff0a00720c */ /* 0x000fe20003f06270 */
[----:B------:R-:W-:Y:S01]  /*5c60*/  IMAD.MOV R7, RZ, RZ, -R7 ;  /* 0x000000ffff077224 */ /* 0x000fe200078e0a07 */
[----:B------:R-:W-:Y:S01]  /*5c70*/  IABS R10, R19 ;  /* 0x00000013000a7213 */ /* 0x000fe20000000000 */
[----:B------:R-:W-:Y:S01]  /*5c80*/  @!P6 IMAD.MOV R244, RZ, RZ, -R244 ;  /* 0x000000fffff4e224 */ /* 0x000fe200078e0af4 */
[C---:B------:R-:W-:Y:S01]  /*5c90*/  ISETP.GT.U32.AND P6, PT, R0.reuse, R18, PT ;  /* 0x000000120000720c */ /* 0x040fe20003fc4070 */
[----:B------:R-:W-:Y:S01]  /*5ca0*/  IMAD.MOV R9, RZ, RZ, -R9 ;  /* 0x000000ffff097224 */ /* 0x000fe200078e0a09 */
[----:B------:R-:W-:Y:S01]  /*5cb0*/  IABS R242, R11 ;  /* 0x0000000b00f27213 */ /* 0x000fe20000000000 */
[----:B------:R-:W-:-:S02]  /*5cc0*/  IMAD R16, R0, R7, R16 ;  /* 0x0000000700107224 */ /* 0x000fc400078e0210 */
[----:B------:R-:W-:Y:S02]  /*5cd0*/  IMAD R14, R0, R9, R14 ;  /* 0x00000009000e7224 */ /* 0x000fe400078e020e */
[--C-:B------:R-:W-:Y:S01]  /*5ce0*/  @!P1 IMAD.IADD R246, R246, 0x1, -R0.reuse ;  /* 0x00000001f6f69824 */ /* 0x100fe200078e0a00 */
[----:B------:R-:W-:Y:S01]  /*5cf0*/  ISETP.GT.U32.AND P1, PT, R0, R16, PT ;  /* 0x000000100000720c */ /* 0x000fe20003f24070 */
[----:B------:R-:W-:Y:S01]  /*5d00*/  @!P4 IMAD.IADD R20, R20, 0x1, -R0 ;  /* 0x000000011414c824 */ /* 0x000fe200078e0a00 */
[----:B------:R-:W-:Y:S01]  /*5d10*/  ISETP.GT.U32.AND P4, PT, R0, R14, PT ;  /* 0x0000000e0000720c */ /* 0x000fe20003f84070 */
[----:B------:R-:W-:-:S04]  /*5d20*/  IMAD.HI.U32 R4, R5, R12, RZ ;  /* 0x0000000c05047227 */ /* 0x000fc800078e00ff */
[----:B------:R-:W-:Y:S02]  /*5d30*/  IMAD.MOV R7, RZ, RZ, -R4 ;  /* 0x000000ffff077224 */ /* 0x000fe400078e0a04 */
[----:B------:R-:W-:Y:S02]  /*5d40*/  @!P6 IMAD.IADD R18, R18, 0x1, -R0 ;  /* 0x000000011212e824 */ /* 0x000fe400078e0a00 */
[C---:B------:R-:W-:Y:S02]  /*5d50*/  IMAD R12, R0.reuse, R7, R12 ;  /* 0x00000007000c7224 */ /* 0x040fe400078e020c */
[----:B------:R-:W-:Y:S01]  /*5d60*/  IMAD.HI.U32 R4, R5, R6, RZ ;  /* 0x0000000605047227 */ /* 0x000fe200078e00ff */
[----:B------:R-:W-:-:S03]  /*5d70*/  ISETP.GT.U32.AND P6, PT, R0, R18, PT ;  /* 0x000000120000720c */ /* 0x000fc60003fc4070 */
[--C-:B------:R-:W-:Y:S01]  /*5d80*/  @!P1 IMAD.IADD R16, R16, 0x1, -R0.reuse ;  /* 0x0000000110109824 */ /* 0x100fe200078e0a00 */
[----:B------:R-:W-:Y:S01]  /*5d90*/  ISETP.GT.U32.AND P1, PT, R0, R12, PT ;  /* 0x0000000c0000720c */ /* 0x000fe20003f24070 */
[----:B------:R-:W-:Y:S02]  /*5da0*/  @!P4 IMAD.IADD R14, R14, 0x1, -R0 ;  /* 0x000000010e0ec824 */ /* 0x000fe400078e0a00 */
[----:B------:R-:W-:Y:S01]  /*5db0*/  IMAD.MOV R9, RZ, RZ, -R4 ;  /* 0x000000ffff097224 */ /* 0x000fe200078e0a04 */
[----:B------:R-:W-:Y:S01]  /*5dc0*/  IADD3 R4, R23, -0x1, RZ ;  /* 0xffffffff17047810 */ /* 0x000fe20007ffe0ff */
[----:B------:R-:W-:Y:S01]  /*5dd0*/  @!P2 IMAD.MOV R246, RZ, RZ, -R246 ;  /* 0x000000fffff6a224 */ /* 0x000fe200078e0af6 */
[C---:B------:R-:W-:Y:S01]  /*5de0*/  ISETP.GT.U32.AND P2, PT, R0.reuse, R16, PT ;  /* 0x000000100000720c */ /* 0x040fe20003f44070 */
[----:B------:R-:W-:Y:S01]  /*5df0*/  IMAD.HI.U32 R7, R5, R10, RZ ;  /* 0x0000000a05077227 */ /* 0x000fe200078e00ff */
[----:B------:R-:W-:-:S03]  /*5e00*/  ISETP.GT.U32.AND P4, PT, R0, R14, PT ;  /* 0x0000000e0000720c */ /* 0x000fc60003f84070 */
[----:B------:R-:W-:Y:S02]  /*5e10*/  IMAD R6, R0, R9, R6 ;  /* 0x0000000900067224 */ /* 0x000fe400078e0206 */
[----:B------:R-:W-:-:S04]  /*5e20*/  IMAD.HI.U32 R5, R5, R242, RZ ;  /* 0x000000f205057227 */ /* 0x000fc800078e00ff */
[----:B------:R-:W-:Y:S02]  /*5e30*/  IMAD.MOV R7, RZ, RZ, -R7 ;  /* 0x000000ffff077224 */ /* 0x000fe400078e0a07 */
[--C-:B------:R-:W-:Y:S01]  /*5e40*/  @!P6 IMAD.IADD R18, R18, 0x1, -R0.reuse ;  /* 0x000000011212e824 */ /* 0x100fe200078e0a00 */
[----:B------:R-:W-:Y:S01]  /*5e50*/  ISETP.GT.U32.AND P6, PT, R0, R6, PT ;  /* 0x000000060000720c */ /* 0x000fe20003fc4070 */
[----:B------:R-:W-:Y:S02]  /*5e60*/  IMAD.MOV R5, RZ, RZ, -R5 ;  /* 0x000000ffff057224 */ /* 0x000fe400078e0a05 */
[----:B------:R-:W-:Y:S02]  /*5e70*/  @!P1 IMAD.IADD R12, R12, 0x1, -R0 ;  /* 0x000000010c0c9824 */ /* 0x000fe400078e0a00 */
[C---:B------:R-:W-:Y:S01]  /*5e80*/  IMAD R10, R0.reuse, R7, R10 ;  /* 0x00000007000a7224 */ /* 0x040fe200078e020a */
[----:B------:R-:W-:Y:S01]  /*5e90*/  LOP3.LUT R7, RZ, c[0x0][0x17c], RZ, 0x33, !PT ;  /* 0x00005f00ff077a12 */ /* 0x000fe200078e33ff */
[C---:B------:R-:W-:Y:S01]  /*5ea0*/  IMAD R242, R0.reuse, R5, R242 ;  /* 0x0000000500f27224 */ /* 0x040fe200078e02f2 */
[----:B------:R-:W-:Y:S01]  /*5eb0*/  ISETP.GT.U32.AND P1, PT, R0, R12, PT ;  /* 0x0000000c0000720c */ /* 0x000fe20003f24070 */
[--C-:B------:R-:W-:Y:S01]  /*5ec0*/  @!P2 IMAD.IADD R16, R16, 0x1, -R0.reuse ;  /* 0x000000011010a824 */ /* 0x100fe200078e0a00 */
[----:B------:R-:W-:Y:S01]  /*5ed0*/  ISETP.GT.U32.AND P2, PT, R0, R10, PT ;  /* 0x0000000a0000720c */ /* 0x000fe20003f44070 */
[--C-:B------:R-:W-:Y:S01]  /*5ee0*/  @!P4 IMAD.IADD R14, R14, 0x1, -R0.reuse ;  /* 0x000000010e0ec824 */ /* 0x100fe200078e0a00 */
[----:B------:R-:W-:Y:S01]  /*5ef0*/  ISETP.GT.U32.AND P4, PT, R0, R242, PT ;  /* 0x000000f20000720c */ /* 0x000fe20003f84070 */
[----:B------:R-:W-:Y:S01]  /*5f00*/  @!P6 IMAD.IADD R6, R6, 0x1, -R0 ;  /* 0x000000010606e824 */ /* 0x000fe200078e0a00 */
[----:B------:R-:W-:Y:S01]  /*5f10*/  IADD3 R5, R23, -0x9, RZ ;  /* 0xfffffff717057810 */ /* 0x000fe20007ffe0ff */
[----:B------:R-:W-:Y:S01]  /*5f20*/  @!P5 IMAD.MOV R18, RZ, RZ, -R18 ;  /* 0x000000ffff12d224 */ /* 0x000fe200078e0a12 */
[----:B------:R-:W-:Y:S01]  /*5f30*/  ISETP.GE.AND P5, PT, R13, RZ, PT ;  /* 0x000000ff0d00720c */ /* 0x000fe20003fa6270 */
[----:B------:R-:W-:Y:S01]  /*5f40*/  @!P0 IMAD.MOV R16, RZ, RZ, -R16 ;  /* 0x000000ffff108224 */ /* 0x000fe200078e0a10 */
[----:B------:R-:W-:Y:S01]  /*5f50*/  ISETP.GT.U32.AND P6, PT, R0, R6, PT ;  /* 0x000000060000720c */ /* 0x000fe20003fc4070 */
[----:B------:R-:W-:Y:S01]  /*5f60*/  @!P3 IMAD.MOV R20, RZ, RZ, -R20 ;  /* 0x000000ffff14b224 */ /* 0x000fe200078e0a14 */
[----:B------:R-:W-:Y:S01]  /*5f70*/  ISETP.GE.U32.AND P3, PT, R4, 0x7fffffe0, PT ;  /* 0x7fffffe00400780c */ /* 0x000fe20003f66070 */
[--C-:B------:R-:W-:Y:S01]  /*5f80*/  @!P1 IMAD.IADD R12, R12, 0x1, -R0.reuse ;  /* 0x000000010c0c9824 */ /* 0x100fe200078e0a00 */
[----:B------:R-:W-:Y:S01]  /*5f90*/  ISETP.GE.AND P1, PT, R15, RZ, PT ;  /* 0x000000ff0f00720c */ /* 0x000fe20003f26270 */
[--C-:B------:R-:W-:Y:S01]  /*5fa0*/  @!P2 IMAD.IADD R10, R10, 0x1, -R0.reuse ;  /* 0x000000010a0aa824 */ /* 0x100fe200078e0a00 */
[----:B------:R-:W-:Y:S01]  /*5fb0*/  ISETP.GE.AND P2, PT, R17, RZ, PT ;  /* 0x000000ff1100720c */ /* 0x000fe20003f46270 */
[----:B------:R-:W-:Y:S01]  /*5fc0*/  @!P4 IMAD.IADD R242, R242, 0x1, -R0 ;  /* 0x00000001f2f2c824 */ /* 0x000fe200078e0a00 */
[----:B------:R-:W-:-:S02]  /*5fd0*/  IADD3 R4, R23, -0x5, RZ ;  /* 0xfffffffb17047810 */ /* 0x000fc40007ffe0ff */
[C---:B------:R-:W-:Y:S01]  /*5fe0*/  ISETP.GT.U32.AND P0, PT, R0.reuse, R10, PT ;  /* 0x0000000a0000720c */ /* 0x040fe20003f04070 */
[----:B------:R-:W-:Y:S01]  /*5ff0*/  @!P5 IMAD.MOV R14, RZ, RZ, -R14 ;  /* 0x000000ffff0ed224 */ /* 0x000fe200078e0a0e */
[----:B------:R-:W-:Y:S01]  /*6000*/  ISETP.GT.U32.AND P4, PT, R0, R242, PT ;  /* 0x000000f20000720c */ /* 0x000fe20003f84070 */
[----:B------:R-:W-:Y:S01]  /*6010*/  @!P6 IMAD.IADD R6, R6, 0x1, -R0 ;  /* 0x000000010606e824 */ /* 0x000fe200078e0a00 */
[----:B------:R-:W-:Y:S02]  /*6020*/  ISETP.GE.U32.AND P5, PT, R5, 0x7fffffd8, PT ;  /* 0x7fffffd80500780c */ /* 0x000fe40003fa6070 */
[----:B------:R-:W-:Y:S01]  /*6030*/  ISETP.GE.U32.AND P6, PT, R4, 0x7fffffdc, PT ;  /* 0x7fffffdc0400780c */ /* 0x000fe20003fc6070 */
[----:B------:R-:W-:Y:S01]  /*6040*/  @!P1 IMAD.MOV R12, RZ, RZ, -R12 ;  /* 0x000000ffff0c9224 */ /* 0x000fe200078e0a0c */
[----:B------:R-:W-:Y:S01]  /*6050*/  ISETP.GE.AND P1, PT, R19, RZ, PT ;  /* 0x000000ff1300720c */ /* 0x000fe20003f26270 */
[----:B------:R-:W-:Y:S01]  /*6060*/  @!P2 IMAD.MOV R6, RZ, RZ, -R6 ;  /* 0x000000ffff06a224 */ /* 0x000fe200078e0a06 */
[----:B------:R-:W-:-:S02]  /*6070*/  ISETP.GE.AND P2, PT, R11, RZ, PT ;  /* 0x000000ff0b00720c */ /* 0x000fc40003f46270 */
[C---:B------:R-:W-:Y:S01]  /*6080*/  IADD3 R4, R23.reuse, -0xd, RZ ;  /* 0xfffffff317047810 */ /* 0x040fe20007ffe0ff */
[--C-:B------:R-:W-:Y:S02]  /*6090*/  @!P0 IMAD.IADD R10, R10, 0x1, -R0.reuse ;  /* 0x000000010a0a8824 */ /* 0x100fe400078e0a00 */
[----:B------:R-:W-:Y:S01]  /*60a0*/  @!P4 IMAD.IADD R242, R242, 0x1, -R0 ;  /* 0x00000001f2f2c824 */ /* 0x000fe200078e0a00 */
[----:B------:R-:W-:Y:S02]  /*60b0*/  ISETP.NE.AND P4, PT, RZ, c[0x0][0x17c], PT ;  /* 0x00005f00ff007a0c */ /* 0x000fe40003f85270 */
[----:B------:R-:W-:Y:S02]  /*60c0*/  IADD3 R0, R23, -0x11, RZ ;  /* 0xffffffef17007810 */ /* 0x000fe40007ffe0ff */
[----:B------:R-:W-:Y:S01]  /*60d0*/  SEL R5, R7, R38, !P4 ;  /* 0x0000002607057207 */ /* 0x000fe20006000000 */
[----:B------:R-:W-:Y:S01]  /*60e0*/  @!P1 IMAD.MOV R10, RZ, RZ, -R10 ;  /* 0x000000ffff0a9224 */ /* 0x000fe200078e0a0a */
[----:B------:R-:W-:Y:S01]  /*60f0*/  ISETP.GE.U32.AND P1, PT, R0, 0x7fffffd0, PT ;  /* 0x7fffffd00000780c */ /* 0x000fe20003f26070 */
[----:B------:R-:W-:Y:S01]  /*6100*/  @!P2 IMAD.MOV R242, RZ, RZ, -R242 ;  /* 0x000000fffff2a224 */ /* 0x000fe200078e0af2 */
[----:B------:R-:W-:Y:S01]  /*6110*/  LEA R0, P2, R240, c[0x0][0x168], 0x2 ;  /* 0x00005a00f0007a11 */ /* 0x000fe200078410ff */
[----:B------:R-:W-:Y:S01]  /*6120*/  IMAD R237, R5, c[0x0][0x190], RZ ;  /* 0x0000640005ed7a24 */ /* 0x000fe200078e02ff */
[----:B------:R-:W-:Y:S01]  /*6130*/  ISETP.GE.U32.AND P0, PT, R4, 0x7fffffd4, PT ;  /* 0x7fffffd40400780c */ /* 0x000fe20003f06070 */
[----:B------:R-:W-:Y:S01]  /*6140*/  IMAD R5, R2, c[0x0][0x184], RZ ;  /* 0x0000610002057a24 */ /* 0x000fe200078e02ff */
[----:B------:R-:W-:-:S02]  /*6150*/  SEL R4, R7, R8, !P4 ;  /* 0x0000000807047207 */ /* 0x000fc40006000000 */
[C---:B------:R-:W-:Y:S02]  /*6160*/  SEL R9, R7.reuse, R32, !P4 ;  /* 0x0000002007097207 */ /* 0x040fe40006000000 */
[C---:B------:R-:W-:Y:S02]  /*6170*/  SEL R133, R7.reuse, R168, !P4 ;  /* 0x000000a807857207 */ /* 0x040fe40006000000 */
[----:B------:R-:W-:Y:S01]  /*6180*/  SEL R8, R7, R36, !P4 ;  /* 0x0000002407087207 */ /* 0x000fe20006000000 */
[----:B------:R-:W-:Y:S01]  /*6190*/  IMAD R9, R9, c[0x0][0x190], RZ ;  /* 0x0000640009097a24 */ /* 0x000fe200078e02ff */
[C---:B------:R-:W-:Y:S01]  /*61a0*/  SEL R11, R7.reuse, R40, !P4 ;  /* 0x00000028070b7207 */ /* 0x040fe20006000000 */
[----:B------:R1:W-:Y:S01]  /*61b0*/  STL [R1+0x1f40], R133 ;  /* 0x001f408501007387 */ /* 0x0003e20000100800 */
[C---:B------:R-:W-:Y:S01]  /*61c0*/  SEL R13, R7.reuse, R44, !P4 ;  /* 0x0000002c070d7207 */ /* 0x040fe20006000000 */
[----:B------:R-:W-:Y:S01]  /*61d0*/  IMAD R33, R8, c[0x0][0x190], RZ ;  /* 0x0000640008217a24 */ /* 0x000fe200078e02ff */
[----:B------:R-:W-:Y:S01]  /*61e0*/  SEL R15, R7, R46, !P4 ;  /* 0x0000002e070f7207 */ /* 0x000fe20006000000 */
        /* <DEDUP_REMOVED lines=21> */
[C---:B------:R-:W-:Y:S01]  /*6340*/  SEL R66, R7.reuse, R66, !P4 ;  /* 0x0000004207427207 */ /* 0x040fe20006000000 */
        /* <DEDUP_REMOVED lines=101> */
[----:B------:R-:W-:-:S02]  /*69a0*/  SEL R139, R7, R170, !P4 ;  /* 0x000000aa078b7207 */ /* 0x000fc40006000000 */
[C---:B------:R-:W-:Y:S02]  /*69b0*/  SEL R141, R7.reuse, R172, !P4 ;  /* 0x000000ac078d7207 */ /* 0x040fe40006000000 */
[C---:B------:R-:W-:Y:S02]  /*69c0*/  SEL R143, R7.reuse, R174, !P4 ;  /* 0x000000ae078f7207 */ /* 0x040fe40006000000 */
[C---:B------:R-:W-:Y:S02]  /*69d0*/  SEL R145, R7.reuse, R176, !P4 ;  /* 0x000000b007917207 */ /* 0x040fe40006000000 */
[C---:B------:R-:W-:Y:S02]  /*69e0*/  SEL R147, R7.reuse, R178, !P4 ;  /* 0x000000b207937207 */ /* 0x040fe40006000000 */
[C---:B------:R-:W-:Y:S02]  /*69f0*/  SEL R149, R7.reuse, R180, !P4 ;  /* 0x000000b407957207 */ /* 0x040fe40006000000 */
        /* <DEDUP_REMOVED lines=52> */
[----:B------:R-:W-:Y:S01]  /*6d40*/  SEL R242, R7, R242, !P4 ;  /* 0x000000f207f27207 */ /* 0x000fe20006000000 */
[----:B------:R-:W-:Y:S01]  /*6d50*/  IMAD R7, R4, c[0x0][0x190], RZ ;  /* 0x0000640004077a24 */ /* 0x000fe200078e02ff */
[----:B------:R-:W-:Y:S02]  /*6d60*/  LEA.HI.X.SX32 R240, R240, c[0x0][0x16c], 0x2, P2 ;  /* 0x00005b00f0f07a11 */ /* 0x000fe400010f16ff */
[----:B------:R-:W-:-:S02]  /*6d70*/  LEA R132, P4, R237, R0, 0x2 ;  /* 0x00000000ed847211 */ /* 0x000fc400078810ff */
[----:B------:R-:W-:Y:S02]  /*6d80*/  LEA R238, P2, R3, c[0x0][0x160], 0x2 ;  /* 0x0000580003ee7a11 */ /* 0x000fe400078410ff */
[----:B-1----:R-:W-:-:S05]  /*6d90*/  LEA.HI.X.SX32 R133, R237, R240, 0x2, P4 ;  /* 0x000000f0ed857211 */ /* 0x002fca00020f16ff */
[----:B------:R1:W-:Y:S04]  /*6da0*/  STL.64 [R1+0x210], R132 ;  /* 0x0002108401007387 */ /* 0x0003e80000100a00 */
[----:B-1----:R-:W2:Y:S01]  /*6db0*/  LDL.LU R133, [R1+0x1f40] ;  /* 0x001f400001857983 */ /* 0x002ea20000300800 */
[----:B------:R-:W-:Y:S01]  /*6dc0*/  LEA R2, P4, R5, c[0x0][0x160], 0x2 ;  /* 0x0000580005027a11 */ /* 0x000fe200078810ff */
[----:B------:R-:W-:Y:S01]  /*6dd0*/  IMAD R137, R137, c[0x0][0x190], RZ ;  /* 0x0000640089897a24 */ /* 0x000fe200078e02ff */
[----:B------:R-:W-:Y:S01]  /*6de0*/  LEA.HI.X.SX32 R239, R3, c[0x0][0x164], 0x2, P2 ;  /* 0x0000590003ef7a11 */ /* 0x000fe200010f16ff */
[----:B------:R-:W-:Y:S01]  /*6df0*/  IMAD R135, R135, c[0x0][0x190], RZ ;  /* 0x0000640087877a24 */ /* 0x000fe200078e02ff */
[-C--:B------:R-:W-:Y:S01]  /*6e00*/  LEA R4, P2, R7, R0.reuse, 0x2 ;  /* 0x0000000007047211 */ /* 0x080fe200078410ff */
[----:B------:R-:W-:Y:S01]  /*6e10*/  IMAD R141, R141, c[0x0][0x190], RZ ;  /* 0x000064008d8d7a24 */ /* 0x000fe200078e02ff */
[----:B------:R-:W-:Y:S01]  /*6e20*/  LEA.HI.X.SX32 R3, R5, c[0x0][0x164], 0x2, P4 ;  /* 0x0000590005037a11 */ /* 0x000fe200020f16ff */
[----:B------:R-:W-:Y:S01]  /*6e30*/  IMAD R139, R139, c[0x0][0x190], RZ ;  /* 0x000064008b8b7a24 */ /* 0x000fe200078e02ff */
[----:B------:R-:W-:Y:S01]  /*6e40*/  LEA R6, P4, R33, R0, 0x2 ;  /* 0x0000000021067211 */ /* 0x000fe200078810ff */
[----:B------:R-:W-:Y:S01]  /*6e50*/  IMAD R145, R145, c[0x0][0x190], RZ ;  /* 0x0000640091917a24 */ /* 0x000fe200078e02ff */
[----:B------:R-:W-:Y:S01]  /*6e60*/  LEA.HI.X.SX32 R5, R7, R240, 0x2, P2 ;  /* 0x000000f007057211 */ /* 0x000fe200010f16ff */
        /* <DEDUP_REMOVED lines=47> */
[-C--:B------:R-:W-:Y:S01]  /*7160*/  LEA.HI.X.SX32 R27, R29, R240.reuse, 0x2, P2 ;  /* 0x000000f01d1b7211 */ /* 0x080fe200010f16ff */
[----:B------:R-:W-:Y:S01]  /*7170*/  IMAD R191, R191, c[0x0][0x190], RZ ;  /* 0x00006400bfbf7a24 */ /* 0x000fe200078e02ff */
[----:B------:R-:W-:Y:S01]  /*7180*/  LEA.HI.X.SX32 R29, R31, R240, 0x2, P4 ;  /* 0x000000f01f1d7211 */ /* 0x000fe200020f16ff */
[----:B------:R-:W-:Y:S01]  /*7190*/  IMAD R197, R197, c[0x0][0x190], RZ ;  /* 0x00006400c5c57a24 */ /* 0x000fe200078e02ff */
[-C--:B------:R-:W-:Y:S01]  /*71a0*/  LEA R32, P4, R37, R0.reuse, 0x2 ;  /* 0x0000000025207211 */ /* 0x080fe200078810ff */
        /* <DEDUP_REMOVED lines=46> */
[----:B------:R-:W-:Y:S01]  /*7490*/  STL.64 [R1+0x1f28], R4 ;  /* 0x001f280401007387 */ /* 0x000fe20000100a00 */
[----:B------:R-:W-:Y:S01]  /*74a0*/  LEA.HI.X.SX32 R51, R84, R240, 0x2, P2 ;  /* 0x000000f054337211 */ /* 0x000fe200010f16ff */
[----:B------:R-:W-:Y:S01]  /*74b0*/  IMAD R235, R235, c[0x0][0x190], RZ ;  /* 0x00006400ebeb7a24 */ /* 0x000fe200078e02ff */
[----:B------:R-:W-:Y:S01]  /*74c0*/  LEA R54, P2, R55, R0, 0x2 ;  /* 0x0000000037367211 */ /* 0x000fe200078410ff */
[----:B------:R-:W-:Y:S01]  /*74d0*/  STL.64 [R1+0x1f08], R6 ;  /* 0x001f080601007387 */ /* 0x000fe20000100a00 */
[----:B------:R-:W-:Y:S01]  /*74e0*/  LEA.HI.X.SX32 R57, R57, R240, 0x2, P4 ;  /* 0x000000f039397211 */ /* 0x000fe200020f16ff */
[----:B------:R-:W-:Y:S01]  /*74f0*/  IMAD R246, R246, c[0x0][0x190], RZ ;  /* 0x00006400f6f67a24 */ /* 0x000fe200078e02ff */
[----:B------:R-:W-:Y:S01]  /*7500*/  LEA R60, P4, R61, R0, 0x2 ;  /* 0x000000003d3c7211 */ /* 0x000fe200078810ff */
[----:B------:R1:W-:Y:S01]  /*7510*/  STL.64 [R1+0x1f30], R236 ;  /* 0x001f30ec01007387 */ /* 0x0003e20000100a00 */
        /* <DEDUP_REMOVED lines=21> */
[----:B-1----:R-:W-:Y:S01]  /*7670*/  IMAD.MOV.U32 R237, RZ, RZ, c[0x0][0x180] ;  /* 0x00006000ffed7624 */ /* 0x002fe200078e00ff */
[----:B------:R-:W-:Y:S01]  /*7680*/  LEA R72, P4, R73, R0, 0x2 ;  /* 0x0000000049487211 */ /* 0x000fe200078810ff */
[----:B------:R-:W-:Y:S01]  /*7690*/  IMAD.MOV.U32 R252, RZ, RZ, c[0x0][0x188] ;  /* 0x00006200fffc7624 */ /* 0x000fe200078e00ff */
[----:B------:R-:W-:Y:S01]  /*76a0*/  LEA.HI.X.SX32 R67, R67, R240, 0x2, P2 ;  /* 0x000000f043437211 */ /* 0x000fe200010f16ff */
[----:B------:R-:W-:Y:S01]  /*76b0*/  ULDC.64 UR4, c[0x0][0x118] ;  /* 0x0000460000047ab9 */ /* 0x000fe20000000a00 */
[----:B------:R-:W-:-:S02]  /*76c0*/  LEA R70, P2, R71, R0, 0x2 ;  /* 0x0000000047467211 */ /* 0x000fc400078410ff */
[----:B------:R-:W-:Y:S02]  /*76d0*/  LEA.HI.X.SX32 R73, R73, R240, 0x2, P4 ;  /* 0x000000f049497211 */ /* 0x000fe400020f16ff */
[----:B------:R-:W-:Y:S02]  /*76e0*/  LEA R76, P4, R77, R0, 0x2 ;  /* 0x000000004d4c7211 */ /* 0x000fe400078810ff */
[----:B------:R-:W-:Y:S02]  /*76f0*/  LEA.HI.X.SX32 R71, R71, R240, 0x2, P2 ;  /* 0x000000f047477211 */ /* 0x000fe400010f16ff */
[----:B------:R-:W-:Y:S02]  /*7700*/  LEA R74, P2, R75, R0, 0x2 ;  /* 0x000000004b4a7211 */ /* 0x000fe400078410ff */
[----:B------:R-:W-:Y:S02]  /*7710*/  LEA.HI.X.SX32 R77, R77, R240, 0x2, P4 ;  /* 0x000000f04d4d7211 */ /* 0x000fe400020f16ff */
        /* <DEDUP_REMOVED lines=51> */
[-C--:B------:R-:W-:Y:S02]  /*7a50*/  LEA.HI.X.SX32 R129, R129, R240.reuse, 0x2, P4 ;  /* 0x000000f081817211 */ /* 0x080fe400020f16ff */
[----:B------:R-:W-:Y:S02]  /*7a60*/  LEA.HI.X.SX32 R127, R127, R240, 0x2, P2 ;  /* 0x000000f07f7f7211 */ /* 0x000fe400010f16ff */
[----:B------:R-:W-:-:S04]  /*7a70*/  LEA R130, P2, R131, R0, 0x2 ;  /* 0x0000000083827211 */ /* 0x000fc800078410ff */
        /* <DEDUP_REMOVED lines=11> */
[----:B------:R-:W-:Y:S01]  /*7b30*/  LEA R154, P2, R155, R0, 0x2 ;  /* 0x000000009b9a7211 */ /* 0x000fe200078410ff */
[----:B--2---:R-:W-:-:S03]  /*7b40*/  IMAD R133, R133, c[0x0][0x190], RZ ;  /* 0x0000640085857a24 */ /* 0x004fc600078e02ff */
[----:B------:R-:W-:Y:S02]  /*7b50*/  LEA.HI.X.SX32 R155, R155, R240, 0x2, P2 ;  /* 0x000000f09b9b7211 */ /* 0x000fe400010f16ff */
[-C--:B------:R-:W-:Y:S02]  /*7b60*/  LEA R132, P4, R133, R0.reuse, 0x2 ;  /* 0x0000000085847211 */ /* 0x080fe400078810ff */
[----:B------:R-:W-:Y:S02]  /*7b70*/  LEA R158, P2, R159, R0, 0x2 ;  /* 0x000000009f9e7211 */ /* 0x000fe400078410ff */
[----:B------:R-:W-:Y:S02]  /*7b80*/  LEA.HI.X.SX32 R133, R133, R240, 0x2, P4 ;  /* 0x000000f085857211 */ /* 0x000fe400020f16ff */
[----:B------:R-:W-:Y:S02]  /*7b90*/  LEA R136, P4, R137, R0, 0x2 ;  /* 0x0000000089887211 */ /* 0x000fe400078810ff */
[----:B------:R-:W-:-:S02]  /*7ba0*/  LEA.HI.X.SX32 R159, R159, R240, 0x2, P2 ;  /* 0x000000f09f9f7211 */ /* 0x000fc400010f16ff */
        /* <DEDUP_REMOVED lines=42> */
[----:B------:R-:W-:Y:S02]  /*7e50*/  LEA R190, P2, R191, R0, 0x2 ;  /* 0x00000000bfbe7211 */ /* 0x000fe400078410ff */
[----:B------:R-:W-:Y:S02]  /*7e60*/  LEA.HI.X.SX32 R193, R193, R240, 0x2, P4 ;  /* 0x000000f0c1c17211 */ /* 0x000fe400020f16ff */
        /* <DEDUP_REMOVED lines=28> */
[C---:B------:R-:W-:Y:S02]  /*8030*/  LEA R224, P4, R228.reuse, R0, 0x2 ;  /* 0x00000000e4e07211 */ /* 0x040fe400078810ff */
[----:B------:R-:W-:Y:S02]  /*8040*/  LEA.HI.X.SX32 R219, R219, R240, 0x2, P2 ;  /* 0x000000f0dbdb7211 */ /* 0x000fe400010f16ff */
[C---:B------:R-:W-:Y:S02]  /*8050*/  LEA R222, P2, R223.reuse, R0, 0x2 ;  /* 0x00000000dfde7211 */ /* 0x040fe400078410ff */
        /* <DEDUP_REMOVED lines=12> */
[-C--:B------:R-:W-:Y:S02]  /*8120*/  LEA.HI.X.SX32 R5, R244, R240.reuse, 0x2, P4 ;  /* 0x000000f0f4057211 */ /* 0x080fe400020f16ff */
[----:B------:R-:W-:Y:S02]  /*8130*/  LEA.HI.X.SX32 R235, R235, R240, 0x2, P2 ;  /* 0x000000f0ebeb7211 */ /* 0x000fe400010f16ff */
[----:B---3--:R-:W-:Y:S01]  /*8140*/  LEA R20, P2, R246, R0, 0x2 ;  /* 0x00000000f6147211 */ /* 0x008fe200078410ff */
[----:B------:R1:W-:Y:S01]  /*8150*/  STL.64 [R1+0x1c0], R4 ;  /* 0x0001c00401007387 */ /* 0x0003e20000100a00 */
[----:B------:R-:W-:-:S02]  /*8160*/  IADD3 R244, R237, -0x15, RZ ;  /* 0xffffffebedf47810 */ /* 0x000fc40007ffe0ff */
[----:B------:R-:W-:Y:S02]  /*8170*/  LEA.HI.X.SX32 R21, R246, R240, 0x2, P2 ;  /* 0x000000f0f6157211 */ /* 0x000fe400010f16ff */
[----:B------:R-:W-:-:S03]  /*8180*/  LEA R16, P2, R249, R0, 0x2 ;  /* 0x00000000f9107211 */ /* 0x000fc600078410ff */
[----:B------:R-:W-:Y:S01]  /*8190*/  STL.64 [R1+0x1c8], R20 ;  /* 0x0001c81401007387 */ /* 0x000fe20000100a00 */
[----:B------:R-:W-:Y:S02]  /*81a0*/  LEA.HI.X.SX32 R17, R249, R240, 0x2, P2 ;  /* 0x000000f0f9117211 */ /* 0x000fe400010f16ff */
[CC--:B------:R-:W-:Y:S02]  /*81b0*/  LEA R8, P2, R250.reuse, R0.reuse, 0x2 ;  /* 0x00000000fa087211 */ /* 0x0c0fe400078410ff */
[C---:B-1----:R-:W-:Y:S02]  /*81c0*/  LEA R4, P4, R247.reuse, R0, 0x2 ;  /* 0x00000000f7047211 */ /* 0x042fe400078810ff */
[-C--:B------:R-:W-:Y:S02]  /*81d0*/  LEA.HI.X.SX32 R9, R250, R240.reuse, 0x2, P2 ;  /* 0x000000f0fa097211 */ /* 0x080fe400010f16ff */
[----:B------:R-:W-:Y:S02]  /*81e0*/  LEA.HI.X.SX32 R5, R247, R240, 0x2, P4 ;  /* 0x000000f0f7057211 */ /* 0x000fe400020f16ff */
[----:B------:R-:W-:-:S03]  /*81f0*/  LEA R6, P2, R243, R0, 0x2 ;  /* 0x00000000f3067211 */ /* 0x000fc600078410ff */
[----:B------:R1:W-:Y:S01]  /*8200*/  STL.64 [R1+0x1d0], R4 ;  /* 0x0001d00401007387 */ /* 0x0003e20000100a00 */
[----:B------:R-:W-:Y:S02]  /*8210*/  LEA.HI.X.SX32 R7, R243, R240, 0x2, P2 ;  /* 0x000000f0f3077211 */ /* 0x000fe400010f16ff */
[C---:B------:R-:W-:Y:S01]  /*8220*/  LEA R12, P2, R242.reuse, R0, 0x2 ;  /* 0x00000000f20c7211 */ /* 0x040fe200078410ff */
[----:B------:R-:W-:Y:S03]  /*8230*/  STL.64 [R1+0x1d8], R16 ;  /* 0x0001d81001007387 */ /* 0x000fe60000100a00 */
[----:B------:R-:W-:Y:S02]  /*8240*/  LEA.HI.X.SX32 R13, R242, R240, 0x2, P2 ;  /* 0x000000f0f20d7211 */ /* 0x000fe400010f16ff */
[----:B-1----:R-:W-:-:S04]  /*8250*/  LEA R4, P4, R251, R0, 0x2 ;  /* 0x00000000fb047211 */ /* 0x002fc800078810ff */
[----:B------:R-:W-:-:S05]  /*8260*/  LEA.HI.X.SX32 R5, R251, R240, 0x2, P4 ;  /* 0x000000f0fb057211 */ /* 0x000fca00020f16ff */
[----:B------:R1:W-:Y:S04]  /*8270*/  STL.64 [R1+0x1e0], R4 ;  /* 0x0001e00401007387 */ /* 0x0003e80000100a00 */
[----:B------:R-:W-:Y:S01]  /*8280*/  STL.64 [R1+0x1e8], R8 ;  /* 0x0001e80801007387 */ /* 0x000fe20000100a00 */
[----:B-1----:R-:W-:-:S04]  /*8290*/  LEA R4, P4, R248, R0, 0x2 ;  /* 0x00000000f8047211 */ /* 0x002fc800078810ff */
[----:B------:R-:W-:Y:S01]  /*82a0*/  LEA.HI.X.SX32 R5, R248, R240, 0x2, P4 ;  /* 0x000000f0f8057211 */ /* 0x000fe200020f16ff */
[----:B------:R-:W-:-:S04]  /*82b0*/  IMAD R248, R252, 0x1d, RZ ;  /* 0x0000001dfcf87824 */ /* 0x000fc800078e02ff */
[----:B------:R1:W-:Y:S01]  /*82c0*/  STL.64 [R1+0x1f0], R4 ;  /* 0x0001f00401007387 */ /* 0x0003e20000100a00 */
[----:B------:R-:W-:-:S03]  /*82d0*/  IMAD.WIDE R250, R248, 0x4, R238 ;  /* 0x00000004f8fa7825 */ /* 0x000fc600078e02ee */
[----:B------:R-:W-:Y:S01]  /*82e0*/  STL.64 [R1+0x1f8], R6 ;  /* 0x0001f80601007387 */ /* 0x000fe20000100a00 */
[----:B------:R-:W-:Y:S01]  /*82f0*/  IMAD.WIDE R248, R248, 0x4, R2 ;  /* 0x00000004f8f87825 */ /* 0x000fe200078e0202 */
[----:B-1----:R-:W-:Y:S02]  /*8300*/  LEA R4, P4, R241, R0, 0x2 ;  /* 0x00000000f1047211 */ /* 0x002fe400078810ff */
[----:B------:R-:W-:Y:S02]  /*8310*/  IADD3 R0, R237, -0x19, RZ ;  /* 0xffffffe7ed007810 */ /* 0x000fe40007ffe0ff */
[----:B------:R-:W-:Y:S02]  /*8320*/  LEA.HI.X.SX32 R5, R241, R240, 0x2, P4 ;  /* 0x000000f0f1057211 */ /* 0x000fe400020f16ff */
[----:B------:R-:W-:Y:S01]  /*8330*/  ISETP.GE.U32.AND P2, PT, R0, 0x7fffffc8, PT ;  /* 0x7fffffc80000780c */ /* 0x000fe20003f46070 */
[----:B------:R-:W-:Y:S01]  /*8340*/  IMAD.SHL.U32 R0, R252, 0x4, RZ ;  /* 0x00000004fc007824 */ /* 0x000fe200078e00ff */
[C---:B------:R-:W-:Y:S01]  /*8350*/  IADD3 R240, R237.reuse, -0x1d, RZ ;  /* 0xffffffe3edf07810 */ /* 0x040fe20007ffe0ff */
[----:B------:R1:W-:Y:S01]  /*8360*/  STL.64 [R1+0x208], R4 ;  /* 0x0002080401007387 */ /* 0x0003e20000100a00 */
[----:B------:R-:W-:Y:S01]  /*8370*/  ISETP.GE.U32.AND P4, PT, R244, 0x7fffffcc, PT ;  /* 0x7fffffccf400780c */ /* 0x000fe20003f86070 */
[C---:B------:R-:W-:Y:S01]  /*8380*/  IMAD.WIDE R242, R0.reuse, 0x4, R238 ;  /* 0x0000000400f27825 */ /* 0x040fe200078e02ee */
[----:B------:R-:W-:Y:S01]  /*8390*/  IADD3 R241, R237, -0x16, RZ ;  /* 0xffffffeaedf17810 */ /* 0x000fe20007ffe0ff */
[----:B------:R-:W-:Y:S02]  /*83a0*/  STL.64 [R1+0x200], R12 ;  /* 0x0002000c01007387 */ /* 0x000fe40000100a00 */
[----:B------:R-:W-:-:S02]  /*83b0*/  IMAD.WIDE R10, R0, 0x4, R2 ;  /* 0x00000004000a7825 */ /* 0x000fc400078e0202 */
[----:B------:R2:W-:Y:S02]  /*83c0*/  STL.64 [R1+0x188], R242 ;  /* 0x000188f201007387 */ /* 0x0005e40000100a00 */
[----:B------:R-:W-:Y:S02]  /*83d0*/  IMAD.SHL.U32 R0, R252, 0x8, RZ ;  /* 0x00000008fc007824 */ /* 0x000fe400078e00ff */
[----:B-1----:R-:W1:Y:S02]  /*83e0*/  S2R R5, SR_TID.X ;  /* 0x0000000000057919 */ /* 0x002e640000002100 */
[C---:B------:R-:W-:Y:S02]  /*83f0*/  IMAD.WIDE R246, R0.reuse, 0x4, R238 ;  /* 0x0000000400f67825 */ /* 0x040fe400078e02ee */
[----:B------:R3:W-:Y:S02]  /*8400*/  STL.64 [R1+0x180], R10 ;  /* 0x0001800a01007387 */ /* 0x0007e40000100a00 */
[----:B------:R-:W-:Y:S01]  /*8410*/  IMAD.WIDE R244, R0, 0x4, R2 ;  /* 0x0000000400f47825 */ /* 0x000fe200078e0202 */
[----:B------:R-:W-:Y:S01]  /*8420*/  IADD3 R0, R237, -0x6, RZ ;  /* 0xfffffffaed007810 */ /* 0x000fe20007ffe0ff */
[----:B------:R4:W-:Y:S04]  /*8430*/  STL.64 [R1+0x148], R246 ;  /* 0x000148f601007387 */ /* 0x0009e80000100a00 */
[----:B------:R1:W-:Y:S02]  /*8440*/  STL.64 [R1+0x140], R244 ;  /* 0x000140f401007387 */ /* 0x0003e40000100a00 */
[----:B-1----:R-:W-:-:S05]  /*8450*/  LOP3.LUT R5, R5, 0x7f, RZ, 0xc0, !PT ;  /* 0x0000007f05057812 */ /* 0x002fca00078ec0ff */
[----:B------:R-:W-:-:S05]  /*8460*/  IMAD.SHL.U32 R4, R5, 0x4, RZ ;  /* 0x0000000405047824 */ /* 0x000fca00078e00ff */
[----:B------:R1:W-:Y:S01]  /*8470*/  LDGSTS.E [R4+0x50000], [R238.64], !P3 ;  /* 0x50000000ee047fae */ /* 0x0003e2000d921844 */
[----:B------:R-:W-:-:S03]  /*8480*/  LOP3.LUT R5, R4, 0x20, RZ, 0x3c, !PT ;  /* 0x0000002004057812 */ /* 0x000fc600078e3cff */
[----:B------:R1:W-:Y:S01]  /*8490*/  LDGSTS.E [R4+0x50200], [R2.64], !P3 ;  /* 0x5020000002047fae */ /* 0x0003e2000d921844 */
[----:B------:R-:W-:Y:S02]  /*84a0*/  ISETP.GE.U32.AND P3, PT, R240, 0x7fffffc4, PT ;  /* 0x7fffffc4f000780c */ /* 0x000fe40003f66070 */
[----:B------:R-:W-:Y:S01]  /*84b0*/  IADD3 R240, R237, -0x2, RZ ;  /* 0xfffffffeedf07810 */ /* 0x000fe20007ffe0ff */
[----:B------:R2:W-:Y:S04]  /*84c0*/  LDGSTS.E [R4+0x51000], [R242.64], !P6 ;  /* 0x51000000f2047fae */ /* 0x0005e8000f121844 */
[----:B------:R3:W-:Y:S01]  /*84d0*/  LDGSTS.E [R4+0x51200], [R10.64], !P6 ;  /* 0x512000000a047fae */ /* 0x0007e2000f121844 */
[----:B------:R-:W-:Y:S01]  /*84e0*/  ISETP.GE.U32.AND P6, PT, R240, 0x7fffffdf, PT ;  /* 0x7fffffdff000780c */ /* 0x000fe20003fc6070 */
[----:B------:R-:W-:-:S02]  /*84f0*/  IMAD R240, R252, 0xc, RZ ;  /* 0x0000000cfcf07824 */ /* 0x000fc400078e02ff */
[----:B------:R4:W-:Y:S02]  /*8500*/  LDGSTS.E [R4+0x52000], [R246.64], !P5 ;  /* 0x52000000f6047fae */ /* 0x0009e4000e921844 */
[----:B--2---:R-:W-:Y:S02]  /*8510*/  IMAD.WIDE R242, R240, 0x4, R238 ;  /* 0x00000004f0f27825 */ /* 0x004fe400078e02ee */
[----:B------:R2:W-:Y:S01]  /*8520*/  LDGSTS.E [R4+0x52200], [R244.64], !P5 ;  /* 0x52200000f4047fae */ /* 0x0005e2000e921844 */
[----:B------:R-:W-:Y:S01]  /*8530*/  ISETP.GE.U32.AND P5, PT, R0, 0x7fffffdb, PT ;  /* 0x7fffffdb0000780c */ /* 0x000fe20003fa6070 */
[----:B---3--:R-:W-:Y:S01]  /*8540*/  IMAD.WIDE R10, R240, 0x4, R2 ;  /* 0x00000004f00a7825 */ /* 0x008fe200078e0202 */
[----:B------:R-:W-:Y:S01]  /*8550*/  IADD3 R240, R237, -0xa, RZ ;  /* 0xfffffff6edf07810 */ /* 0x000fe20007ffe0ff */
[----:B------:R3:W-:Y:S02]  /*8560*/  LDGSTS.E [R4+0x53000], [R242.64], !P0 ;  /* 0x53000000f2047fae */ /* 0x0007e4000c121844 */
[----:B------:R-:W-:-:S02]  /*8570*/  IMAD.SHL.U32 R0, R252, 0x10, RZ ;  /* 0x00000010fc007824 */ /* 0x000fc400078e00ff */
[----:B------:R1:W-:Y:S01]  /*8580*/  LDGSTS.E [R4+0x53200], [R10.64], !P0 ;  /* 0x532000000a047fae */ /* 0x0003e2000c121844 */
[----:B------:R-:W-:Y:S01]  /*8590*/  ISETP.GE.U32.AND P0, PT, R240, 0x7fffffd7, PT ;  /* 0x7fffffd7f000780c */ /* 0x000fe20003f06070 */
[----:B------:R-:W-:Y:S02]  /*85a0*/  IMAD R240, R252, 0x14, RZ ;  /* 0x00000014fcf07824 */ /* 0x000fe400078e02ff */
[C---:B----4-:R-:W-:Y:S01]  /*85b0*/  IMAD.WIDE R246, R0.reuse, 0x4, R238 ;  /* 0x0000000400f67825 */ /* 0x050fe200078e02ee */
[----:B------:R3:W-:Y:S03]  /*85c0*/  STL.64 [R1+0x108], R242 ;  /* 0x000108f201007387 */ /* 0x0007e60000100a00 */
[----:B--2---:R-:W-:Y:S01]  /*85d0*/  IMAD.WIDE R244, R0, 0x4, R2 ;  /* 0x0000000400f47825 */ /* 0x004fe200078e0202 */
[----:B------:R1:W-:Y:S01]  /*85e0*/  STL.64 [R1+0x100], R10 ;  /* 0x0001000a01007387 */ /* 0x0003e20000100a00 */
[----:B------:R-:W-:-:S03]  /*85f0*/  IADD3 R0, R237, -0xe, RZ ;  /* 0xfffffff2ed007810 */ /* 0x000fc60007ffe0ff */
[----:B------:R2:W-:Y:S01]  /*8600*/  LDGSTS.E [R4+0x54000], [R246.64], !P1 ;  /* 0x54000000f6047fae */ /* 0x0005e2000c921844 */
[----:B---3--:R-:W-:-:S03]  /*8610*/  IMAD.WIDE R242, R240, 0x4, R238 ;  /* 0x00000004f0f27825 */ /* 0x008fc600078e02ee */
[----:B------:R3:W-:Y:S01]  /*8620*/  LDGSTS.E [R4+0x54200], [R244.64], !P1 ;  /* 0x54200000f4047fae */ /* 0x0007e2000c921844 */
[----:B------:R-:W-:Y:S01]  /*8630*/  ISETP.GE.U32.AND P1, PT, R0, 0x7fffffd3, PT ;  /* 0x7fffffd30000780c */ /* 0x000fe20003f26070 */
[----:B-1----:R-:W-:Y:S01]  /*8640*/  IMAD.WIDE R10, R240, 0x4, R2 ;  /* 0x00000004f00a7825 */ /* 0x002fe200078e0202 */
[----:B------:R-:W-:Y:S01]  /*8650*/  IADD3 R240, R237, -0x12, RZ ;  /* 0xffffffeeedf07810 */ /* 0x000fe20007ffe0ff */
[----:B------:R1:W-:Y:S02]  /*8660*/  LDGSTS.E [R4+0x55000], [R242.64], !P4 ;  /* 0x55000000f2047fae */ /* 0x0003e4000e121844 */
[----:B------:R-:W-:Y:S02]  /*8670*/  IMAD R0, R252, 0x18, RZ ;  /* 0x00000018fc007824 */ /* 0x000fe400078e02ff */
[----:B------:R4:W-:Y:S01]  /*8680*/  LDGSTS.E [R4+0x55200], [R10.64], !P4 ;  /* 0x552000000a047fae */ /* 0x0009e2000e121844 */
[----:B------:R-:W-:Y:S01]  /*8690*/  ISETP.GE.U32.AND P4, PT, R240, 0x7fffffcf, PT ;  /* 0x7fffffcff000780c */ /* 0x000fe20003f86070 */
[----:B------:R-:W-:-:S02]  /*86a0*/  IMAD R240, R252, 0x1c, RZ ;  /* 0x0000001cfcf07824 */ /* 0x000fc400078e02ff */
[----:B------:R2:W-:Y:S04]  /*86b0*/  STL.64 [R1+0xc8], R246 ;  /* 0x0000c8f601007387 */ /* 0x0005e80000100a00 */
[----:B------:R3:W-:Y:S04]  /*86c0*/  STL.64 [R1+0xc0], R244 ;  /* 0x0000c0f401007387 */ /* 0x0007e80000100a00 */
[----:B------:R1:W-:Y:S01]  /*86d0*/  STL.64 [R1+0x88], R242 ;  /* 0x000088f201007387 */ /* 0x0003e20000100a00 */
[----:B--2---:R-:W-:-:S03]  /*86e0*/  IMAD.WIDE R246, R0, 0x4, R238 ;  /* 0x0000000400f67825 */ /* 0x004fc600078e02ee */
[----:B------:R4:W-:Y:S01]  /*86f0*/  STL.64 [R1+0x80], R10 ;  /* 0x0000800a01007387 */ /* 0x0009e20000100a00 */
[----:B---3--:R-:W-:Y:S01]  /*8700*/  IMAD.WIDE R244, R0, 0x4, R2 ;  /* 0x0000000400f47825 */ /* 0x008fe200078e0202 */
[----:B------:R-:W-:Y:S02]  /*8710*/  IADD3 R0, R237, -0x1a, RZ ;  /* 0xffffffe6ed007810 */ /* 0x000fe40007ffe0ff */
[----:B------:R2:W-:Y:S01]  /*8720*/  LDGSTS.E [R4+0x56000], [R246.64], !P2 ;  /* 0x56000000f6047fae */ /* 0x0005e2000d121844 */
[----:B-1----:R-:W-:-:S03]  /*8730*/  IMAD.WIDE R242, R240, 0x4, R238 ;  /* 0x00000004f0f27825 */ /* 0x002fc600078e02ee */
[----:B------:R1:W-:Y:S01]  /*8740*/  LDGSTS.E [R4+0x56200], [R244.64], !P2 ;  /* 0x56200000f4047fae */ /* 0x0003e2000d121844 */
[----:B------:R-:W-:Y:S01]  /*8750*/  ISETP.GE.U32.AND P2, PT, R241, 0x7fffffcb, PT ;  /* 0x7fffffcbf100780c */ /* 0x000fe20003f46070 */
[----:B------:R-:W-:Y:S02]  /*8760*/  IMAD R241, R252, 0xb, RZ ;  /* 0x0000000bfcf17824 */ /* 0x000fe400078e02ff */
[----:B----4-:R-:W-:Y:S01]  /*8770*/  IMAD.WIDE R10, R240, 0x4, R2 ;  /* 0x00000004f00a7825 */ /* 0x010fe200078e0202 */
[----:B------:R3:W-:Y:S01]  /*8780*/  LDGSTS.E [R4+0x57000], [R242.64], !P3 ;  /* 0x57000000f2047fae */ /* 0x0007e2000d921844 */
[----:B------:R-:W-:-:S03]  /*8790*/  IADD3 R240, R237, -0x1e, RZ ;  /* 0xffffffe2edf07810 */ /* 0x000fc60007ffe0ff */
[----:B------:R2:W-:Y:S04]  /*87a0*/  STL.64 [R1+0x48], R246 ;  /* 0x000048f601007387 */ /* 0x0005e80000100a00 */
[----:B------:R4:W-:Y:S01]  /*87b0*/  LDGSTS.E [R4+0x57200], [R10.64], !P3 ;  /* 0x572000000a047fae */ /* 0x0009e2000d921844 */
[----:B------:R-:W-:Y:S01]  /*87c0*/  ISETP.GE.U32.AND P3, PT, R0, 0x7fffffc7, PT ;  /* 0x7fffffc70000780c */ /* 0x000fe20003f66070 */
[C---:B------:R-:W-:Y:S02]  /*87d0*/  IMAD R0, R252.reuse, 0x5, RZ ;  /* 0x00000005fc007824 */ /* 0x040fe400078e02ff */
[----:B------:R1:W-:Y:S01]  /*87e0*/  STL.64 [R1+0x40], R244 ;  /* 0x000040f401007387 */ /* 0x0003e20000100a00 */
[----:B--2---:R-:W-:-:S03]  /*87f0*/  IMAD.WIDE R246, R252, 0x4, R238 ;  /* 0x00000004fcf67825 */ /* 0x004fc600078e02ee */
[----:B------:R3:W-:Y:S04]  /*8800*/  STL.64 [R1+0x8], R242 ;  /* 0x000008f201007387 */ /* 0x0007e80000100a00 */
[----:B------:R4:W-:Y:S01]  /*8810*/  STL.64 [R1], R10 ;  /* 0x0000000a01007387 */ /* 0x0009e20000100a00 */
[----:B-1----:R-:W-:-:S03]  /*8820*/  IMAD.WIDE R244, R252, 0x4, R2 ;  /* 0x00000004fcf47825 */ /* 0x002fc600078e0202 */
[----:B------:R1:W-:Y:S01]  /*8830*/  LDGSTS.E [R5+0x50400], [R246.64], !P6 ;  /* 0x50400000f6057fae */ /* 0x0003e2000f121844 */
[----:B---3--:R-:W-:-:S03]  /*8840*/  IMAD.WIDE R242, R0, 0x4, R238 ;  /* 0x0000000400f27825 */ /* 0x008fc600078e02ee */
[----:B------:R2:W-:Y:S01]  /*8850*/  LDGSTS.E [R5+0x50600], [R244.64], !P6 ;  /* 0x50600000f4057fae */ /* 0x0005e2000f121844 */
[----:B------:R-:W-:Y:S01]  /*8860*/  ISETP.GE.U32.AND P6, PT, R240, 0x7fffffc3, PT ;  /* 0x7fffffc3f000780c */ /* 0x000fe20003fc6070 */
[----:B----4-:R-:W-:Y:S01]  /*8870*/  IMAD.WIDE R10, R0, 0x4, R2 ;  /* 0x00000004000a7825 */ /* 0x010fe200078e0202 */
[----:B------:R-:W-:Y:S01]  /*8880*/  IADD3 R240, R237, -0x3, RZ ;  /* 0xfffffffdedf07810 */ /* 0x000fe20007ffe0ff */
[----:B------:R1:W-:Y:S02]  /*8890*/  STL.64 [R1+0x1b8], R246 ;  /* 0x0001b8f601007387 */ /* 0x0003e40000100a00 */
[----:B------:R-:W-:Y:S02]  /*88a0*/  IMAD R0, R252, 0x9, RZ ;  /* 0x00000009fc007824 */ /* 0x000fe400078e02ff */
[----:B------:R3:W-:Y:S04]  /*88b0*/  LDGSTS.E [R5+0x51400], [R242.64], !P5 ;  /* 0x51400000f2057fae */ /* 0x0007e8000e921844 */
[----:B------:R2:W-:Y:S04]  /*88c0*/  STL.64 [R1+0x1b0], R244 ;  /* 0x0001b0f401007387 */ /* 0x0005e80000100a00 */
[----:B------:R4:W-:Y:S01]  /*88d0*/  LDGSTS.E [R5+0x51600], [R10.64], !P5 ;  /* 0x516000000a057fae */ /* 0x0009e2000e921844 */
[----:B-1----:R-:W-:Y:S01]  /*88e0*/  IMAD.WIDE R246, R0, 0x4, R238 ;  /* 0x0000000400f67825 */ /* 0x002fe200078e02ee */
[----:B------:R-:W-:-:S02]  /*88f0*/  ISETP.GE.U32.AND P5, PT, R240, 0x7fffffde, PT ;  /* 0x7fffffdef000780c */ /* 0x000fc40003fa6070 */
[----:B------:R3:W-:Y:S01]  /*8900*/  STL.64 [R1+0x178], R242 ;  /* 0x000178f201007387 */ /* 0x0007e20000100a00 */
[----:B------:R-:W-:Y:S02]  /*8910*/  IMAD R240, R252, 0xd, RZ ;  /* 0x0000000dfcf07824 */ /* 0x000fe400078e02ff */
[----:B--2---:R-:W-:Y:S01]  /*8920*/  IMAD.WIDE R244, R0, 0x4, R2 ;  /* 0x0000000400f47825 */ /* 0x004fe200078e0202 */
[----:B------:R-:W-:Y:S01]  /*8930*/  IADD3 R0, R237, -0x7, RZ ;  /* 0xfffffff9ed007810 */ /* 0x000fe20007ffe0ff */
[----:B------:R1:W-:Y:S04]  /*8940*/  LDGSTS.E [R5+0x52400], [R246.64], !P0 ;  /* 0x52400000f6057fae */ /* 0x0003e8000c121844 */
[----:B------:R4:W-:Y:S01]  /*8950*/  STL.64 [R1+0x170], R10 ;  /* 0x0001700a01007387 */ /* 0x0009e20000100a00 */
[----:B---3--:R-:W-:-:S03]  /*8960*/  IMAD.WIDE R242, R240, 0x4, R238 ;  /* 0x00000004f0f27825 */ /* 0x008fc600078e02ee */
[----:B------:R2:W-:Y:S01]  /*8970*/  LDGSTS.E [R5+0x52600], [R244.64], !P0 ;  /* 0x52600000f4057fae */ /* 0x0005e2000c121844 */
[----:B------:R-:W-:Y:S01]  /*8980*/  ISETP.GE.U32.AND P0, PT, R0, 0x7fffffda, PT ;  /* 0x7fffffda0000780c */ /* 0x000fe20003f06070 */
[----:B------:R-:W-:Y:S02]  /*8990*/  IMAD R0, R252, 0x11, RZ ;  /* 0x00000011fc007824 */ /* 0x000fe400078e02ff */
[----:B------:R1:W-:Y:S01]  /*89a0*/  STL.64 [R1+0x138], R246 ;  /* 0x000138f601007387 */ /* 0x0003e20000100a00 */
[----:B----4-:R-:W-:Y:S01]  /*89b0*/  IMAD.WIDE R10, R240, 0x4, R2 ;  /* 0x00000004f00a7825 */ /* 0x010fe200078e0202 */
[----:B------:R-:W-:Y:S02]  /*89c0*/  IADD3 R240, R237, -0xb, RZ ;  /* 0xfffffff5edf07810 */ /* 0x000fe40007ffe0ff */
[----:B------:R3:W-:Y:S04]  /*89d0*/  LDGSTS.E [R5+0x53400], [R242.64], !P1 ;  /* 0x53400000f2057fae */ /* 0x0007e8000c921844 */
[----:B------:R2:W-:Y:S01]  /*89e0*/  STL.64 [R1+0x130], R244 ;  /* 0x000130f401007387 */ /* 0x0005e20000100a00 */
[----:B-1----:R-:W-:-:S03]  /*89f0*/  IMAD.WIDE R246, R0, 0x4, R238 ;  /* 0x0000000400f67825 */ /* 0x002fc600078e02ee */
[----:B------:R1:W-:Y:S01]  /*8a00*/  LDGSTS.E [R5+0x53600], [R10.64], !P1 ;  /* 0x536000000a057fae */ /* 0x0003e2000c921844 */
[----:B------:R-:W-:Y:S01]  /*8a10*/  ISETP.GE.U32.AND P1, PT, R240, 0x7fffffd6, PT ;  /* 0x7fffffd6f000780c */ /* 0x000fe20003f26070 */
[----:B------:R-:W-:Y:S02]  /*8a20*/  IMAD R240, R252, 0x15, RZ ;  /* 0x00000015fcf07824 */ /* 0x000fe400078e02ff */
[----:B------:R3:W-:Y:S01]  /*8a30*/  STL.64 [R1+0xf8], R242 ;  /* 0x0000f8f201007387 */ /* 0x0007e20000100a00 */
[----:B--2---:R-:W-:Y:S01]  /*8a40*/  IMAD.WIDE R244, R0, 0x4, R2 ;  /* 0x0000000400f47825 */ /* 0x004fe200078e0202 */
[----:B------:R-:W-:Y:S02]  /*8a50*/  IADD3 R0, R237, -0xf, RZ ;  /* 0xfffffff1ed007810 */ /* 0x000fe40007ffe0ff */
[----:B------:R2:W-:Y:S04]  /*8a60*/  LDGSTS.E [R5+0x54400], [R246.64], !P4 ;  /* 0x54400000f6057fae */ /* 0x0005e8000e121844 */
[----:B------:R1:W-:Y:S01]  /*8a70*/  STL.64 [R1+0xf0], R10 ;  /* 0x0000f00a01007387 */ /* 0x0003e20000100a00 */
[----:B---3--:R-:W-:-:S03]  /*8a80*/  IMAD.WIDE R242, R240, 0x4, R238 ;  /* 0x00000004f0f27825 */ /* 0x008fc600078e02ee */
[----:B------:R3:W-:Y:S01]  /*8a90*/  LDGSTS.E [R5+0x54600], [R244.64], !P4 ;  /* 0x54600000f4057fae */ /* 0x0007e2000e121844 */
[----:B------:R-:W-:Y:S01]  /*8aa0*/  ISETP.GE.U32.AND P4, PT, R0, 0x7fffffd2, PT ;  /* 0x7fffffd20000780c */ /* 0x000fe20003f86070 */
[----:B------:R-:W-:Y:S02]  /*8ab0*/  IMAD R0, R252, 0x19, RZ ;  /* 0x00000019fc007824 */ /* 0x000fe400078e02ff */
[----:B------:R-:W-:Y:S01]  /*8ac0*/  STL.64 [R1+0xb8], R246 ;  /* 0x0000b8f601007387 */ /* 0x000fe20000100a00 */
[----:B-1----:R-:W-:-:S03]  /*8ad0*/  IMAD.WIDE R10, R240, 0x4, R2 ;  /* 0x00000004f00a7825 */ /* 0x002fc600078e0202 */
[----:B------:R-:W-:Y:S01]  /*8ae0*/  STL.64 [R1+0xb0], R244 ;  /* 0x0000b0f401007387 */ /* 0x000fe20000100a00 */
[----:B------:R-:W-:-:S03]  /*8af0*/  IADD3 R240, R237, -0x13, RZ ;  /* 0xffffffededf07810 */ /* 0x000fc60007ffe0ff */
[----:B------:R1:W-:Y:S04]  /*8b00*/  STL.64 [R1+0x78], R242 ;  /* 0x000078f201007387 */ /* 0x0003e80000100a00 */
[----:B------:R1:W-:Y:S04]  /*8b10*/  LDGSTS.E [R5+0x55400], [R242.64], !P2 ;  /* 0x55400000f2057fae */ /* 0x0003e8000d121844 */
[----:B------:R4:W-:Y:S04]  /*8b20*/  STL.64 [R1+0x70], R10 ;  /* 0x0000700a01007387 */ /* 0x0009e80000100a00 */
[----:B------:R4:W-:Y:S01]  /*8b30*/  LDGSTS.E [R5+0x55600], [R10.64], !P2 ;  /* 0x556000000a057fae */ /* 0x0009e2000d121844 */
[----:B------:R-:W-:-:S02]  /*8b40*/  ISETP.GE.U32.AND P2, PT, R240, 0x7fffffce, PT ;  /* 0x7fffffcef000780c */ /* 0x000fc40003f46070 */
[----:B------:R-:W-:Y:S01]  /*8b50*/  IADD3 R240, R237, -0x1b, RZ ;  /* 0xffffffe5edf07810 */ /* 0x000fe20007ffe0ff */
[----:B-1----:R-:W-:-:S05]  /*8b60*/  IMAD.WIDE R242, R0, 0x4, R238 ;  /* 0x0000000400f27825 */ /* 0x002fca00078e02ee */
[----:B------:R1:W-:Y:S01]  /*8b70*/  LDGSTS.E [R5+0x56400], [R242.64], !P3 ;  /* 0x56400000f2057fae */ /* 0x0003e2000d921844 */
[----:B----4-:R-:W-:Y:S01]  /*8b80*/  IMAD.WIDE R10, R0, 0x4, R2 ;  /* 0x00000004000a7825 */ /* 0x010fe200078e0202 */
[----:B------:R-:W-:Y:S02]  /*8b90*/  IADD3 R0, R237, -0x17, RZ ;  /* 0xffffffe9ed007810 */ /* 0x000fe40007ffe0ff */
[----:B------:R1:W-:Y:S04]  /*8ba0*/  STL.64 [R1+0x38], R242 ;  /* 0x000038f201007387 */ /* 0x0003e80000100a00 */
[----:B------:R2:W-:Y:S01]  /*8bb0*/  LDGSTS.E [R5+0x56600], [R10.64], !P3 ;  /* 0x566000000a057fae */ /* 0x0005e2000d921844 */
[----:B------:R-:W-:Y:S01]  /*8bc0*/  ISETP.GE.U32.AND P3, PT, R0, 0x7fffffca, PT ;  /* 0x7fffffca0000780c */ /* 0x000fe20003f66070 */
[----:B------:R-:W-:-:S02]  /*8bd0*/  IMAD.SHL.U32 R0, R252, 0x2, RZ ;  /* 0x00000002fc007824 */ /* 0x000fc400078e00ff */
[----:B------:R-:W-:Y:S02]  /*8be0*/  STL.64 [R1+0x30], R10 ;  /* 0x0000300a01007387 */ /* 0x000fe40000100a00 */
[C---:B---3--:R-:W-:Y:S02]  /*8bf0*/  IMAD.WIDE R244, R0.reuse, 0x4, R238 ;  /* 0x0000000400f47825 */ /* 0x048fe400078e02ee */
[----:B------:R3:W-:Y:S02]  /*8c00*/  LDGSTS.E [R5+0x57400], [R250.64], !P6 ;  /* 0x57400000fa057fae */ /* 0x0007e4000f121844 */
[----:B-1----:R-:W-:Y:S02]  /*8c10*/  IMAD.WIDE R242, R0, 0x4, R2 ;  /* 0x0000000400f27825 */ /* 0x002fe400078e0202 */
[----:B------:R3:W-:Y:S04]  /*8c20*/  STL.64 [R1+0x1ef0], R250 ;  /* 0x001ef0fa01007387 */ /* 0x0007e80000100a00 */
[----:B------:R2:W-:Y:S01]  /*8c30*/  LDGSTS.E [R5+0x57600], [R248.64], !P6 ;  /* 0x57600000f8057fae */ /* 0x0005e2000f121844 */
[----:B------:R-:W-:Y:S01]  /*8c40*/  ISETP.GE.U32.AND P6, PT, R240, 0x7fffffc6, PT ;  /* 0x7fffffc6f000780c */ /* 0x000fe20003fc6070 */
[----:B------:R-:W-:-:S02]  /*8c50*/  IMAD R240, R252, 0x6, RZ ;  /* 0x00000006fcf07824 */ /* 0x000fc400078e02ff */
[----:B------:R1:W-:Y:S02]  /*8c60*/  STL.64 [R1+0x1ef8], R248 ;  /* 0x001ef8f801007387 */ /* 0x0003e40000100a00 */
[----:B------:R-:W-:Y:S02]  /*8c70*/  IMAD.WIDE R236, R240, 0x4, R238 ;  /* 0x00000004f0ec7825 */ /* 0x000fe400078e02ee */
[----:B------:R4:W-:Y:S02]  /*8c80*/  STL.64 [R1+0x1a8], R244 ;  /* 0x0001a8f401007387 */ /* 0x0009e40000100a00 */
[----:B---3--:R-:W-:Y:S01]  /*8c90*/  IMAD.MOV.U32 R250, RZ, RZ, c[0x0][0x180] ;  /* 0x00006000fffa7624 */ /* 0x008fe200078e00ff */
[----:B--2---:R-:W-:Y:S01]  /*8ca0*/  LOP3.LUT R5, R4, 0x40, RZ, 0x3c, !PT ;  /* 0x0000004004057812 */ /* 0x004fe200078e3cff */
[----:B------:R-:W-:Y:S01]  /*8cb0*/  IMAD.WIDE R10, R240, 0x4, R2 ;  /* 0x00000004f00a7825 */ /* 0x000fe200078e0202 */
[----:B------:R2:W-:Y:S02]  /*8cc0*/  STL.64 [R1+0x1a0], R242 ;  /* 0x0001a0f201007387 */ /* 0x0005e40000100a00 */
[----:B------:R-:W-:-:S02]  /*8cd0*/  IADD3 R0, R250, -0x1f, RZ ;  /* 0xffffffe1fa007810 */ /* 0x000fc40007ffe0ff */
[----:B------:R-:W-:Y:S01]  /*8ce0*/  IADD3 R240, R250, -0x4, RZ ;  /* 0xfffffffcfaf07810 */ /* 0x000fe20007ffe0ff */
[----:B------:R4:W-:Y:S01]  /*8cf0*/  LDGSTS.E [R5+0x50800], [R244.64], !P5 ;  /* 0x50800000f4057fae */ /* 0x0009e2000e921844 */
[----:B-1----:R-:W-:-:S03]  /*8d00*/  LOP3.LUT R249, R4, 0x60, RZ, 0x3c, !PT ;  /* 0x0000006004f97812 */ /* 0x002fc600078e3cff */
[----:B------:R2:W-:Y:S01]  /*8d10*/  LDGSTS.E [R5+0x50a00], [R242.64], !P5 ;  /* 0x50a00000f2057fae */ /* 0x0005e2000e921844 */
[----:B------:R-:W-:Y:S01]  /*8d20*/  ISETP.GE.U32.AND P5, PT, R0, 0x7fffffc2, PT ;  /* 0x7fffffc20000780c */ /* 0x000fe20003fa6070 */
[----:B------:R-:W-:Y:S02]  /*8d30*/  IMAD R0, R252, 0xa, RZ ;  /* 0x0000000afc007824 */ /* 0x000fe400078e02ff */
[----:B------:R1:W-:Y:S04]  /*8d40*/  LDGSTS.E [R5+0x51800], [R236.64], !P0 ;  /* 0x51800000ec057fae */ /* 0x0003e8000c121844 */
[----:B------:R3:W-:Y:S01]  /*8d50*/  LDGSTS.E [R5+0x51a00], [R10.64], !P0 ;  /* 0x51a000000a057fae */ /* 0x0007e2000c121844 */
[----:B----4-:R-:W-:Y:S01]  /*8d60*/  IMAD.WIDE R244, R0, 0x4, R238 ;  /* 0x0000000400f47825 */ /* 0x010fe200078e02ee */
[----:B------:R-:W-:-:S02]  /*8d70*/  ISETP.GE.U32.AND P0, PT, R240, 0x7fffffdd, PT ;  /* 0x7fffffddf000780c */ /* 0x000fc40003f06070 */
[----:B------:R1:W-:Y:S01]  /*8d80*/  STL.64 [R1+0x168], R236 ;  /* 0x000168ec01007387 */ /* 0x0003e20000100a00 */
[----:B--2---:R-:W-:Y:S01]  /*8d90*/  IMAD.WIDE R242, R0, 0x4, R2 ;  /* 0x0000000400f27825 */ /* 0x004fe200078e0202 */
[----:B------:R-:W-:Y:S02]  /*8da0*/  IADD3 R0, R250, -0x8, RZ ;  /* 0xfffffff8fa007810 */ /* 0x000fe40007ffe0ff */
[----:B------:R2:W-:Y:S01]  /*8db0*/  LDGSTS.E [R5+0x52800], [R244.64], !P1 ;  /* 0x52800000f4057fae */ /* 0x0005e2000c921844 */
[----:B------:R-:W-:-:S03]  /*8dc0*/  IMAD R240, R252, 0xe, RZ ;  /* 0x0000000efcf07824 */ /* 0x000fc600078e02ff */
[----:B------:R3:W-:Y:S01]  /*8dd0*/  STL.64 [R1+0x160], R10 ;  /* 0x0001600a01007387 */ /* 0x0007e20000100a00 */
[----:B-1----:R-:W-:-:S03]  /*8de0*/  IMAD.WIDE R236, R240, 0x4, R238 ;  /* 0x00000004f0ec7825 */ /* 0x002fc600078e02ee */
[----:B------:R1:W-:Y:S01]  /*8df0*/  LDGSTS.E [R5+0x52a00], [R242.64], !P1 ;  /* 0x52a00000f2057fae */ /* 0x0003e2000c921844 */
[----:B------:R-:W-:Y:S01]  /*8e00*/  ISETP.GE.U32.AND P1, PT, R0, 0x7fffffd9, PT ;  /* 0x7fffffd90000780c */ /* 0x000fe20003f26070 */
[----:B------:R-:W-:Y:S02]  /*8e10*/  IMAD R0, R252, 0x12, RZ ;  /* 0x00000012fc007824 */ /* 0x000fe400078e02ff */
[----:B------:R2:W-:Y:S01]  /*8e20*/  STL.64 [R1+0x128], R244 ;  /* 0x000128f401007387 */ /* 0x0005e20000100a00 */
[----:B---3--:R-:W-:Y:S01]  /*8e30*/  IMAD.WIDE R10, R240, 0x4, R2 ;  /* 0x00000004f00a7825 */ /* 0x008fe200078e0202 */
[----:B------:R-:W-:Y:S02]  /*8e40*/  IADD3 R240, R250, -0xc, RZ ;  /* 0xfffffff4faf07810 */ /* 0x000fe40007ffe0ff */
[----:B------:R3:W-:Y:S04]  /*8e50*/  LDGSTS.E [R5+0x53800], [R236.64], !P4 ;  /* 0x53800000ec057fae */ /* 0x0007e8000e121844 */
[----:B------:R1:W-:Y:S01]  /*8e60*/  STL.64 [R1+0x120], R242 ;  /* 0x000120f201007387 */ /* 0x0003e20000100a00 */
[----:B--2---:R-:W-:-:S03]  /*8e70*/  IMAD.WIDE R244, R0, 0x4, R238 ;  /* 0x0000000400f47825 */ /* 0x004fc600078e02ee */
[----:B------:R2:W-:Y:S01]  /*8e80*/  LDGSTS.E [R5+0x53a00], [R10.64], !P4 ;  /* 0x53a000000a057fae */ /* 0x0005e2000e121844 */
[----:B------:R-:W-:Y:S01]  /*8e90*/  ISETP.GE.U32.AND P4, PT, R240, 0x7fffffd5, PT ;  /* 0x7fffffd5f000780c */ /* 0x000fe20003f86070 */
[----:B------:R-:W-:Y:S02]  /*8ea0*/  IMAD R240, R252, 0x16, RZ ;  /* 0x00000016fcf07824 */ /* 0x000fe400078e02ff */
[----:B------:R3:W-:Y:S01]  /*8eb0*/  STL.64 [R1+0xe8], R236 ;  /* 0x0000e8ec01007387 */ /* 0x0007e20000100a00 */
[----:B-1----:R-:W-:Y:S01]  /*8ec0*/  IMAD.WIDE R242, R0, 0x4, R2 ;  /* 0x0000000400f27825 */ /* 0x002fe200078e0202 */
[----:B------:R-:W-:Y:S02]  /*8ed0*/  IADD3 R0, R250, -0x10, RZ ;  /* 0xfffffff0fa007810 */ /* 0x000fe40007ffe0ff */
[----:B------:R1:W-:Y:S04]  /*8ee0*/  LDGSTS.E [R5+0x54800], [R244.64], !P2 ;  /* 0x54800000f4057fae */ /* 0x0003e8000d121844 */
[----:B------:R4:W-:Y:S01]  /*8ef0*/  LDGSTS.E [R5+0x54a00], [R242.64], !P2 ;  /* 0x54a00000f2057fae */ /* 0x0009e2000d121844 */
[----:B------:R-:W-:Y:S01]  /*8f00*/  ISETP.GE.U32.AND P2, PT, R0, 0x7fffffd1, PT ;  /* 0x7fffffd10000780c */ /* 0x000fe20003f46070 */
[----:B---3--:R-:W-:-:S02]  /*8f10*/  IMAD.WIDE R236, R240, 0x4, R238 ;  /* 0x00000004f0ec7825 */ /* 0x008fc400078e02ee */
[----:B------:R2:W-:Y:S02]  /*8f20*/  STL.64 [R1+0xe0], R10 ;  /* 0x0000e00a01007387 */ /* 0x0005e40000100a00 */
[----:B------:R-:W-:Y:S02]  /*8f30*/  IMAD R0, R252, 0x1a, RZ ;  /* 0x0000001afc007824 */ /* 0x000fe400078e02ff */
[----:B------:R1:W-:Y:S04]  /*8f40*/  STL.64 [R1+0xa8], R244 ;  /* 0x0000a8f401007387 */ /* 0x0003e80000100a00 */
[----:B------:R-:W-:Y:S01]  /*8f50*/  STL.64 [R1+0xa0], R242 ;  /* 0x0000a0f201007387 */ /* 0x000fe20000100a00 */
[----:B--2---:R-:W-:-:S03]  /*8f60*/  IMAD.WIDE R10, R240, 0x4, R2 ;  /* 0x00000004f00a7825 */ /* 0x004fc600078e0202 */
[----:B------:R2:W-:Y:S01]  /*8f70*/  STL.64 [R1+0x68], R236 ;  /* 0x000068ec01007387 */ /* 0x0005e20000100a00 */
[----:B------:R-:W-:Y:S01]  /*8f80*/  IADD3 R240, R250, -0x14, RZ ;  /* 0xffffffecfaf07810 */ /* 0x000fe20007ffe0ff */
[----:B-1----:R-:W-:Y:S02]  /*8f90*/  IMAD R244, R252, 0x1e, RZ ;  /* 0x0000001efcf47824 */ /* 0x002fe400078e02ff */
[----:B------:R2:W-:Y:S02]  /*8fa0*/  LDGSTS.E [R5+0x55800], [R236.64], !P3 ;  /* 0x55800000ec057fae */ /* 0x0005e4000d921844 */
[C---:B------:R-:W-:Y:S02]  /*8fb0*/  IMAD.WIDE R246, R244.reuse, 0x4, R238 ;  /* 0x00000004f4f67825 */ /* 0x040fe400078e02ee */
[----:B------:R1:W-:Y:S02]  /*8fc0*/  STL.64 [R1+0x60], R10 ;  /* 0x0000600a01007387 */ /* 0x0003e40000100a00 */
[----:B------:R-:W-:-:S02]  /*8fd0*/  IMAD.WIDE R244, R244, 0x4, R2 ;  /* 0x00000004f4f47825 */ /* 0x000fc400078e0202 */
[----:B------:R1:W-:Y:S01]  /*8fe0*/  LDGSTS.E [R5+0x55a00], [R10.64], !P3 ;  /* 0x55a000000a057fae */ /* 0x0003e2000d921844 */
[----:B------:R-:W-:Y:S02]  /*8ff0*/  ISETP.GE.U32.AND P3, PT, R240, 0x7fffffcd, PT ;  /* 0x7fffffcdf000780c */ /* 0x000fe40003f66070 */
[----:B------:R-:W-:Y:S01]  /*9000*/  IADD3 R240, R250, -0x18, RZ ;  /* 0xffffffe8faf07810 */ /* 0x000fe20007ffe0ff */
[----:B--2---:R-:W-:-:S05]  /*9010*/  IMAD.WIDE R236, R0, 0x4, R238 ;  /* 0x0000000400ec7825 */ /* 0x004fca00078e02ee */
[----:B------:R2:W-:Y:S01]  /*9020*/  STL.64 [R1+0x28], R236 ;  /* 0x000028ec01007387 */ /* 0x0005e20000100a00 */
[----:B-1----:R-:W-:-:S03]  /*9030*/  IMAD.WIDE R10, R0, 0x4, R2 ;  /* 0x00000004000a7825 */ /* 0x002fc600078e0202 */
[----:B------:R2:W-:Y:S01]  /*9040*/  LDGSTS.E [R5+0x56800], [R236.64], !P6 ;  /* 0x56800000ec057fae */ /* 0x0005e2000f121844 */
[----:B------:R-:W-:-:S03]  /*9050*/  IADD3 R0, R250, -0x1c, RZ ;  /* 0xffffffe4fa007810 */ /* 0x000fc60007ffe0ff */
[----:B------:R1:W-:Y:S01]  /*9060*/  LDGSTS.E [R5+0x56a00], [R10.64], !P6 ;  /* 0x56a000000a057fae */ /* 0x0003e2000f121844 */
[----:B------:R-:W-:Y:S01]  /*9070*/  ISETP.GE.U32.AND P6, PT, R240, 0x7fffffc9, PT ;  /* 0x7fffffc9f000780c */ /* 0x000fe20003fc6070 */
[----:B------:R-:W-:Y:S02]  /*9080*/  IMAD R240, R252, 0x7, RZ ;  /* 0x00000007fcf07824 */ /* 0x000fe400078e02ff */
[----:B------:R1:W-:Y:S04]  /*9090*/  LDGSTS.E [R5+0x57800], [R246.64], !P5 ;  /* 0x57800000f6057fae */ /* 0x0003e8000e921844 */
[----:B--2---:R-:W2:Y:S04]  /*90a0*/  S2R R237, SR_TID.X ;  /* 0x0000000000ed7919 */ /* 0x004ea80000002100 */
[----:B------:R1:W-:Y:S01]  /*90b0*/  LDGSTS.E [R5+0x57a00], [R244.64], !P5 ;  /* 0x57a00000f4057fae */ /* 0x0003e2000e921844 */
[----:B------:R-:W-:Y:S01]  /*90c0*/  ISETP.GE.U32.AND P5, PT, R0, 0x7fffffc5, PT ;  /* 0x7fffffc50000780c */ /* 0x000fe20003fa6070 */
[----:B------:R-:W-:-:S02]  /*90d0*/  IMAD R0, R252, 0x3, RZ ;  /* 0x00000003fc007824 */ /* 0x000fc400078e02ff */
[----:B------:R3:W-:Y:S02]  /*90e0*/  STL.64 [R1+0x20], R10 ;  /* 0x0000200a01007387 */ /* 0x0007e40000100a00 */
[--C-:B----4-:R-:W-:Y:S02]  /*90f0*/  IMAD.WIDE R242, R0, 0x4, R2.reuse ;  /* 0x0000000400f27825 */ /* 0x110fe400078e0202 */
[----:B------:R4:W-:Y:S02]  /*9100*/  STL.64 [R1+0x1ee8], R246 ;  /* 0x001ee8f601007387 */ /* 0x0009e40000100a00 */
[----:B-1----:R-:W-:-:S04]  /*9110*/  IMAD.WIDE R4, R240, 0x4, R2 ;  /* 0x00000004f0047825 */ /* 0x002fc800078e0202 */
[----:B---3--:R-:W-:Y:S01]  /*9120*/  IMAD.WIDE R10, R240, 0x4, R238 ;  /* 0x00000004f00a7825 */ /* 0x008fe200078e02ee */
[----:B------:R-:W-:-:S03]  /*9130*/  IADD3 R240, R250, -0x21, RZ ;  /* 0xffffffdffaf07810 */ /* 0x000fc60007ffe0ff */
[----:B----4-:R-:W-:Y:S01]  /*9140*/  IMAD.WIDE R246, R0, 0x4, R238 ;  /* 0x0000000400f67825 */ /* 0x010fe200078e02ee */
[----:B------:R-:W-:-:S04]  /*9150*/  IADD3 R0, R250, -0x20, RZ ;  /* 0xffffffe0fa007810 */ /* 0x000fc80007ffe0ff */
[----:B------:R1:W-:Y:S04]  /*9160*/  STL.64 [R1+0x198], R246 ;  /* 0x000198f601007387 */ /* 0x0003e80000100a00 */
[----:B------:R1:W-:Y:S04]  /*9170*/  LDGSTS.E [R249+0x50c00], [R246.64], !P0 ;  /* 0x50c00000f6f97fae */ /* 0x0003e8000c121844 */
[----:B------:R2:W-:Y:S04]  /*9180*/  STL.64 [R1+0x190], R242 ;  /* 0x000190f201007387 */ /* 0x0005e80000100a00 */
[----:B------:R2:W-:Y:S01]  /*9190*/  LDGSTS.E [R249+0x50e00], [R242.64], !P0 ;  /* 0x50e00000f2f97fae */ /* 0x0005e2000c121844 */
[----:B------:R-:W-:-:S03]  /*91a0*/  ISETP.GE.U32.AND P0, PT, R0, 0x7fffffc1, PT ;  /* 0x7fffffc10000780c */ /* 0x000fc60003f06070 */
[----:B------:R3:W-:Y:S01]  /*91b0*/  LDGSTS.E [R249+0x51c00], [R10.64], !P1 ;  /* 0x51c000000af97fae */ /* 0x0007e2000c921844 */
[----:B-1----:R-:W-:-:S03]  /*91c0*/  IMAD.WIDE R246, R241, 0x4, R238 ;  /* 0x00000004f1f67825 */ /* 0x002fc600078e02ee */
[----:B------:R1:W-:Y:S01]  /*91d0*/  LDGSTS.E [R249+0x51e00], [R4.64], !P1 ;  /* 0x51e0000004f97fae */ /* 0x0003e2000c921844 */
[----:B--2---:R-:W-:Y:S01]  /*91e0*/  LOP3.LUT R243, R237, 0x1f, RZ, 0xc0, !PT ;  /* 0x0000001fedf37812 */ /* 0x004fe200078ec0ff */
[----:B------:R-:W-:Y:S02]  /*91f0*/  IMAD.WIDE R236, R241, 0x4, R2 ;  /* 0x00000004f1ec7825 */ /* 0x000fe400078e0202 */
[----:B------:R3:W-:Y:S01]  /*9200*/  STL.64 [R1+0x158], R10 ;  /* 0x0001580a01007387 */ /* 0x0007e20000100a00 */
[----:B------:R-:W-:Y:S01]  /*9210*/  ISETP.GE.AND P1, PT, R243, R0, PT ;  /* 0x00000000f300720c */ /* 0x000fe20003f26270 */
[----:B------:R-:W-:Y:S02]  /*9220*/  IMAD R0, R252, 0xf, RZ ;  /* 0x0000000ffc007824 */ /* 0x000fe400078e02ff */
[----:B------:R1:W-:Y:S01]  /*9230*/  STL.64 [R1+0x150], R4 ;  /* 0x0001500401007387 */ /* 0x0003e20000100a00 */
[----:B------:R-:W-:-:S03]  /*9240*/  IMAD.MOV.U32 R241, RZ, RZ, 0x1f ;  /* 0x0000001ffff17424 */ /* 0x000fc600078e00ff */
[----:B------:R2:W-:Y:S01]  /*9250*/  LDGSTS.E [R249+0x52c00], [R246.64], !P4 ;  /* 0x52c00000f6f97fae */ /* 0x0005e2000e121844 */
[----:B---3--:R-:W-:-:S03]  /*9260*/  IMAD.WIDE R10, R0, 0x4, R238 ;  /* 0x00000004000a7825 */ /* 0x008fc600078e02ee */
[----:B------:R3:W-:Y:S01]  /*9270*/  LDGSTS.E [R249+0x52e00], [R236.64], !P4 ;  /* 0x52e00000ecf97fae */ /* 0x0007e2000e121844 */
[----:B------:R-:W-:Y:S01]  /*9280*/  ISETP.GE.U32.AND P4, PT, R240, 0x7fffffc0, PT ;  /* 0x7fffffc0f000780c */ /* 0x000fe20003f86070 */
[----:B-1----:R-:W-:Y:S02]  /*9290*/  IMAD.WIDE R4, R0, 0x4, R2 ;  /* 0x0000000400047825 */ /* 0x002fe400078e0202 */
[----:B------:R2:W-:Y:S01]  /*92a0*/  STL.64 [R1+0x118], R246 ;  /* 0x000118f601007387 */ /* 0x0005e20000100a00 */
[----:B------:R-:W-:Y:S01]  /*92b0*/  IADD3 R240, R250, -0x25, RZ ;  /* 0xffffffdbfaf07810 */ /* 0x000fe20007ffe0ff */
[----:B------:R-:W-:Y:S02]  /*92c0*/  IMAD R0, R252, 0x13, RZ ;  /* 0x00000013fc007824 */ /* 0x000fe400078e02ff */
[----:B------:R-:W-:Y:S04]  /*92d0*/  STL.64 [R1+0x110], R236 ;  /* 0x000110ec01007387 */ /* 0x000fe80000100a00 */
[----:B------:R1:W-:Y:S04]  /*92e0*/  STL.64 [R1+0xd8], R10 ;  /* 0x0000d80a01007387 */ /* 0x0003e80000100a00 */
[----:B------:R1:W-:Y:S01]  /*92f0*/  LDGSTS.E [R249+0x53c00], [R10.64], !P2 ;  /* 0x53c000000af97fae */ /* 0x0003e2000d121844 */
[----:B--2---:R-:W-:-:S03]  /*9300*/  IADD3 R247, R241, c[0x0][0x180], RZ ;  /* 0x00006000f1f77a10 */ /* 0x004fc60007ffe0ff */
[----:B------:R2:W-:Y:S04]  /*9310*/  STL.64 [R1+0xd0], R4 ;  /* 0x0000d00401007387 */ /* 0x0005e80000100a00 */
[----:B------:R2:W-:Y:S01]  /*9320*/  LDGSTS.E [R249+0x53e00], [R4.64], !P2 ;  /* 0x53e0000004f97fae */ /* 0x0005e2000d121844 */
[----:B------:R-:W-:Y:S02]  /*9330*/  ISETP.GE.U32.AND P2, PT, R240, 0x7fffffbc, PT ;  /* 0x7fffffbcf000780c */ /* 0x000fe40003f46070 */
[----:B------:R-:W-:Y:S01]  /*9340*/  IADD3 R240, R250, -0x29, RZ ;  /* 0xffffffd7faf07810 */ /* 0x000fe20007ffe0ff */
[----:B-1----:R-:W-:-:S05]  /*9350*/  IMAD.WIDE R10, R0, 0x4, R238 ;  /* 0x00000004000a7825 */ /* 0x002fca00078e02ee */
[----:B------:R1:W-:Y:S01]  /*9360*/  LDGSTS.E [R249+0x54c00], [R10.64], !P3 ;  /* 0x54c000000af97fae */ /* 0x0003e2000d921844 */
[----:B--2---:R-:W-:-:S03]  /*9370*/  IMAD.WIDE R4, R0, 0x4, R2 ;  /* 0x0000000400047825 */ /* 0x004fc600078e0202 */
[----:B------:R1:W-:Y:S01]  /*9380*/  STL.64 [R1+0x98], R10 ;  /* 0x0000980a01007387 */ /* 0x0003e20000100a00 */
[----:B------:R-:W-:-:S03]  /*9390*/  IMAD R0, R252, 0x17, RZ ;  /* 0x00000017fc007824 */ /* 0x000fc600078e02ff */
[----:B------:R2:W-:Y:S01]  /*93a0*/  LDGSTS.E [R249+0x54e00], [R4.64], !P3 ;  /* 0x54e0000004f97fae */ /* 0x0005e2000d921844 */
[----:B------:R-:W-:Y:S01]  /*93b0*/  ISETP.GE.U32.AND P3, PT, R240, 0x7fffffb8, PT ;  /* 0x7fffffb8f000780c */ /* 0x000fe20003f66070 */
[----:B------:R-:W-:Y:S02]  /*93c0*/  IMAD R240, R252, 0x1b, RZ ;  /* 0x0000001bfcf07824 */ /* 0x000fe400078e02ff */
[C---:B---3--:R-:W-:Y:S01]  /*93d0*/  IMAD.WIDE R236, R0.reuse, 0x4, R2 ;  /* 0x0000000400ec7825 */ /* 0x048fe200078e0202 */
[----:B------:R2:W-:Y:S03]  /*93e0*/  STL.64 [R1+0x90], R4 ;  /* 0x0000900401007387 */ /* 0x0005e60000100a00 */
[----:B-1----:R-:W-:Y:S01]  /*93f0*/  IMAD.WIDE R10, R0, 0x4, R238 ;  /* 0x00000004000a7825 */ /* 0x002fe200078e02ee */
[----:B------:R-:W1:Y:S01]  /*9400*/  S2R R251, SR_TID.X ;  /* 0x0000000000fb7919 */ /* 0x000e620000002100 */
[----:B------:R-:W-:-:S03]  /*9410*/  IADD3 R0, R250, -0x2d, RZ ;  /* 0xffffffd3fa007810 */ /* 0x000fc60007ffe0ff */
[----:B------:R3:W-:Y:S01]  /*9420*/  STL.64 [R1+0x58], R10 ;  /* 0x0000580a01007387 */ /* 0x0007e20000100a00 */
[----:B--2---:R-:W-:-:S03]  /*9430*/  IMAD.WIDE R4, R240, 0x4, R238 ;  /* 0x00000004f0047825 */ /* 0x004fc600078e02ee */
[----:B------:R2:W-:Y:S01]  /*9440*/  STL.64 [R1+0x50], R236 ;  /* 0x000050ec01007387 */ /* 0x0005e20000100a00 */
[----:B------:R-:W-:-:S03]  /*9450*/  IMAD.WIDE R240, R240, 0x4, R2 ;  /* 0x00000004f0f07825 */ /* 0x000fc600078e0202 */
[----:B------:R3:W-:Y:S04]  /*9460*/  LDGSTS.E [R249+0x55c00], [R10.64], !P6 ;  /* 0x55c000000af97fae */ /* 0x0007e8000f121844 */
[----:B------:R2:W-:Y:S04]  /*9470*/  LDGSTS.E [R249+0x55e00], [R236.64], !P6 ;  /* 0x55e00000ecf97fae */ /* 0x0005e8000f121844 */
[----:B------:R4:W-:Y:S04]  /*9480*/  LDGSTS.E [R249+0x56c00], [R4.64], !P5 ;  /* 0x56c0000004f97fae */ /* 0x0009e8000e921844 */
[----:B---3--:R-:W3:Y:S04]  /*9490*/  LDL.LU.64 R10, [R1+0x1f38] ;  /* 0x001f3800010a7983 */ /* 0x008ee80000300a00 */
[----:B--2---:R-:W2:Y:S01]  /*94a0*/  LDL.LU.64 R236, [R1+0x1f30] ;  /* 0x001f300001ec7983 */ /* 0x004ea20000300a00 */
[----:B------:R-:W-:-:S03]  /*94b0*/  ISETP.GT.AND P6, PT, R247, 0x1f, PT ;  /* 0x0000001ff700780c */ /* 0x000fc60003fc4270 */
[----:B------:R4:W-:Y:S04]  /*94c0*/  STL.64 [R1+0x18], R4 ;  /* 0x0000180401007387 */ /* 0x0009e80000100a00 */
[----:B------:R1:W-:Y:S01]  /*94d0*/  STL.64 [R1+0x10], R240 ;  /* 0x000010f001007387 */ /* 0x0003e20000100a00 */
[----:B------:R-:W-:-:S03]  /*94e0*/  IMAD R242, R252, 0x1f, RZ ;  /* 0x0000001ffcf27824 */ /* 0x000fc600078e02ff */
[----:B------:R1:W-:Y:S04]  /*94f0*/  LDGSTS.E [R249+0x56e00], [R240.64], !P5 ;  /* 0x56e00000f0f97fae */ /* 0x0003e8000e921844 */
[----:B----4-:R-:W4:Y:S01]  /*9500*/  LDL.LU.64 R4, [R1+0x1f28] ;  /* 0x001f280001047983 */ /* 0x010f220000300a00 */
[----:B------:R-:W-:Y:S02]  /*9510*/  ISETP.GE.U32.AND P5, PT, R0, 0x7fffffb4, PT ;  /* 0x7fffffb40000780c */ /* 0x000fe40003fa6070 */
[----:B------:R-:W-:Y:S02]  /*9520*/  SEL R0, RZ, 0x4, !P6 ;  /* 0x00000004ff007807 */ /* 0x000fe40007000000 */
[----:B------:R-:W-:Y:S02]  /*9530*/  ISETP.GE.AND P6, PT, R243, c[0x0][0x180], PT ;  /* 0x00006000f3007a0c */ /* 0x000fe40003fc6270 */
[----:B-1----:R-:W-:Y:S01]  /*9540*/  LOP3.LUT R248, R251, 0x60, RZ, 0xc0, !PT ;  /* 0x00000060fbf87812 */ /* 0x002fe200078ec0ff */
[----:B------:R-:W-:Y:S01]  /*9550*/  IMAD.WIDE R240, R242, 0x4, R238 ;  /* 0x00000004f2f07825 */ /* 0x000fe200078e02ee */
[----:B------:R-:W-:-:S02]  /*9560*/  SEL R0, R0, RZ, !P6 ;  /* 0x000000ff00007207 */ /* 0x000fc40007000000 */
[----:B------:R-:W-:Y:S01]  /*9570*/  SHF.R.U32.HI R248, RZ, 0x1, R248 ;  /* 0x00000001fff87819 */ /* 0x000fe200000116f8 */
[----:B------:R-:W-:Y:S01]  /*9580*/  IMAD.WIDE R242, R242, 0x4, R2 ;  /* 0x00000004f2f27825 */ /* 0x000fe200078e0202 */
[----:B------:R1:W-:Y:S01]  /*9590*/  LDGSTS.E [R249+0x57c00], [R240.64], !P0 ;  /* 0x57c00000f0f97fae */ /* 0x0003e2000c121844 */
[----:B------:R-:W-:-:S03]  /*95a0*/  IADD3 R246, R250, -0x31, RZ ;  /* 0xffffffcffaf67810 */ /* 0x000fc60007ffe0ff */
[----:B------:R1:W-:Y:S01]  /*95b0*/  STL.64 [R1+0x1e98], R240 ;  /* 0x001e98f001007387 */ /* 0x0003e20000100a00 */
[----:B------:R-:W-:-:S03]  /*95c0*/  ISETP.GE.U32.AND P6, PT, R246, 0x7fffffb0, PT ;  /* 0x7fffffb0f600780c */ /* 0x000fc60003fc6070 */
[----:B------:R1:W-:Y:S01]  /*95d0*/  LDGSTS.E [R249+0x57e00], [R242.64], !P0 ;  /* 0x57e00000f2f97fae */ /* 0x0003e2000c121844 */
[----:B------:R-:W-:Y:S02]  /*95e0*/  ISETP.NE.U32.AND P0, PT, R0, RZ, PT ;  /* 0x000000ff0000720c */ /* 0x000fe40003f05070 */
[----:B------:R-:W-:Y:S01]  /*95f0*/  SEL R0, RZ, 0x4, P1 ;  /* 0x00000004ff007807 */ /* 0x000fe20000800000 */
[----:B------:R-:W0:Y:S01]  /*9600*/  LDGDEPBAR ;  /* 0x00000000000079af */ /* 0x000e220000000000 */
[----:B------:R-:W-:Y:S02]  /*9610*/  ISETP.GT.AND P1, PT, R247, 0x3f, PT ;  /* 0x0000003ff700780c */ /* 0x000fe40003f24270 */
[----:B-1----:R-:W-:Y:S01]  /*9620*/  LOP3.LUT R240, R251, 0x7f, RZ, 0xc0, !PT ;  /* 0x0000007ffbf07812 */ /* 0x002fe200078ec0ff */
[----:B------:R1:W-:Y:S04]  /*9630*/  STL.64 [R1+0x1ea0], R242 ;  /* 0x001ea0f201007387 */ /* 0x0003e80000100a00 */
[----:B------:R-:W-:-:S05]  /*9640*/  IMAD.SHL.U32 R241, R240, 0x4, RZ ;  /* 0x00000004f0f17824 */ /* 0x000fca00078e00ff */
[----:B------:R-:W-:Y:S01]  /*9650*/  LOP3.LUT R248, R241, R248, RZ, 0x3c, !PT ;  /* 0x000000f8f1f87212 */ /* 0x000fe200078e3cff */
[----:B-1----:R-:W-:-:S03]  /*9660*/  IMAD.MOV.U32 R243, RZ, RZ, c[0x0][0x180] ;  /* 0x00006000fff37624 */ /* 0x002fc600078e00ff */
[----:B------:R-:W-:Y:S01]  /*9670*/  LOP3.LUT R247, R248, 0x40, RZ, 0x3c, !PT ;  /* 0x00000040f8f77812 */ /* 0x000fe200078e3cff */
[----:B------:R-:W-:Y:S01]  /*9680*/  IMAD.SHL.U32 R252, R252, 0x20, RZ ;  /* 0x00000020fcfc7824 */ /* 0x000fe200078e00ff */
[C---:B------:R-:W-:Y:S01]  /*9690*/  IADD3 R246, R243.reuse, -0x35, RZ ;  /* 0xffffffcbf3f67810 */ /* 0x040fe20007ffe0ff */
[----:B----4-:R1:W-:Y:S01]  /*96a0*/  LDGSTS.E [R248], [R4.64], P0 ;  /* 0x0000000004f87fae */ /* 0x0103e20008121844 */
[----:B------:R-:W-:-:S03]  /*96b0*/  IADD3 R242, R243, -0x39, RZ ;  /* 0xffffffc7f3f27810 */ /* 0x000fc60007ffe0ff */
[----:B--2---:R2:W-:Y:S04]  /*96c0*/  LDGSTS.E [R248+0x400], [R236.64], P0 ;  /* 0x00400000ecf87fae */ /* 0x0045e80008121844 */
[----:B---3--:R3:W-:Y:S04]  /*96d0*/  LDGSTS.E [R248+0x800], [R10.64], P0 ;  /* 0x008000000af87fae */ /* 0x0087e80008121844 */
[----:B------:R2:W-:Y:S04]  /*96e0*/  LDGSTS.E [R248+0xc00], [R14.64], P0 ;  /* 0x00c000000ef87fae */ /* 0x0005e80008121844 */
        /* <DEDUP_REMOVED lines=48> */
[----:B------:R-:W-:Y:S04]  /*99f0*/  STL.64 [R1+0x1ea8], R4 ;  /* 0x001ea80401007387 */ /* 0x000fe80000100a00 */
        /* <DEDUP_REMOVED lines=9> */
[----:B------:R1:W-:Y:S04]  /*9a90*/  STL.64 [R1+0x1ed0], R22 ;  /* 0x001ed01601007387 */ /* 0x0003e80000100a00 */
[----:B------:R1:W-:Y:S04]  /*9aa0*/  LDGSTS.E [R248+0xe400], [R230.64], P0 ;  /* 0x0e400000e6f87fae */ /* 0x0003e80008121844 */
[----:B------:R-:W-:Y:S04]  /*9ab0*/  STL.64 [R1+0x1ed8], R26 ;  /* 0x001ed81a01007387 */ /* 0x000fe80000100a00 */
[----:B------:R1:W-:Y:S04]  /*9ac0*/  LDGSTS.E [R248+0xe800], [R234.64], P0 ;  /* 0x0e800000eaf87fae */ /* 0x0003e80008121844 */
[----:B------:R1:W-:Y:S04]  /*9ad0*/  STL.64 [R1+0x1ee0], R30 ;  /* 0x001ee01e01007387 */ /* 0x0003e80000100a00 */
[----:B------:R1:W-:Y:S04]  /*9ae0*/  LDGSTS.E [R248+0xec00], [R20.64], P0 ;  /* 0x0ec0000014f87fae */ /* 0x0003e80008121844 */
[----:B------:R2:W-:Y:S04]  /*9af0*/  LDGSTS.E [R248+0xf000], [R16.64], P0 ;  /* 0x0f00000010f87fae */ /* 0x0005e80008121844 */
[----:B------:R3:W-:Y:S04]  /*9b00*/  LDGSTS.E [R248+0xf400], [R8.64], P0 ;  /* 0x0f40000008f87fae */ /* 0x0007e80008121844 */
[----:B-1----:R-:W4:Y:S04]  /*9b10*/  LDL.LU.64 R20, [R1+0x1f20] ;  /* 0x001f200001147983 */ /* 0x002f280000300a00 */
[----:B--2---:R-:W2:Y:S04]  /*9b20*/  LDL.LU.64 R16, [R1+0x1f18] ;  /* 0x001f180001107983 */ /* 0x004ea80000300a00 */
[----:B---3--:R-:W3:Y:S04]  /*9b30*/  LDL.LU.64 R8, [R1+0x1f10] ;  /* 0x001f100001087983 */ /* 0x008ee80000300a00 */
[----:B------:R1:W-:Y:S04]  /*9b40*/  LDGSTS.E [R248+0xf800], [R6.64], P0 ;  /* 0x0f80000006f87fae */ /* 0x0003e80008121844 */
[----:B------:R1:W-:Y:S04]  /*9b50*/  LDGSTS.E [R248+0xfc00], [R12.64], P0 ;  /* 0x0fc000000cf87fae */ /* 0x0003e80008121844 */
[----:B-1----:R-:W2:Y:S04]  /*9b60*/  LDL.LU.64 R6, [R1+0x1f08] ;  /* 0x001f080001067983 */ /* 0x002ea80000300a00 */
[----:B------:R-:W3:Y:S04]  /*9b70*/  LDL.LU.64 R12, [R1+0x1f00] ;  /* 0x001f0000010c7983 */ /* 0x000ee80000300a00 */
[----:B------:R-:W4:Y:S04]  /*9b80*/  LDL.64 R22, [R1+0x1c0] ;  /* 0x0001c00001167983 */ /* 0x000f280000100a00 */
[----:B------:R-:W4:Y:S04]  /*9b90*/  LDL.64 R18, [R1+0x1d0] ;  /* 0x0001d00001127983 */ /* 0x000f280000100a00 */
[----:B------:R-:W4:Y:S04]  /*9ba0*/  LDL.64 R14, [R1+0x1e0] ;  /* 0x0001e000010e7983 */ /* 0x000f280000100a00 */
[----:B------:R-:W4:Y:S04]  /*9bb0*/  LDL.64 R236, [R1+0x1f0] ;  /* 0x0001f00001ec7983 */ /* 0x000f280000100a00 */
[----:B------:R-:W4:Y:S04]  /*9bc0*/  LDL.64 R10, [R1+0x208] ;  /* 0x00020800010a7983 */ /* 0x000f280000100a00 */
[----:B------:R-:W4:Y:S04]  /*9bd0*/  LDL.64 R4, [R1+0x210] ;  /* 0x0002100001047983 */ /* 0x000f280000100a00 */
[----:B------:R-:W4:Y:S04]  /*9be0*/  LDL.LU.64 R248, [R1+0x188] ;  /* 0x0001880001f87983 */ /* 0x000f280000300a00 */
[----:B------:R-:W4:Y:S01]  /*9bf0*/  LDL.LU.64 R250, [R1+0x180] ;  /* 0x0001800001fa7983 */ /* 0x000f220000300a00 */
[----:B------:R-:W-:-:S04]  /*9c00*/  IMAD.WIDE R30, R252, 0x4, R238 ;  /* 0x00000004fc1e7825 */ /* 0x000fc800078e02ee */
[----:B------:R-:W-:Y:S01]  /*9c10*/  IMAD.WIDE R2, R252, 0x4, R2 ;  /* 0x00000004fc027825 */ /* 0x000fe200078e0202 */
[----:B------:R-:W-:Y:S02]  /*9c20*/  SEL R0, R0, RZ, P1 ;  /* 0x000000ff00007207 */ /* 0x000fe40000800000 */
[----:B------:R-:W-:Y:S01]  /*9c30*/  ISETP.GE.U32.AND P1, PT, R242, 0x7fffffa8, PT ;  /* 0x7fffffa8f200780c */ /* 0x000fe20003f26070 */
[----:B--2---:R1:W-:Y:S04]  /*9c40*/  LDGSTS.E [R247+0x200], [R6.64], P0 ;  /* 0x0020000006f77fae */ /* 0x0043e80008121844 */
[----:B---3--:R1:W-:Y:S04]  /*9c50*/  LDGSTS.E [R247+0x600], [R8.64], P0 ;  /* 0x0060000008f77fae */ /* 0x0083e80008121844 */
[----:B------:R1:W-:Y:S04]  /*9c60*/  LDGSTS.E [R247+0xa00], [R12.64], P0 ;  /* 0x00a000000cf77fae */ /* 0x0003e80008121844 */
[----:B------:R1:W-:Y:S04]  /*9c70*/  LDGSTS.E [R247+0xe00], [R16.64], P0 ;  /* 0x00e0000010f77fae */ /* 0x0003e80008121844 */
[----:B----4-:R1:W-:Y:S04]  /*9c80*/  LDGSTS.E [R247+0x1200], [R20.64], P0 ;  /* 0x0120000014f77fae */ /* 0x0103e80008121844 */
        /* <DEDUP_REMOVED lines=59> */
[----:B-1----:R-:W3:Y:S01]  /*a040*/  LDL.LU.64 R236, [R1+0x148] ;  /* 0x0001480001ec7983 */ /* 0x002ee20000300a00 */
[----:B------:R-:W-:Y:S01]  /*a050*/  ISETP.GE.U32.AND P0, PT, R246, 0x7fffffac, PT ;  /* 0x7fffffacf600780c */ /* 0x000fe20003f06070 */
[----:B------:R-:W-:-:S04]  /*a060*/  IMAD.WIDE R26, R252, 0x4, R248 ;  /* 0x00000004fc1a7825 */ /* 0x000fc800078e02f8 */
[----:B--2---:R-:W-:Y:S01]  /*a070*/  IMAD.WIDE R22, R252, 0x4, R250 ;  /* 0x00000004fc167825 */ /* 0x004fe200078e02fa */
[C---:B----4-:R-:W-:Y:S01]  /*a080*/  IADD3 R15, R243.reuse, -0x3d, RZ ;  /* 0xffffffc3f30f7810 */ /* 0x050fe20007ffe0ff */
[----:B------:R-:W2:Y:S04]  /*a090*/  LDL.LU.64 R4, [R1+0x140] ;  /* 0x0001400001047983 */ /* 0x000ea80000300a00 */
[----:B------:R-:W4:Y:S04]  /*a0a0*/  LDL.LU.64 R18, [R1+0x108] ;  /* 0x0001080001127983 */ /* 0x000f280000300a00 */
[----:B------:R-:W4:Y:S01]  /*a0b0*/  LDL.LU.64 R246, [R1+0x100] ;  /* 0x0001000001f67983 */ /* 0x000f220000300a00 */
[----:B------:R-:W-:-:S03]  /*a0c0*/  IADD3 R14, R243, -0x22, RZ ;  /* 0xffffffdef30e7810 */ /* 0x000fc60007ffe0ff */
[----:B------:R-:W4:Y:S04]  /*a0d0*/  LDL.LU.64 R10, [R1+0xc8] ;  /* 0x0000c800010a7983 */ /* 0x000f280000300a00 */
[----:B------:R-:W4:Y:S01]  /*a0e0*/  LDL.LU.64 R248, [R1+0xc0] ;  /* 0x0000c00001f87983 */ /* 0x000f220000300a00 */
[----:B------:R-:W-:-:S03]  /*a0f0*/  IMAD.SHL.U32 R239, R240, 0x4, RZ ;  /* 0x00000004f0ef7824 */ /* 0x000fc600078e00ff */
[----:B------:R3:W-:Y:S04]  /*a100*/  STL.64 [R1+0x318], R30 ;  /* 0x0003181e01007387 */ /* 0x0007e80000100a00 */
[----:B------:R2:W-:Y:S04]  /*a110*/  STL.64 [R1+0x320], R26 ;  /* 0x0003201a01007387 */ /* 0x0005e80000100a00 */
[----:B------:R-:W-:Y:S04]  /*a120*/  STL.64 [R1+0x2a0], R2 ;  /* 0x0002a00201007387 */ /* 0x000fe80000100a00 */
[----:B------:R-:W4:Y:S04]  /*a130*/  LDL.LU.64 R250, [R1+0x88] ;  /* 0x0000880001fa7983 */ /* 0x000f280000300a00 */
[----:B------:R4:W-:Y:S04]  /*a140*/  STL.64 [R1+0x308], R22 ;  /* 0x0003081601007387 */ /* 0x0009e80000100a00 */
[----:B------:R-:W4:Y:S04]  /*a150*/  LDL.LU.64 R242, [R1+0x80] ;  /* 0x0000800001f27983 */ /* 0x000f280000300a00 */
[----:B------:R-:W0:Y:S04]  /*a160*/  LDGDEPBAR ;  /* 0x00000000000079af */ /* 0x000e280000000000 */
[----:B------:R-:W-:Y:S06]  /*a170*/  BAR.SYNC.DEFER_BLOCKING 0x0 ;  /* 0x0000000000007b1d */ /* 0x000fec0000010000 */
[----:B------:R-:W-:Y:S01]  /*a180*/  @!PT LDS RZ, [RZ] ;  /* 0x00000000fffff984 */ /* 0x000fe20000000800 */
[----:B------:R-:W-:Y:S01]  /*a190*/  @!PT LDS RZ, [RZ] ;  /* 0x00000000fffff984 */ /* 0x000fe20000000800 */
[----:B------:R-:W-:Y:S01]  /*a1a0*/  @!PT LDS RZ, [RZ] ;  /* 0x00000000fffff984 */ /* 0x000fe20000000800 */
[----:B------:R3:W-:Y:S04]  /*a1b0*/  LDGSTS.E [R239+0x58000], [R30.64], !P4 ;  /* 0x580000001eef7fae */ /* 0x0007e8000e121844 */
[----:B------:R1:W-:Y:S01]  /*a1c0*/  LDGSTS.E [R239+0x58200], [R2.64], !P4 ;  /* 0x5820000002ef7fae */ /* 0x0003e2000e121844 */
[----:B------:R-:W-:-:S03]  /*a1d0*/  ISETP.GE.U32.AND P4, PT, R15, 0x7fffffa4, PT ;  /* 0x7fffffa40f00780c */ /* 0x000fc60003f86070 */
[----:B------:R2:W-:Y:S04]  /*a1e0*/  LDGSTS.E [R239+0x59000], [R26.64], !P2 ;  /* 0x590000001aef7fae */ /* 0x0005e8000d121844 */
[----:B------:R4:W-:Y:S01]  /*a1f0*/  LDGSTS.E [R239+0x59200], [R22.64], !P2 ;  /* 0x5920000016ef7fae */ /* 0x0009e2000d121844 */
[----:B------:R-:W-:-:S03]  /*a200*/  ISETP.GE.U32.AND P2, PT, R14, 0x7fffffbf, PT ;  /* 0x7fffffbf0e00780c */ /* 0x000fc60003f46070 */
[----:B------:R-:W4:Y:S01]  /*a210*/  LDL.LU.64 R14, [R1+0x48] ;  /* 0x00004800010e7983 */ /* 0x000f220000300a00 */
[----:B---3--:R-:W-:-:S03]  /*a220*/  IMAD.WIDE R30, R252, 0x4, R236 ;  /* 0x00000004fc1e7825 */ /* 0x008fc600078e02ec */
[----:B------:R-:W3:Y:S01]  /*a230*/  LDL.LU.64 R236, [R1+0x40] ;  /* 0x0000400001ec7983 */ /* 0x000ee20000300a00 */
[----:B--2---:R-:W-:-:S03]  /*a240*/  IMAD.WIDE R26, R252, 0x4, R4 ;  /* 0x00000004fc1a7825 */ /* 0x004fc600078e0204 */
[----:B------:R-:W-:Y:S01]  /*a250*/  STL.64 [R1+0x300], R30 ;  /* 0x0003001e01007387 */ /* 0x000fe20000100a00 */
[----:B----4-:R-:W-:-:S03]  /*a260*/  IMAD.WIDE R22, R252, 0x4, R18 ;  /* 0x00000004fc167825 */ /* 0x010fc600078e0212 */
[----:B------:R-:W2:Y:S01]  /*a270*/  LDL.LU.64 R4, [R1+0x8] ;  /* 0x0000080001047983 */ /* 0x000ea20000300a00 */
[----:B------:R-:W-:-:S03]  /*a280*/  IMAD.WIDE R18, R252, 0x4, R246 ;  /* 0x00000004fc127825 */ /* 0x000fc600078e02f6 */
[----:B------:R4:W-:Y:S04]  /*a290*/  LDGSTS.E [R239+0x5a000], [R30.64], !P3 ;  /* 0x5a0000001eef7fae */ /* 0x0009e8000d921844 */
[----:B------:R1:W-:Y:S04]  /*a2a0*/  STL.64 [R1+0x2f8], R26 ;  /* 0x0002f81a01007387 */ /* 0x0003e80000100a00 */
[----:B------:R1:W-:Y:S04]  /*a2b0*/  LDGSTS.E [R239+0x5a200], [R26.64], !P3 ;  /* 0x5a2000001aef7fae */ /* 0x0003e8000d921844 */
[----:B------:R-:W2:Y:S04]  /*a2c0*/  LDL.LU.64 R246, [R1] ;  /* 0x0000000001f67983 */ /* 0x000ea80000300a00 */
[----:B------:R1:W-:Y:S02]  /*a2d0*/  STL.64 [R1+0x2f0], R22 ;  /* 0x0002f01601007387 */ /* 0x0003e40000100a00 */
[----:B-1----:R-:W-:-:S02]  /*a2e0*/  IMAD.WIDE R26, R252, 0x4, R10 ;  /* 0x00000004fc1a7825 */ /* 0x002fc400078e020a */
[----:B------:R1:W-:Y:S04]  /*a2f0*/  LDGSTS.E [R239+0x5b000], [R22.64], !P5 ;  /* 0x5b00000016ef7fae */ /* 0x0003e8000e921844 */
[----:B------:R1:W-:Y:S01]  /*a300*/  STL.64 [R1+0x2e8], R18 ;  /* 0x0002e81201007387 */ /* 0x0003e20000100a00 */
[----:B------:R-:W-:-:S03]  /*a310*/  IMAD.WIDE R10, R252, 0x4, R250 ;  /* 0x00000004fc0a7825 */ /* 0x000fc600078e02fa */
[----:B------:R-:W-:Y:S01]  /*a320*/  STL.64 [R1+0x2e0], R26 ;  /* 0x0002e01a01007387 */ /* 0x000fe20000100a00 */
[----:B-1----:R-:W-:-:S03]  /*a330*/  IMAD.WIDE R22, R252, 0x4, R248 ;  /* 0x00000004fc167825 */ /* 0x002fc600078e02f8 */
[----:B------:R1:W-:Y:S04]  /*a340*/  LDGSTS.E [R239+0x5b200], [R18.64], !P5 ;  /* 0x5b20000012ef7fae */ /* 0x0003e8000e921844 */
[----:B------:R-:W2:Y:S04]  /*a350*/  LDL.LU.64 R248, [R1+0x1b8] ;  /* 0x0001b80001f87983 */ /* 0x000ea80000300a00 */
[----:B------:R-:W-:Y:S04]  /*a360*/  STL.64 [R1+0x2d8], R22 ;  /* 0x0002d81601007387 */ /* 0x000fe80000100a00 */
[----:B------:R-:W2:Y:S01]  /*a370*/  LDL.LU.64 R250, [R1+0x1b0] ;  /* 0x0001b00001fa7983 */ /* 0x000ea20000300a00 */
[----:B-1----:R-:W-:-:S03]  /*a380*/  IMAD.WIDE R18, R252, 0x4, R242 ;  /* 0x00000004fc127825 */ /* 0x002fc600078e02f2 */
[----:B------:R1:W-:Y:S04]  /*a390*/  STL.64 [R1+0x2d0], R10 ;  /* 0x0002d00a01007387 */ /* 0x0003e80000100a00 */
[----:B------:R-:W2:Y:S04]  /*a3a0*/  LDL.LU.64 R242, [R1+0x178] ;  /* 0x0001780001f27983 */ /* 0x000ea80000300a00 */
[----:B------:R1:W-:Y:S04]  /*a3b0*/  LDGSTS.E [R239+0x5c000], [R26.64], !P6 ;  /* 0x5c0000001aef7fae */ /* 0x0003e8000f121844 */
[----:B------:R1:W-:Y:S04]  /*a3c0*/  LDGSTS.E [R239+0x5c200], [R22.64], !P6 ;  /* 0x5c20000016ef7fae */ /* 0x0003e8000f121844 */
[----:B------:R1:W-:Y:S04]  /*a3d0*/  LDGSTS.E [R239+0x5d000], [R10.64], !P0 ;  /* 0x5d0000000aef7fae */ /* 0x0003e8000c121844 */
[----:B------:R4:W-:Y:S04]  /*a3e0*/  STL.64 [R1+0x2c8], R18 ;  /* 0x0002c81201007387 */ /* 0x0009e80000100a00 */
[----:B------:R4:W-:Y:S04]  /*a3f0*/  LDGSTS.E [R239+0x5d200], [R18.64], !P0 ;  /* 0x5d20000012ef7fae */ /* 0x0009e8000c121844 */
[----:B-1----:R-:W2:Y:S01]  /*a400*/  LDL.LU.64 R10, [R1+0x170] ;  /* 0x00017000010a7983 */ /* 0x002ea20000300a00 */
[----:B----4-:R-:W-:-:S05]  /*a410*/  IMAD.WIDE R18, R252, 0x4, R14 ;  /* 0x00000004fc127825 */ /* 0x010fca00078e020e */
[----:B------:R1:W-:Y:S04]  /*a420*/  STL.64 [R1+0x2c0], R18 ;  /* 0x0002c01201007387 */ /* 0x0003e80000100a00 */
[----:B------:R-:W2:Y:S04]  /*a430*/  LDL.LU.64 R30, [R1+0x138] ;  /* 0x00013800011e7983 */ /* 0x000ea80000300a00 */
[----:B------:R1:W-:Y:S01]  /*a440*/  LDGSTS.E [R239+0x5e000], [R18.64], !P1 ;  /* 0x5e00000012ef7fae */ /* 0x0003e2000c921844 */
[----:B---3--:R-:W-:-:S05]  /*a450*/  IMAD.WIDE R236, R252, 0x4, R236 ;  /* 0x00000004fcec7825 */ /* 0x008fca00078e02ec */
[----:B------:R3:W-:Y:S04]  /*a460*/  STL.64 [R1+0x2b8], R236 ;  /* 0x0002b8ec01007387 */ /* 0x0007e80000100a00 */
[----:B------:R-:W4:Y:S01]  /*a470*/  LDL.LU.64 R26, [R1+0x130] ;  /* 0x00013000011a7983 */ /* 0x000f220000300a00 */
[----:B--2---:R-:W-:-:S03]  /*a480*/  IMAD.WIDE R14, R252, 0x4, R4 ;  /* 0x00000004fc0e7825 */ /* 0x004fc600078e0204 */
[----:B------:R3:W-:Y:S04]  /*a490*/  LDGSTS.E [R239+0x5e200], [R236.64], !P1 ;  /* 0x5e200000ecef7fae */ /* 0x0007e8000c921844 */
[----:B------:R2:W-:Y:S04]  /*a4a0*/  STL.64 [R1+0x2b0], R14 ;  /* 0x0002b00e01007387 */ /* 0x0005e80000100a00 */
[----:B------:R-:W4:Y:S04]  /*a4b0*/  LDL.LU.64 R22, [R1+0xf8] ;  /* 0x0000f80001167983 */ /* 0x000f280000300a00 */
[----:B-1----:R-:W4:Y:S01]  /*a4c0*/  LDL.LU.64 R18, [R1+0xf0] ;  /* 0x0000f00001127983 */ /* 0x002f220000300a00 */
[----:B------:R-:W-:-:S03]  /*a4d0*/  IMAD.WIDE R4, R252, 0x4, R246 ;  /* 0x00000004fc047825 */ /* 0x000fc600078e02f6 */
[----:B------:R2:W-:Y:S04]  /*a4e0*/  LDGSTS.E [R239+0x5f000], [R14.64], !P4 ;  /* 0x5f0000000eef7fae */ /* 0x0005e8000e121844 */
[----:B------:R1:W-:Y:S04]  /*a4f0*/  STL.64 [R1+0x2a8], R4 ;  /* 0x0002a80401007387 */ /* 0x0003e80000100a00 */
[----:B---3--:R-:W3:Y:S04]  /*a500*/  LDL.LU.64 R236, [R1+0xb8] ;  /* 0x0000b80001ec7983 */ /* 0x008ee80000300a00 */
[----:B------:R-:W3:Y:S04]  /*a510*/  LDL.LU.64 R246, [R1+0xb0] ;  /* 0x0000b00001f67983 */ /* 0x000ee80000300a00 */
[----:B------:R1:W-:Y:S01]  /*a520*/  LDGSTS.E [R239+0x5f200], [R4.64], !P4 ;  /* 0x5f20000004ef7fae */ /* 0x0003e2000e121844 */
[----:B------:R-:W-:-:S04]  /*a530*/  IMAD.WIDE R248, R252, 0x4, R248 ;  /* 0x00000004fcf87825 */ /* 0x000fc800078e02f8 */
[C---:B------:R-:W-:Y:S01]  /*a540*/  IMAD.WIDE R250, R252.reuse, 0x4, R250 ;  /* 0x00000004fcfa7825 */ /* 0x040fe200078e02fa */
[----:B------:R2:W-:Y:S04]  /*a550*/  STL.64 [R1+0x310], R248 ;  /* 0x000310f801007387 */ /* 0x0005e80000100a00 */
[----:B------:R2:W-:Y:S02]  /*a560*/  STL.64 [R1+0x298], R250 ;  /* 0x000298fa01007387 */ /* 0x0005e40000100a00 */
[----:B--2---:R-:W-:Y:S02]  /*a570*/  IMAD.WIDE R14, R252, 0x4, R242 ;  /* 0x00000004fc0e7825 */ /* 0x004fe400078e02f2 */
[----:B-1----:R-:W2:Y:S04]  /*a580*/  LDL.LU.64 R4, [R1+0x78] ;  /* 0x0000780001047983 */ /* 0x002ea80000300a00 */
[----:B------:R-:W2:Y:S01]  /*a590*/  LDL.LU.64 R242, [R1+0x70] ;  /* 0x0000700001f27983 */ /* 0x000ea20000300a00 */
[----:B------:R-:W-:-:S05]  /*a5a0*/  IMAD.MOV.U32 R238, RZ, RZ, c[0x0][0x180] ;  /* 0x00006000ffee7624 */ /* 0x000fca00078e00ff */
[----:B------:R-:W-:Y:S01]  /*a5b0*/  IADD3 R3, R238, -0x26, RZ ;  /* 0xffffffdaee037810 */ /* 0x000fe20007ffe0ff */
[----:B------:R-:W-:-:S03]  /*a5c0*/  IMAD.SHL.U32 R240, R240, 0x4, RZ ;  /* 0x00000004f0f07824 */ /* 0x000fc600078e00ff */
[----:B------:R-:W-:Y:S02]  /*a5d0*/  ISETP.GE.U32.AND P3, PT, R3, 0x7fffffbb, PT ;  /* 0x7fffffbb0300780c */ /* 0x000fe40003f66070 */
[----:B------:R-:W-:Y:S02]  /*a5e0*/  IADD3 R2, R238, -0x2a, RZ ;  /* 0xffffffd6ee027810 */ /* 0x000fe40007ffe0ff */
[----:B------:R-:W-:Y:S02]  /*a5f0*/  LOP3.LUT R240, R240, 0x20, RZ, 0x3c, !PT ;  /* 0x00000020f0f07812 */ /* 0x000fe400078e3cff */
[----:B------:R-:W-:Y:S02]  /*a600*/  IADD3 R3, R238, -0x2e, RZ ;  /* 0xffffffd2ee037810 */ /* 0x000fe40007ffe0ff */
[----:B------:R-:W-:Y:S01]  /*a610*/  ISETP.GE.U32.AND P5, PT, R2, 0x7fffffb7, PT ;  /* 0x7fffffb70200780c */ /* 0x000fe20003fa6070 */
[----:B------:R-:W-:Y:S01]  /*a620*/  IMAD.WIDE R10, R252, 0x4, R10 ;  /* 0x00000004fc0a7825 */ /* 0x000fe200078e020a */
[----:B------:R-:W-:Y:S01]  /*a630*/  ISETP.GE.U32.AND P6, PT, R3, 0x7fffffb3, PT ;  /* 0x7fffffb30300780c */ /* 0x000fe20003fc6070 */
[----:B------:R1:W-:Y:S04]  /*a640*/  STL.64 [R1+0x290], R14 ;  /* 0x0002900e01007387 */ /* 0x0003e80000100a00 */
[----:B------:R1:W-:Y:S01]  /*a650*/  LDGSTS.E [R240+0x58400], [R248.64], !P2 ;  /* 0x58400000f8f07fae */ /* 0x0003e2000d121844 */
[----:B------:R-:W-:-:S03]  /*a660*/  IADD3 R2, R238, -0x32, RZ ;  /* 0xffffffceee027810 */ /* 0x000fc60007ffe0ff */
[----:B------:R1:W-:Y:S01]  /*a670*/  LDGSTS.E [R240+0x58600], [R250.64], !P2 ;  /* 0x58600000faf07fae */ /* 0x0003e2000d121844 */
[----:B------:R-:W-:-:S03]  /*a680*/  IADD3 R3, R238, -0x36, RZ ;  /* 0xffffffcaee037810 */ /* 0x000fc60007ffe0ff */
[----:B------:R1:W-:Y:S04]  /*a690*/  LDGSTS.E [R240+0x59400], [R14.64], !P3 ;  /* 0x594000000ef07fae */ /* 0x0003e8000d921844 */
[----:B-1----:R-:W2:Y:S04]  /*a6a0*/  LDL.LU.64 R248, [R1+0x1ef8] ;  /* 0x001ef80001f87983 */ /* 0x002ea80000300a00 */
[----:B------:R-:W2:Y:S01]  /*a6b0*/  LDL.LU.64 R250, [R1+0x1ef0] ;  /* 0x001ef00001fa7983 */ /* 0x000ea20000300a00 */
[----:B------:R-:W-:-:S03]  /*a6c0*/  IMAD.WIDE R30, R252, 0x4, R30 ;  /* 0x00000004fc1e7825 */ /* 0x000fc600078e021e */
[----:B------:R1:W-:Y:S04]  /*a6d0*/  STL.64 [R1+0x288], R10 ;  /* 0x0002880a01007387 */ /* 0x0003e80000100a00 */
[----:B------:R1:W-:Y:S04]  /*a6e0*/  LDGSTS.E [R240+0x59600], [R10.64], !P3 ;  /* 0x596000000af07fae */ /* 0x0003e8000d921844 */
[----:B------:R-:W2:Y:S01]  /*a6f0*/  LDL.LU.64 R14, [R1+0x38] ;  /* 0x00003800010e7983 */ /* 0x000ea20000300a00 */
[----:B------:R-:W-:Y:S02]  /*a700*/  ISETP.GE.U32.AND P0, PT, R2, 0x7fffffaf, PT ;  /* 0x7fffffaf0200780c */ /* 0x000fe40003f06070 */
[----:B------:R-:W-:Y:S01]  /*a710*/  ISETP.GE.U32.AND P1, PT, R3, 0x7fffffab, PT ;  /* 0x7fffffab0300780c */ /* 0x000fe20003f26070 */
[----:B------:R2:W-:Y:S04]  /*a720*/  LDGSTS.E [R240+0x5a400], [R30.64], !P5 ;  /* 0x5a4000001ef07fae */ /* 0x0005e8000e921844 */
[----:B-1----:R-:W2:Y:S04]  /*a730*/  LDL.LU.64 R10, [R1+0x30] ;  /* 0x00003000010a7983 */ /* 0x002ea80000300a00 */
[----:B------:R-:W-:Y:S01]  /*a740*/  STL.64 [R1+0x280], R30 ;  /* 0x0002801e01007387 */ /* 0x000fe20000100a00 */
[----:B----4-:R-:W-:-:S05]  /*a750*/  IMAD.WIDE R26, R252, 0x4, R26 ;  /* 0x00000004fc1a7825 */ /* 0x010fca00078e021a */
[----:B------:R3:W-:Y:S04]  /*a760*/  STL.64 [R1+0x278], R26 ;  /* 0x0002781a01007387 */ /* 0x0007e80000100a00 */
[----:B------:R3:W-:Y:S01]  /*a770*/  LDGSTS.E [R240+0x5a600], [R26.64], !P5 ;  /* 0x5a6000001af07fae */ /* 0x0007e2000e921844 */
[----:B------:R-:W-:-:S04]  /*a780*/  IMAD.WIDE R22, R252, 0x4, R22 ;  /* 0x00000004fc167825 */ /* 0x000fc800078e0216 */
[C---:B------:R-:W-:Y:S01]  /*a790*/  IMAD.WIDE R18, R252.reuse, 0x4, R18 ;  /* 0x00000004fc127825 */ /* 0x040fe200078e0212 */
[----:B------:R1:W-:Y:S04]  /*a7a0*/  STL.64 [R1+0x270], R22 ;  /* 0x0002701601007387 */ /* 0x0003e80000100a00 */
[----:B------:R1:W-:Y:S04]  /*a7b0*/  LDGSTS.E [R240+0x5b400], [R22.64], !P6 ;  /* 0x5b40000016f07fae */ /* 0x0003e8000f121844 */
[----:B------:R4:W-:Y:S01]  /*a7c0*/  STL.64 [R1+0x268], R18 ;  /* 0x0002681201007387 */ /* 0x0009e20000100a00 */
[----:B---3--:R-:W-:-:S03]  /*a7d0*/  IMAD.WIDE R26, R252, 0x4, R236 ;  /* 0x00000004fc1a7825 */ /* 0x008fc600078e02ec */
[----:B------:R4:W-:Y:S01]  /*a7e0*/  LDGSTS.E [R240+0x5b600], [R18.64], !P6 ;  /* 0x5b60000012f07fae */ /* 0x0009e2000f121844 */
[----:B-1----:R-:W-:-:S03]  /*a7f0*/  IMAD.WIDE R22, R252, 0x4, R246 ;  /* 0x00000004fc167825 */ /* 0x002fc600078e02f6 */
[----:B------:R1:W-:Y:S04]  /*a800*/  LDGSTS.E [R240+0x5c400], [R26.64], !P0 ;  /* 0x5c4000001af07fae */ /* 0x0003e8000c121844 */
[----:B------:R-:W3:Y:S04]  /*a810*/  LDL.LU.64 R246, [R1+0x1a8] ;  /* 0x0001a80001f67983 */ /* 0x000ee80000300a00 */
[----:B------:R-:W3:Y:S04]  /*a820*/  LDL.LU.64 R236, [R1+0x1a0] ;  /* 0x0001a00001ec7983 */ /* 0x000ee80000300a00 */
[----:B------:R-:W-:Y:S04]  /*a830*/  STL.64 [R1+0x260], R26 ;  /* 0x0002601a01007387 */ /* 0x000fe80000100a00 */
[----:B------:R-:W-:Y:S04]  /*a840*/  STL.64 [R1+0x258], R22 ;  /* 0x0002581601007387 */ /* 0x000fe80000100a00 */
[----:B------:R1:W-:Y:S01]  /*a850*/  LDGSTS.E [R240+0x5c600], [R22.64], !P0 ;  /* 0x5c60000016f07fae */ /* 0x0003e2000c121844 */
[----:B--2---:R-:W-:-:S04]  /*a860*/  IMAD.WIDE R4, R252, 0x4, R4 ;  /* 0x00000004fc047825 */ /* 0x004fc800078e0204 */
[----:B----4-:R-:W-:Y:S01]  /*a870*/  IMAD.WIDE R18, R252, 0x4, R242 ;  /* 0x00000004fc127825 */ /* 0x010fe200078e02f2 */
[----:B------:R2:W-:Y:S04]  /*a880*/  LDGSTS.E [R240+0x5d400], [R4.64], !P1 ;  /* 0x5d40000004f07fae */ /* 0x0005e8000c921844 */
[----:B------:R-:W4:Y:S04]  /*a890*/  LDL.LU.64 R242, [R1+0x168] ;  /* 0x0001680001f27983 */ /* 0x000f280000300a00 */
[----:B------:R2:W-:Y:S04]  /*a8a0*/  STL.64 [R1+0x250], R4 ;  /* 0x0002500401007387 */ /* 0x0005e80000100a00 */
[----:B------:R1:W-:Y:S01]  /*a8b0*/  STL.64 [R1+0x248], R18 ;  /* 0x0002481201007387 */ /* 0x0003e20000100a00 */
[----:B------:R-:W-:-:S02]  /*a8c0*/  IADD3 R2, R238, -0x3a, RZ ;  /* 0xffffffc6ee027810 */ /* 0x000fc40007ffe0ff */
[----:B------:R-:W-:Y:S01]  /*a8d0*/  IADD3 R3, R238, -0x3e, RZ ;  /* 0xffffffc2ee037810 */ /* 0x000fe20007ffe0ff */
[----:B------:R1:W-:Y:S04]  /*a8e0*/  LDGSTS.E [R240+0x5d600], [R18.64], !P1 ;  /* 0x5d60000012f07fae */ /* 0x0003e8000c921844 */
[----:B--2---:R-:W2:Y:S01]  /*a8f0*/  LDL.LU.64 R4, [R1+0x160] ;  /* 0x0001600001047983 */ /* 0x004ea20000300a00 */
[----:B------:R-:W-:Y:S02]  /*a900*/  ISETP.GE.U32.AND P4, PT, R2, 0x7fffffa7, PT ;  /* 0x7fffffa70200780c */ /* 0x000fe40003f86070 */
[----:B------:R-:W-:Y:S01]  /*a910*/  ISETP.GE.U32.AND P2, PT, R3, 0x7fffffa3, PT ;  /* 0x7fffffa30300780c */ /* 0x000fe20003f46070 */
[----:B------:R-:W2:Y:S01]  /*a920*/  LDL.LU.64 R30, [R1+0x120] ;  /* 0x00012000011e7983 */ /* 0x000ea20000300a00 */
[----:B------:R-:W-:-:S03]  /*a930*/  IADD3 R2, R238, -0x23, RZ ;  /* 0xffffffddee027810 */ /* 0x000fc60007ffe0ff */
[----:B-1----:R-:W2:Y:S01]  /*a940*/  LDL.LU.64 R26, [R1+0xe8] ;  /* 0x0000e800011a7983 */ /* 0x002ea20000300a00 */
[----:B------:R-:W-:Y:S02]  /*a950*/  IADD3 R3, R238, -0x27, RZ ;  /* 0xffffffd9ee037810 */ /* 0x000fe40007ffe0ff */
[----:B------:R-:W-:Y:S02]  /*a960*/  ISETP.GE.U32.AND P3, PT, R2, 0x7fffffbe, PT ;  /* 0x7fffffbe0200780c */ /* 0x000fe40003f66070 */
[----:B------:R-:W-:Y:S02]  /*a970*/  ISETP.GE.U32.AND P5, PT, R3, 0x7fffffba, PT ;  /* 0x7fffffba0300780c */ /* 0x000fe40003fa6070 */
[----:B------:R-:W-:Y:S01]  /*a980*/  LOP3.LUT R241, R241, 0x40, RZ, 0x3c, !PT ;  /* 0x00000040f1f17812 */ /* 0x000fe200078e3cff */
[----:B------:R-:W-:-:S04]  /*a990*/  IMAD.WIDE R22, R252, 0x4, R14 ;  /* 0x00000004fc167825 */ /* 0x000fc800078e020e */
[----:B------:R-:W-:-:S04]  /*a9a0*/  IMAD.WIDE R14, R252, 0x4, R250 ;  /* 0x00000004fc0e7825 */ /* 0x000fc800078e02fa */
[C---:B------:R-:W-:Y:S01]  /*a9b0*/  IMAD.WIDE R18, R252.reuse, 0x4, R10 ;  /* 0x00000004fc127825 */ /* 0x040fe200078e020a */
[----:B------:R1:W-:Y:S04]  /*a9c0*/  STL.64 [R1+0x240], R22 ;  /* 0x0002401601007387 */ /* 0x0003e80000100a00 */
[----:B------:R1:W-:Y:S01]  /*a9d0*/  STL.64 [R1+0x238], R18 ;  /* 0x0002381201007387 */ /* 0x0003e20000100a00 */
[----:B------:R-:W-:-:S03]  /*a9e0*/  IMAD.WIDE R10, R252, 0x4, R248 ;  /* 0x00000004fc0a7825 */ /* 0x000fc600078e02f8 */
[----:B------:R-:W2:Y:S04]  /*a9f0*/  LDL.LU.64 R250, [R1+0x128] ;  /* 0x0001280001fa7983 */ /* 0x000ea80000300a00 */
[----:B------:R1:W-:Y:S04]  /*aa00*/  LDGSTS.E [R240+0x5e400], [R22.64], !P4 ;  /* 0x5e40000016f07fae */ /* 0x0003e8000e121844 */
[----:B------:R1:W-:Y:S04]  /*aa10*/  STL.64 [R1+0x230], R14 ;  /* 0x0002300e01007387 */ /* 0x0003e80000100a00 */
[----:B------:R1:W-:Y:S04]  /*aa20*/  LDGSTS.E [R240+0x5e600], [R18.64], !P4 ;  /* 0x5e60000012f07fae */ /* 0x0003e8000e121844 */
[----:B-1----:R-:W2:Y:S04]  /*aa30*/  LDL.LU.64 R22, [R1+0xe0] ;  /* 0x0000e00001167983 */ /* 0x002ea80000300a00 */
[----:B------:R1:W-:Y:S04]  /*aa40*/  STL.64 [R1+0x228], R10 ;  /* 0x0002280a01007387 */ /* 0x0003e80000100a00 */
[----:B------:R1:W-:Y:S04]  /*aa50*/  LDGSTS.E [R240+0x5f400], [R14.64], !P2 ;  /* 0x5f4000000ef07fae */ /* 0x0003e8000d121844 */
[----:B------:R-:W2:Y:S04]  /*aa60*/  LDL.LU.64 R18, [R1+0xa8] ;  /* 0x0000a80001127983 */ /* 0x000ea80000300a00 */
[----:B------:R3:W-:Y:S04]  /*aa70*/  LDGSTS.E [R240+0x5f600], [R10.64], !P2 ;  /* 0x5f6000000af07fae */ /* 0x0007e8000d121844 */
[----:B-1----:R-:W2:Y:S01]  /*aa80*/  LDL.LU.64 R14, [R1+0xa0] ;  /* 0x0000a000010e7983 */ /* 0x002ea20000300a00 */
[----:B---3--:R-:W-:-:S04]  /*aa90*/  IMAD.WIDE R246, R252, 0x4, R246 ;  /* 0x00000004fcf67825 */ /* 0x008fc800078e02f6 */
[C---:B------:R-:W-:Y:S01]  /*aaa0*/  IMAD.WIDE R248, R252.reuse, 0x4, R236 ;  /* 0x00000004fcf87825 */ /* 0x040fe200078e02ec */
[----:B------:R1:W-:Y:S04]  /*aab0*/  STL.64 [R1+0x220], R246 ;  /* 0x000220f601007387 */ /* 0x0003e80000100a00 */
[----:B------:R-:W-:Y:S04]  /*aac0*/  STL.64 [R1+0x218], R248 ;  /* 0x000218f801007387 */ /* 0x000fe80000100a00 */
[----:B------:R-:W3:Y:S04]  /*aad0*/  LDL.LU.64 R10, [R1+0x68] ;  /* 0x00006800010a7983 */ /* 0x000ee80000300a00 */
[----:B------:R-:W3:Y:S04]  /*aae0*/  LDL.LU.64 R236, [R1+0x60] ;  /* 0x0000600001ec7983 */ /* 0x000ee80000300a00 */
[----:B------:R1:W-:Y:S04]  /*aaf0*/  LDGSTS.E [R241+0x58800], [R246.64], !P3 ;  /* 0x58800000f6f17fae */ /* 0x0003e8000d921844 */
[----:B------:R1:W-:Y:S01]  /*ab00*/  LDGSTS.E [R241+0x58a00], [R248.64], !P3 ;  /* 0x58a00000f8f17fae */ /* 0x0003e2000d921844 */
[----:B----4-:R-:W-:-:S05]  /*ab10*/  IMAD.WIDE R242, R252, 0x4, R242 ;  /* 0x00000004fcf27825 */ /* 0x010fca00078e02f2 */
[----:B------:R-:W-:Y:S04]  /*ab20*/  STL.64 [R1+0x1b8], R242 ;  /* 0x0001b8f201007387 */ /* 0x000fe80000100a00 */
[----:B-1----:R-:W4:Y:S04]  /*ab30*/  LDL.LU.64 R246, [R1+0x1ee8] ;  /* 0x001ee80001f67983 */ /* 0x002f280000300a00 */
[----:B------:R1:W-:Y:S01]  /*ab40*/  LDGSTS.E [R241+0x59800], [R242.64], !P5 ;  /* 0x59800000f2f17fae */ /* 0x0003e2000e921844 */
[----:B--2---:R-:W-:-:S05]  /*ab50*/  IMAD.WIDE R4, R252, 0x4, R4 ;  /* 0x00000004fc047825 */ /* 0x004fca00078e0204 */
[----:B------:R2:W-:Y:S04]  /*ab60*/  STL.64 [R1+0x1b0], R4 ;  /* 0x0001b00401007387 */ /* 0x0005e80000100a00 */
[----:B------:R2:W-:Y:S04]  /*ab70*/  LDGSTS.E [R241+0x59a00], [R4.64], !P5 ;  /* 0x59a0000004f17fae */ /* 0x0005e8000e921844 */
[----:B--2---:R-:W3:Y:S04]  /*ab80*/  LDL.LU.64 R4, [R1+0x28] ;  /* 0x0000280001047983 */ /* 0x004ee80000300a00 */
[----:B-1----:R-:W3:Y:S01]  /*ab90*/  LDL.LU.64 R242, [R1+0x20] ;  /* 0x0000200001f27983 */ /* 0x002ee20000300a00 */
[----:B------:R-:W-:-:S02]  /*aba0*/  IADD3 R2, R238, -0x2b, RZ ;  /* 0xffffffd5ee027810 */ /* 0x000fc40007ffe0ff */
[----:B------:R-:W-:Y:S02]  /*abb0*/  IADD3 R3, R238, -0x2f, RZ ;  /* 0xffffffd1ee037810 */ /* 0x000fe40007ffe0ff */
[----:B------:R-:W-:Y:S02]  /*abc0*/  ISETP.GE.U32.AND P6, PT, R2, 0x7fffffb6, PT ;  /* 0x7fffffb60200780c */ /* 0x000fe40003fc6070 */
[----:B------:R-:W-:Y:S02]  /*abd0*/  ISETP.GE.U32.AND P0, PT, R3, 0x7fffffb2, PT ;  /* 0x7fffffb20300780c */ /* 0x000fe40003f06070 */
[----:B------:R-:W-:Y:S01]  /*abe0*/  IADD3 R2, R238, -0x33, RZ ;  /* 0xffffffcdee027810 */ /* 0x000fe20007ffe0ff */
[----:B------:R-:W-:Y:S01]  /*abf0*/  IMAD.WIDE R30, R252, 0x4, R30 ;  /* 0x00000004fc1e7825 */ /* 0x000fe200078e021e */
[----:B------:R-:W-:Y:S02]  /*ac00*/  IADD3 R3, R238, -0x37, RZ ;  /* 0xffffffc9ee037810 */ /* 0x000fe40007ffe0ff */
[----:B------:R-:W-:Y:S01]  /*ac10*/  ISETP.GE.U32.AND P1, PT, R2, 0x7fffffae, PT ;  /* 0x7fffffae0200780c */ /* 0x000fe20003f26070 */
[----:B------:R-:W-:Y:S01]  /*ac20*/  IMAD.WIDE R26, R252, 0x4, R26 ;  /* 0x00000004fc1a7825 */ /* 0x000fe200078e021a */
[----:B------:R-:W-:-:S03]  /*ac30*/  ISETP.GE.U32.AND P4, PT, R3, 0x7fffffaa, PT ;  /* 0x7fffffaa0300780c */ /* 0x000fc60003f86070 */
[----:B------:R-:W-:-:S05]  /*ac40*/  IMAD.WIDE R248, R252, 0x4, R250 ;  /* 0x00000004fcf87825 */ /* 0x000fca00078e02fa */
[----:B------:R-:W-:Y:S04]  /*ac50*/  STL.64 [R1+0x1a8], R248 ;  /* 0x0001a8f801007387 */ /* 0x000fe80000100a00 */
[----:B------:R1:W-:Y:S04]  /*ac60*/  LDGSTS.E [R241+0x5a800], [R248.64], !P6 ;  /* 0x5a800000f8f17fae */ /* 0x0003e8000f121844 */
[----:B------:R-:W-:Y:S01]  /*ac70*/  STL.64 [R1+0x1a0], R30 ;  /* 0x0001a01e01007387 */ /* 0x000fe20000100a00 */
[----:B------:R-:W-:-:S03]  /*ac80*/  IMAD.WIDE R22, R252, 0x4, R22 ;  /* 0x00000004fc167825 */ /* 0x000fc600078e0216 */
[----:B------:R3:W-:Y:S01]  /*ac90*/  LDGSTS.E [R241+0x5aa00], [R30.64], !P6 ;  /* 0x5aa000001ef17fae */ /* 0x0007e2000f121844 */
[----:B------:R-:W-:-:S03]  /*aca0*/  IADD3 R2, R238, -0x3b, RZ ;  /* 0xffffffc5ee027810 */ /* 0x000fc60007ffe0ff */
[----:B------:R1:W-:Y:S04]  /*acb0*/  STL.64 [R1+0x188], R26 ;  /* 0x0001881a01007387 */ /* 0x0003e80000100a00 */
[----:B------:R1:W-:Y:S04]  /*acc0*/  LDGSTS.E [R241+0x5b800], [R26.64], !P0 ;  /* 0x5b8000001af17fae */ /* 0x0003e8000c121844 */
[----:B------:R1:W-:Y:S04]  /*acd0*/  STL.64 [R1+0x180], R22 ;  /* 0x0001801601007387 */ /* 0x0003e80000100a00 */
[----:B------:R1:W-:Y:S01]  /*ace0*/  LDGSTS.E [R241+0x5ba00], [R22.64], !P0 ;  /* 0x5ba0000016f17fae */ /* 0x0003e2000c121844 */
[----:B------:R-:W-:-:S03]  /*acf0*/  IADD3 R3, R238, -0x3f, RZ ;  /* 0xffffffc1ee037810 */ /* 0x000fc60007ffe0ff */
[----:B------:R-:W3:Y:S01]  /*ad00*/  LDL.LU.64 R250, [R1+0x198] ;  /* 0x0001980001fa7983 */ /* 0x000ee20000300a00 */
[----:B------:R-:W-:-:S03]  /*ad10*/  ISETP.GE.U32.AND P2, PT, R2, 0x7fffffa6, PT ;  /* 0x7fffffa60200780c */ /* 0x000fc60003f46070 */
[----:B-1----:R-:W3:Y:S01]  /*ad20*/  LDL.LU.64 R26, [R1+0x190] ;  /* 0x00019000011a7983 */ /* 0x002ee20000300a00 */
[----:B------:R-:W-:-:S04]  /*ad30*/  IMAD.WIDE R22, R252, 0x4, R18 ;  /* 0x00000004fc167825 */ /* 0x000fc800078e0212 */
[----:B------:R-:W-:Y:S01]  /*ad40*/  IMAD.WIDE R18, R252, 0x4, R14 ;  /* 0x00000004fc127825 */ /* 0x000fe200078e020e */
[----:B------:R1:W-:Y:S01]  /*ad50*/  STL.64 [R1+0x178], R22 ;  /* 0x0001781601007387 */ /* 0x0003e20000100a00 */
[----:B------:R-:W-:-:S03]  /*ad60*/  ISETP.GE.U32.AND P3, PT, R3, 0x7fffffa2, PT ;  /* 0x7fffffa20300780c */ /* 0x000fc60003f66070 */
[----:B------:R1:W-:Y:S04]  /*ad70*/  STL.64 [R1+0x170], R18 ;  /* 0x0001701201007387 */ /* 0x0003e80000100a00 */
[----:B------:R1:W-:Y:S04]  /*ad80*/  LDGSTS.E [R241+0x5c800], [R22.64], !P1 ;  /* 0x5c80000016f17fae */ /* 0x0003e8000c921844 */
[----:B------:R1:W-:Y:S01]  /*ad90*/  LDGSTS.E [R241+0x5ca00], [R18.64], !P1 ;  /* 0x5ca0000012f17fae */ /* 0x0003e2000c921844 */
[----:B---3--:R-:W-:-:S04]  /*ada0*/  IMAD.WIDE R14, R252, 0x4, R10 ;  /* 0x00000004fc0e7825 */ /* 0x008fc800078e020a */
[C---:B------:R-:W-:Y:S01]  /*adb0*/  IMAD.WIDE R10, R252.reuse, 0x4, R236 ;  /* 0x00000004fc0a7825 */ /* 0x040fe200078e02ec */
[----:B------:R3:W-:Y:S04]  /*adc0*/  STL.64 [R1+0x168], R14 ;  /* 0x0001680e01007387 */ /* 0x0007e80000100a00 */
[----:B-1----:R-:W2:Y:S04]  /*add0*/  LDL.LU.64 R22, [R1+0x158] ;  /* 0x0001580001167983 */ /* 0x002ea80000300a00 */
[----:B------:R1:W-:Y:S04]  /*ade0*/  STL.64 [R1+0x160], R10 ;  /* 0x0001600a01007387 */ /* 0x0003e80000100a00 */
[----:B------:R-:W2:Y:S04]  /*adf0*/  LDL.LU.64 R18, [R1+0x150] ;  /* 0x0001500001127983 */ /* 0x000ea80000300a00 */
[----:B------:R3:W-:Y:S04]  /*ae00*/  LDGSTS.E [R241+0x5d800], [R14.64], !P4 ;  /* 0x5d8000000ef17fae */ /* 0x0007e8000e121844 */
[----:B------:R1:W-:Y:S01]  /*ae10*/  LDGSTS.E [R241+0x5da00], [R10.64], !P4 ;  /* 0x5da000000af17fae */ /* 0x0003e2000e121844 */
[----:B----4-:R-:W-:-:S03]  /*ae20*/  IMAD.WIDE R246, R252, 0x4, R246 ;  /* 0x00000004fcf67825 */ /* 0x010fc600078e02f6 */
[----:B---3--:R-:W3:Y:S04]  /*ae30*/  LDL.LU.64 R14, [R1+0x118] ;  /* 0x00011800010e7983 */ /* 0x008ee80000300a00 */
[----:B-1----:R-:W4:Y:S01]  /*ae40*/  LDL.LU.64 R10, [R1+0x110] ;  /* 0x00011000010a7983 */ /* 0x002f220000300a00 */
[----:B------:R-:W-:-:S04]  /*ae50*/  IMAD.WIDE R30, R252, 0x4, R4 ;  /* 0x00000004fc1e7825 */ /* 0x000fc800078e0204 */
[C---:B------:R-:W-:Y:S01]  /*ae60*/  IMAD.WIDE R248, R252.reuse, 0x4, R242 ;  /* 0x00000004fcf87825 */ /* 0x040fe200078e02f2 */
[----:B------:R1:W-:Y:S03]  /*ae70*/  STL.64 [R1+0x148], R30 ;  /* 0x0001481e01007387 */ /* 0x0003e60000100a00 */
[----:B------:R-:W-:Y:S01]  /*ae80*/  IMAD.WIDE R242, R252, 0x4, R244 ;  /* 0x00000004fcf27825 */ /* 0x000fe200078e02f4 */
[----:B------:R-:W4:Y:S04]  /*ae90*/  LDL.LU.64 R236, [R1+0xd8] ;  /* 0x0000d80001ec7983 */ /* 0x000f280000300a00 */
[----:B------:R-:W-:Y:S04]  /*aea0*/  STL.64 [R1+0x140], R248 ;  /* 0x000140f801007387 */ /* 0x000fe80000100a00 */
[----:B------:R-:W4:Y:S04]  /*aeb0*/  LDL.LU.64 R4, [R1+0xd0] ;  /* 0x0000d00001047983 */ /* 0x000f280000300a00 */
[----:B------:R1:W-:Y:S04]  /*aec0*/  LDGSTS.E [R241+0x5e800], [R30.64], !P2 ;  /* 0x5e8000001ef17fae */ /* 0x0003e8000d121844 */
[----:B------:R1:W-:Y:S04]  /*aed0*/  LDGSTS.E [R241+0x5ea00], [R248.64], !P2 ;  /* 0x5ea00000f8f17fae */ /* 0x0003e8000d121844 */
[----:B------:R1:W-:Y:S04]  /*aee0*/  LDGSTS.E [R241+0x5f800], [R246.64], !P3 ;  /* 0x5f800000f6f17fae */ /* 0x0003e8000d921844 */
[----:B-1----:R-:W4:Y:S04]  /*aef0*/  LDL.LU.64 R30, [R1+0x1ee0] ;  /* 0x001ee000011e7983 */ /* 0x002f280000300a00 */
[----:B------:R-:W-:Y:S04]  /*af00*/  STL.64 [R1+0x138], R246 ;  /* 0x000138f601007387 */ /* 0x000fe80000100a00 */
[----:B------:R1:W-:Y:S04]  /*af10*/  STL.64 [R1+0x130], R242 ;  /* 0x000130f201007387 */ /* 0x0003e80000100a00 */
[----:B------:R1:W-:Y:S04]  /*af20*/  LDGSTS.E [R241+0x5fa00], [R242.64], !P3 ;  /* 0x5fa00000f2f17fae */ /* 0x0003e8000d921844 */
[----:B-1----:R-:W4:Y:S04]  /*af30*/  LDL.LU.64 R242, [R1+0x98] ;  /* 0x0000980001f27983 */ /* 0x002f280000300a00 */
[----:B------:R-:W4:Y:S01]  /*af40*/  LDL.LU.64 R240, [R1+0x90] ;  /* 0x0000900001f07983 */ /* 0x000f220000300a00 */
[----:B------:R-:W-:-:S02]  /*af50*/  IADD3 R2, R238, -0x24, RZ ;  /* 0xffffffdcee027810 */ /* 0x000fc40007ffe0ff */
[----:B------:R-:W-:Y:S01]  /*af60*/  IADD3 R3, R238, -0x28, RZ ;  /* 0xffffffd8ee037810 */ /* 0x000fe20007ffe0ff */
[----:B------:R-:W-:Y:S01]  /*af70*/  IMAD.WIDE R248, R252, 0x4, R250 ;  /* 0x00000004fcf87825 */ /* 0x000fe200078e02fa */
[----:B------:R-:W-:Y:S01]  /*af80*/  ISETP.GE.U32.AND P5, PT, R2, 0x7fffffbd, PT ;  /* 0x7fffffbd0200780c */ /* 0x000fe20003fa6070 */
[----:B------:R-:W4:Y:S01]  /*af90*/  LDL.LU.64 R246, [R1+0x58] ;  /* 0x0000580001f67983 */ /* 0x000f220000300a00 */
[----:B------:R-:W-:Y:S02]  /*afa0*/  IADD3 R2, R238, -0x2c, RZ ;  /* 0xffffffd4ee027810 */ /* 0x000fe40007ffe0ff */
[----:B------:R-:W-:Y:S01]  /*afb0*/  ISETP.GE.U32.AND P6, PT, R3, 0x7fffffb9, PT ;  /* 0x7fffffb90300780c */ /* 0x000fe20003fc6070 */
[----:B------:R-:W-:Y:S01]  /*afc0*/  IMAD.WIDE R26, R252, 0x4, R26 ;  /* 0x00000004fc1a7825 */ /* 0x000fe200078e021a */
[----:B------:R-:W-:Y:S01]  /*afd0*/  LOP3.LUT R239, R239, 0x60, RZ, 0x3c, !PT ;  /* 0x00000060efef7812 */ /* 0x000fe200078e3cff */
[----:B------:R-:W4:Y:S01]  /*afe0*/  LDL.LU.64 R244, [R1+0x50] ;  /* 0x0000500001f47983 */ /* 0x000f220000300a00 */
[----:B------:R-:W-:-:S02]  /*aff0*/  ISETP.GE.U32.AND P0, PT, R2, 0x7fffffb5, PT ;  /* 0x7fffffb50200780c */ /* 0x000fc40003f06070 */
[C---:B------:R-:W-:Y:S01]  /*b000*/  IADD3 R3, R238.reuse, -0x30, RZ ;  /* 0xffffffd0ee037810 */ /* 0x040fe20007ffe0ff */
[----:B------:R1:W-:Y:S01]  /*b010*/  STL.64 [R1+0x128], R248 ;  /* 0x000128f801007387 */ /* 0x0003e20000100a00 */
[----:B------:R-:W-:Y:S02]  /*b020*/  IADD3 R2, R238, -0x34, RZ ;  /* 0xffffffccee027810 */ /* 0x000fe40007ffe0ff */
[----:B------:R-:W-:Y:S01]  /*b030*/  ISETP.GE.U32.AND P1, PT, R3, 0x7fffffb1, PT ;  /* 0x7fffffb10300780c */ /* 0x000fe20003f26070 */
[----:B------:R1:W-:Y:S04]  /*b040*/  STL.64 [R1+0x120], R26 ;  /* 0x0001201a01007387 */ /* 0x0003e80000100a00 */
[----:B------:R1:W-:Y:S01]  /*b050*/  LDGSTS.E [R239+0x58c00], [R248.64], !P5 ;  /* 0x58c00000f8ef7fae */ /* 0x0003e2000e921844 */
[----:B------:R-:W-:-:S03]  /*b060*/  ISETP.GE.U32.AND P4, PT, R2, 0x7fffffad, PT ;  /* 0x7fffffad0200780c */ /* 0x000fc60003f86070 */
[----:B------:R2:W-:Y:S04]  /*b070*/  LDGSTS.E [R239+0x58e00], [R26.64], !P5 ;  /* 0x58e000001aef7fae */ /* 0x0005e8000e921844 */
[----:B-1----:R-:W4:Y:S01]  /*b080*/  LDL.LU.64 R248, [R1+0x18] ;  /* 0x0000180001f87983 */ /* 0x002f220000300a00 */
[----:B--2---:R-:W-:-:S05]  /*b090*/  IMAD.WIDE R22, R252, 0x4, R22 ;  /* 0x00000004fc167825 */ /* 0x004fca00078e0216 */
[----:B------:R1:W-:Y:S01]  /*b0a0*/  STL.64 [R1+0x108], R22 ;  /* 0x0001081601007387 */ /* 0x0003e20000100a00 */
[----:B------:R-:W-:-:S03]  /*b0b0*/  IMAD.WIDE R18, R252, 0x4, R18 ;  /* 0x00000004fc127825 */ /* 0x000fc600078e0212 */
[----:B------:R-:W2:Y:S04]  /*b0c0*/  LDL.LU.64 R250, [R1+0x10] ;  /* 0x0000100001fa7983 */ /* 0x000ea80000300a00 */
[----:B------:R1:W-:Y:S04]  /*b0d0*/  STL.64 [R1+0x100], R18 ;  /* 0x0001001201007387 */ /* 0x0003e80000100a00 */
[----:B------:R-:W2:Y:S04]  /*b0e0*/  LDL.LU.64 R26, [R1+0x1ed8] ;  /* 0x001ed800011a7983 */ /* 0x000ea80000300a00 */
[----:B------:R1:W-:Y:S01]  /*b0f0*/  LDGSTS.E [R239+0x59c00], [R22.64], !P6 ;  /* 0x59c0000016ef7fae */ /* 0x0003e2000f121844 */
[----:B---3--:R-:W-:-:S03]  /*b100*/  IMAD.WIDE R14, R252, 0x4, R14 ;  /* 0x00000004fc0e7825 */ /* 0x008fc600078e020e */
[----:B------:R3:W-:Y:S01]  /*b110*/  LDGSTS.E [R239+0x59e00], [R18.64], !P6 ;  /* 0x59e0000012ef7fae */ /* 0x0007e2000f121844 */
[----:B----4-:R-:W-:-:S03]  /*b120*/  IMAD.WIDE R10, R252, 0x4, R10 ;  /* 0x00000004fc0a7825 */ /* 0x010fc600078e020a */
[----:B------:R4:W-:Y:S04]  /*b130*/  LDGSTS.E [R239+0x5ac00], [R14.64], !P0 ;  /* 0x5ac000000eef7fae */ /* 0x0009e8000c121844 */
[----:B-1----:R-:W2:Y:S04]  /*b140*/  LDL.LU.64 R22, [R1+0x1ed0] ;  /* 0x001ed00001167983 */ /* 0x002ea80000300a00 */
[----:B---3--:R-:W3:Y:S04]  /*b150*/  LDL.LU.64 R18, [R1+0x1ec8] ;  /* 0x001ec80001127983 */ /* 0x008ee80000300a00 */
[----:B------:R4:W-:Y:S04]  /*b160*/  STL.64 [R1+0xf8], R14 ;  /* 0x0000f80e01007387 */ /* 0x0009e80000100a00 */
[----:B------:R1:W-:Y:S04]  /*b170*/  STL.64 [R1+0xf0], R10 ;  /* 0x0000f00a01007387 */ /* 0x0003e80000100a00 */
[----:B------:R1:W-:Y:S04]  /*b180*/  LDGSTS.E [R239+0x5ae00], [R10.64], !P0 ;  /* 0x5ae000000aef7fae */ /* 0x0003e8000c121844 */
[----:B----4-:R-:W4:Y:S01]  /*b190*/  LDL.LU.64 R14, [R1+0x1ec0] ;  /* 0x001ec000010e7983 */ /* 0x010f220000300a00 */
[----:B------:R-:W-:-:S03]  /*b1a0*/  IMAD.WIDE R236, R252, 0x4, R236 ;  /* 0x00000004fcec7825 */ /* 0x000fc600078e02ec */
[----:B-1----:R-:W3:Y:S01]  /*b1b0*/  LDL.LU.64 R10, [R1+0x1eb8] ;  /* 0x001eb800010a7983 */ /* 0x002ee20000300a00 */
[----:B------:R-:W-:-:S03]  /*b1c0*/  IMAD.WIDE R4, R252, 0x4, R4 ;  /* 0x00000004fc047825 */ /* 0x000fc600078e0204 */
[----:B------:R1:W-:Y:S04]  /*b1d0*/  STL.64 [R1+0xe8], R236 ;  /* 0x0000e8ec01007387 */ /* 0x0003e80000100a00 */
[----:B------:R1:W-:Y:S04]  /*b1e0*/  STL.64 [R1+0xe0], R4 ;  /* 0x0000e00401007387 */ /* 0x0003e80000100a00 */
[----:B------:R1:W-:Y:S04]  /*b1f0*/  LDGSTS.E [R239+0x5bc00], [R236.64], !P1 ;  /* 0x5bc00000ecef7fae */ /* 0x0003e8000c921844 */
[----:B------:R1:W-:Y:S04]  /*b200*/  LDGSTS.E [R239+0x5be00], [R4.64], !P1 ;  /* 0x5be0000004ef7fae */ /* 0x0003e8000c921844 */
[----:B-1----:R-:W3:Y:S04]  /*b210*/  LDL.LU.64 R236, [R1+0x1eb0] ;  /* 0x001eb00001ec7983 */ /* 0x002ee80000300a00 */
[----:B------:R-:W3:Y:S01]  /*b220*/  LDL.LU.64 R4, [R1+0x1ea8] ;  /* 0x001ea80001047983 */ /* 0x000ee20000300a00 */
[----:B------:R-:W-:-:S04]  /*b230*/  IMAD.WIDE R242, R252, 0x4, R242 ;  /* 0x00000004fcf27825 */ /* 0x000fc800078e02f2 */
[----:B------:R-:W-:Y:S01]  /*b240*/  IMAD.WIDE R240, R252, 0x4, R240 ;  /* 0x00000004fcf07825 */ /* 0x000fe200078e02f0 */
[----:B------:R1:W-:Y:S04]  /*b250*/  STL.64 [R1+0xd8], R242 ;  /* 0x0000d8f201007387 */ /* 0x0003e80000100a00 */
[----:B------:R1:W-:Y:S04]  /*b260*/  STL.64 [R1+0xd0], R240 ;  /* 0x0000d0f001007387 */ /* 0x0003e80000100a00 */
[----:B------:R1:W-:Y:S04]  /*b270*/  LDGSTS.E [R239+0x5cc00], [R242.64], !P4 ;  /* 0x5cc00000f2ef7fae */ /* 0x0003e8000e121844 */
[----:B------:R1:W-:Y:S04]  /*b280*/  LDGSTS.E [R239+0x5ce00], [R240.64], !P4 ;  /* 0x5ce00000f0ef7fae */ /* 0x0003e8000e121844 */
[----:B-1----:R-:W4:Y:S04]  /*b290*/  LDL.LU.64 R242, [R1+0x1ea0] ;  /* 0x001ea00001f27983 */ /* 0x002f280000300a00 */
[----:B------:R-:W4:Y:S01]  /*b2a0*/  LDL.LU.64 R240, [R1+0x1e98] ;  /* 0x001e980001f07983 */ /* 0x000f220000300a00 */
[----:B------:R-:W-:-:S04]  /*b2b0*/  IADD3 R3, R238, -0x38, RZ ;  /* 0xffffffc8ee037810 */ /* 0x000fc80007ffe0ff */
[----:B------:R-:W-:Y:S02]  /*b2c0*/  ISETP.GE.U32.AND P2, PT, R3, 0x7fffffa9, PT ;  /* 0x7fffffa90300780c */ /* 0x000fe40003f46070 */
[----:B------:R-:W1:Y:S01]  /*b2d0*/  S2R R3, SR_TID.X ;  /* 0x0000000000037919 */ /* 0x000e620000002100 */
[----:B------:R-:W-:-:S04]  /*b2e0*/  IADD3 R2, R238, -0x3c, RZ ;  /* 0xffffffc4ee027810 */ /* 0x000fc80007ffe0ff */
[----:B------:R-:W-:Y:S02]  /*b2f0*/  ISETP.GE.U32.AND P3, PT, R2, 0x7fffffa5, PT ;  /* 0x7fffffa50200780c */ /* 0x000fe40003f66070 */
[----:B------:R-:W-:Y:S01]  /*b300*/  IADD3 R2, R238, -0x40, RZ ;  /* 0xffffffc0ee027810 */ /* 0x000fe20007ffe0ff */
[----:B------:R-:W-:-:S03]  /*b310*/  IMAD.WIDE R246, R252, 0x4, R246 ;  /* 0x00000004fcf67825 */ /* 0x000fc600078e02f6 */
[----:B------:R-:W-:Y:S01]  /*b320*/  ISETP.GE.U32.AND P5, PT, R2, 0x7fffffa1, PT ;  /* 0x7fffffa10200780c */ /* 0x000fe20003fa6070 */
[----:B------:R-:W-:Y:S01]  /*b330*/  IMAD.WIDE R244, R252, 0x4, R244 ;  /* 0x00000004fcf47825 */ /* 0x000fe200078e02f4 */
[----:B------:R1:W-:Y:S04]  /*b340*/  STL.64 [R1+0xc8], R246 ;  /* 0x0000c8f601007387 */ /* 0x0003e80000100a00 */
[----:B------:R1:W-:Y:S02]  /*b350*/  LDGSTS.E [R239+0x5dc00], [R246.64], !P2 ;  /* 0x5dc00000f6ef7fae */ /* 0x0003e4000d121844 */
[----:B-1----:R-:W-:Y:S02]  /*b360*/  LOP3.LUT R3, R3, 0x1f, RZ, 0xc0, !PT ;  /* 0x0000001f03037812 */ /* 0x002fe400078ec0ff */
[----:B------:R2:W-:Y:S02]  /*b370*/  STL.64 [R1+0xc0], R244 ;  /* 0x0000c0f401007387 */ /* 0x0005e40000100a00 */
[----:B------:R-:W-:-:S02]  /*b380*/  ISETP.GE.AND P6, PT, R3, R2, PT ;  /* 0x000000020300720c */ /* 0x000fc40003fc6270 */
[----:B------:R2:W-:Y:S01]  /*b390*/  LDGSTS.E [R239+0x5de00], [R244.64], !P2 ;  /* 0x5de00000f4ef7fae */ /* 0x0005e2000d121844 */
[----:B------:R-:W-:Y:S01]  /*b3a0*/  IADD3 R3, R238, -0x41, RZ ;  /* 0xffffffbfee037810 */ /* 0x000fe20007ffe0ff */
[----:B------:R-:W-:Y:S01]  /*b3b0*/  IMAD.WIDE R246, R252, 0x4, R248 ;  /* 0x00000004fcf67825 */ /* 0x000fe200078e02f8 */
[C---:B------:R-:W-:Y:S02]  /*b3c0*/  IADD3 R2, R238.reuse, -0x45, RZ ;  /* 0xffffffbbee027810 */ /* 0x040fe40007ffe0ff */
[----:B------:R-:W-:Y:S02]  /*b3d0*/  ISETP.GE.U32.AND P0, PT, R3, 0x7fffffa0, PT ;  /* 0x7fffffa00300780c */ /* 0x000fe40003f06070 */
[----:B------:R-:W-:Y:S01]  /*b3e0*/  IADD3 R3, R238, -0x49, RZ ;  /* 0xffffffb7ee037810 */ /* 0x000fe20007ffe0ff */
[----:B------:R1:W-:Y:S01]  /*b3f0*/  LDGSTS.E [R239+0x5ec00], [R246.64], !P3 ;  /* 0x5ec00000f6ef7fae */ /* 0x0003e2000d921844 */
[----:B------:R-:W-:Y:S02]  /*b400*/  ISETP.GE.U32.AND P1, PT, R2, 0x7fffff9c, PT ;  /* 0x7fffff9c0200780c */ /* 0x000fe40003f26070 */
[----:B------:R-:W-:-:S02]  /*b410*/  IADD3 R2, R238, -0x4d, RZ ;  /* 0xffffffb3ee027810 */ /* 0x000fc40007ffe0ff */
[----:B------:R-:W-:Y:S01]  /*b420*/  ISETP.GE.U32.AND P4, PT, R3, 0x7fffff98, PT ;  /* 0x7fffff980300780c */ /* 0x000fe20003f86070 */
[----:B------:R-:W-:Y:S01]  /*b430*/  IMAD.MOV.U32 R3, RZ, RZ, c[0x0][0x18c] ;  /* 0x00006300ff037624 */ /* 0x000fe200078e00ff */
[----:B------:R-:W-:Y:S02]  /*b440*/  ISETP.GE.U32.AND P2, PT, R2, 0x7fffff94, PT ;  /* 0x7fffff940200780c */ /* 0x000fe40003f46070 */
[----:B------:R-:W-:Y:S01]  /*b450*/  IADD3 R2, R238, -0x51, RZ ;  /* 0xffffffafee027810 */ /* 0x000fe20007ffe0ff */
[----:B------:R-:W-:Y:S01]  /*b460*/  IMAD.SHL.U32 R3, R3, 0x20, RZ ;  /* 0x0000002003037824 */ /* 0x000fe200078e00ff */
[----:B------:R-:W-:Y:S03]  /*b470*/  STL.64 [R1+0xb8], R246 ;  /* 0x0000b8f601007387 */ /* 0x000fe60000100a00 */
[----:B------:R-:W-:-:S04]  /*b480*/  IMAD.WIDE R16, R3, 0x4, R16 ;  /* 0x0000000403107825 */ /* 0x000fc800078e0210 */
[----:B--2---:R-:W-:-:S05]  /*b490*/  IMAD.WIDE R244, R252, 0x4, R250 ;  /* 0x00000004fcf47825 */ /* 0x004fca00078e02fa */
[----:B------:R1:W-:Y:S01]  /*b4a0*/  LDGSTS.E [R239+0x5ee00], [R244.64], !P3 ;  /* 0x5ee00000f4ef7fae */ /* 0x0003e2000d921844 */
[----:B------:R-:W-:Y:S02]  /*b4b0*/  ISETP.GE.U32.AND P3, PT, R2, 0x7fffff90, PT ;  /* 0x7fffff900200780c */ /* 0x000fe40003f66070 */
[----:B------:R-:W-:Y:S01]  /*b4c0*/  IADD3 R2, R238, -0x55, RZ ;  /* 0xffffffabee027810 */ /* 0x000fe20007ffe0ff */
[----:B------:R-:W-:Y:S01]  /*b4d0*/  STL.64 [R1+0xb0], R244 ;  /* 0x0000b0f401007387 */ /* 0x000fe20000100a00 */
[----:B---3--:R-:W-:-:S04]  /*b4e0*/  IMAD.WIDE R4, R3, 0x4, R4 ;  /* 0x0000000403047825 */ /* 0x008fc800078e0204 */
[----:B----4-:R-:W-:-:S04]  /*b4f0*/  IMAD.WIDE R242, R252, 0x4, R242 ;  /* 0x00000004fcf27825 */ /* 0x010fc800078e02f2 */
[----:B------:R-:W-:-:S05]  /*b500*/  IMAD.WIDE R240, R252, 0x4, R240 ;  /* 0x00000004fcf07825 */ /* 0x000fca00078e02f0 */
[----:B------:R1:W-:Y:S04]  /*b510*/  LDGSTS.E [R239+0x5fc00], [R240.64], !P5 ;  /* 0x5fc00000f0ef7fae */ /* 0x0003e8000e921844 */
[----:B------:R1:W-:Y:S01]  /*b520*/  LDGSTS.E [R239+0x5fe00], [R242.64], !P5 ;  /* 0x5fe00000f2ef7fae */ /* 0x0003e2000e921844 */
[----:B------:R-:W-:Y:S02]  /*b530*/  ISETP.NE.U32.AND P5, PT, R0, RZ, PT ;  /* 0x000000ff0000720c */ /* 0x000fe40003fa5070 */
[----:B------:R-:W-:Y:S01]  /*b540*/  SEL R0, RZ, 0x4, P6 ;  /* 0x00000004ff007807 */ /* 0x000fe20003000000 */
[----:B------:R-:W-:Y:S01]  /*b550*/  STL.64 [R1+0xa8], R240 ;  /* 0x0000a8f001007387 */ /* 0x000fe20000100a00 */
[----:B-1----:R-:W-:-:S03]  /*b560*/  IMAD.MOV.U32 R239, RZ, RZ, 0x1f ;  /* 0x0000001fffef7424 */ /* 0x002fc600078e00ff */
[----:B------:R-:W0:Y:S02]  /*b570*/  LDGDEPBAR ;  /* 0x00000000000079af */ /* 0x000e240000000000 */
[----:B------:R-:W-:Y:S02]  /*b580*/  IADD3 R239, R239, c[0x0][0x180], RZ ;  /* 0x00006000efef7a10 */ /* 0x000fe40007ffe0ff */
[----:B------:R-:W-:Y:S02]  /*b590*/  STL.64 [R1+0xa0], R242 ;  /* 0x0000a0f201007387 */ /* 0x000fe40000100a00 */
[----:B------:R-:W-:Y:S01]  /*b5a0*/  ISETP.GT.AND P6, PT, R239, 0x5f, PT ;  /* 0x0000005fef00780c */ /* 0x000fe20003fc4270 */
[C---:B------:R-:W-:Y:S01]  /*b5b0*/  IMAD.WIDE R238, R3.reuse, 0x4, R6 ;  /* 0x0000000403ee7825 */ /* 0x040fe200078e0206 */
[----:B------:R1:W-:Y:S03]  /*b5c0*/  STL.64 [R1+0x98], R4 ;  /* 0x0000980401007387 */ /* 0x0003e60000100a00 */
[C---:B------:R-:W-:Y:S01]  /*b5d0*/  IMAD.WIDE R6, R3.reuse, 0x4, R236 ;  /* 0x0000000403067825 */ /* 0x040fe200078e02ec */
[----:B------:R-:W-:Y:S04]  /*b5e0*/  STL.64 [R1+0x90], R238 ;  /* 0x000090ee01007387 */ /* 0x000fe80000100a00 */
[----:B------:R2:W-:Y:S01]  /*b5f0*/  STL.64 [R1+0x88], R6 ;  /* 0x0000880601007387 */ /* 0x0005e20000100a00 */
[----:B-1----:R-:W-:-:S04]  /*b600*/  IMAD.WIDE R4, R3, 0x4, R8 ;  /* 0x0000000403047825 */ /* 0x002fc800078e0208 */
[C---:B------:R-:W-:Y:S01]  /*b610*/  IMAD.WIDE R8, R3.reuse, 0x4, R10 ;  /* 0x0000000403087825 */ /* 0x040fe200078e020a */
[----:B------:R1:W-:Y:S03]  /*b620*/  STL.64 [R1+0x80], R4 ;  /* 0x0000800401007387 */ /* 0x0003e60000100a00 */
[C---:B--2---:R-:W-:Y:S01]  /*b630*/  IMAD.WIDE R6, R3.reuse, 0x4, R12 ;  /* 0x0000000403067825 */ /* 0x044fe200078e020c */
[----:B------:R-:W-:Y:S04]  /*b640*/  STL.64 [R1+0x78], R8 ;  /* 0x0000780801007387 */ /* 0x000fe80000100a00 */
[----:B------:R2:W-:Y:S01]  /*b650*/  STL.64 [R1+0x70], R6 ;  /* 0x0000700601007387 */ /* 0x0005e20000100a00 */
[----:B-1----:R-:W-:-:S05]  /*b660*/  IMAD.WIDE R4, R3, 0x4, R14 ;  /* 0x0000000403047825 */ /* 0x002fca00078e020e */
[----:B------:R1:W-:Y:S01]  /*b670*/  STL.64 [R1+0x68], R4 ;  /* 0x0000680401007387 */ /* 0x0003e20000100a00 */
[----:B--2---:R-:W-:-:S05]  /*b680*/  IMAD.WIDE R6, R3, 0x4, R18 ;  /* 0x0000000403067825 */ /* 0x004fca00078e0212 */
[----:B------:R2:W-:Y:S01]  /*b690*/  STL.64 [R1+0x58], R6 ;  /* 0x0000580601007387 */ /* 0x0005e20000100a00 */
[----:B-1----:R-:W-:-:S03]  /*b6a0*/  IMAD.WIDE R4, R3, 0x4, R22 ;  /* 0x0000000403047825 */ /* 0x002fc600078e0216 */
[----:B------:R-:W-:Y:S04]  /*b6b0*/  STL.64 [R1+0x60], R16 ;  /* 0x0000601001007387 */ /* 0x000fe80000100a00 */
[----:B------:R-:W-:Y:S01]  /*b6c0*/  STL.64 [R1+0x1e80], R16 ;  /* 0x001e801001007387 */ /* 0x000fe20000100a00 */
[----:B--2---:R-:W-:-:S03]  /*b6d0*/  IMAD.WIDE R6, R3, 0x4, R26 ;  /* 0x0000000403067825 */ /* 0x004fc600078e021a */
[----:B------:R1:W-:Y:S04]  /*b6e0*/  STL.64 [R1+0x48], R4 ;  /* 0x0000480401007387 */ /* 0x0003e80000100a00 */
[----:B-1----:R-:W2:Y:S04]  /*b6f0*/  LDL.LU.64 R4, [R1+0x1c0] ;  /* 0x0001c00001047983 */ /* 0x002ea80000300a00 */
[----:B------:R-:W3:Y:S04]  /*b700*/  LDL.LU.64 R26, [R1+0x1e8] ;  /* 0x0001e800011a7983 */ /* 0x000ee80000300a00 */
[----:B------:R-:W-:Y:S04]  /*b710*/  STL.64 [R1+0x38], R6 ;  /* 0x0000380601007387 */ /* 0x000fe80000100a00 */
[----:B------:R-:W4:Y:S04]  /*b720*/  LDL.64 R16, [R1+0x78] ;  /* 0x0000780001107983 */ /* 0x000f280000100a00 */
[----:B----4-:R1:W-:Y:S04]  /*b730*/  STL.64 [R1+0x1e88], R16 ;  /* 0x001e881001007387 */ /* 0x0103e80000100a00 */
[----:B-1----:R-:W4:Y:S01]  /*b740*/  LDL.64 R16, [R1+0x88] ;  /* 0x0000880001107983 */ /* 0x002f220000100a00 */
[----:B------:R-:W-:-:S04]  /*b750*/  IMAD.WIDE R12, R3, 0x4, R28 ;  /* 0x00000004030c7825 */ /* 0x000fc800078e021c */
[C---:B--2---:R-:W-:Y:S02]  /*b760*/  IMAD.WIDE R28, R3.reuse, 0x4, R4 ;  /* 0x00000004031c7825 */ /* 0x044fe400078e0204 */
[----:B------:R-:W1:Y:S02]  /*b770*/  S2R R4, SR_TID.X ;  /* 0x0000000000047919 */ /* 0x000e640000002100 */
[----:B------:R-:W-:-:S04]  /*b780*/  IMAD.WIDE R20, R3, 0x4, R20 ;  /* 0x0000000403147825 */ /* 0x000fc800078e0214 */
[----:B------:R-:W-:-:S04]  /*b790*/  IMAD.WIDE R24, R3, 0x4, R24 ;  /* 0x0000000403187825 */ /* 0x000fc800078e0218 */
[C---:B------:R-:W-:Y:S01]  /*b7a0*/  IMAD.WIDE R22, R3.reuse, 0x4, R30 ;  /* 0x0000000403167825 */ /* 0x040fe200078e021e */
[----:B----4-:R2:W-:Y:S04]  /*b7b0*/  STL.64 [R1+0x1e90], R16 ;  /* 0x001e901001007387 */ /* 0x0105e80000100a00 */
[----:B--2---:R-:W2:Y:S01]  /*b7c0*/  LDL.64 R16, [R1+0x98] ;  /* 0x0000980001107983 */ /* 0x004ea20000100a00 */
[----:B------:R-:W-:-:S03]  /*b7d0*/  IMAD.WIDE R10, R3, 0x4, R32 ;  /* 0x00000004030a7825 */ /* 0x000fc600078e0220 */
[----:B------:R-:W-:Y:S01]  /*b7e0*/  STL.64 [R1+0x50], R20 ;  /* 0x0000501401007387 */ /* 0x000fe20000100a00 */
[----:B------:R-:W-:Y:S01]  /*b7f0*/  IMAD.WIDE R18, R3, 0x4, R34 ;  /* 0x0000000403127825 */ /* 0x000fe200078e0222 */
[C---:B-1----:R-:W-:Y:S02]  /*b800*/  LOP3.LUT R5, R4.reuse, 0x7f, RZ, 0xc0, !PT ;  /* 0x0000007f04057812 */ /* 0x042fe400078ec0ff */
[----:B------:R-:W4:Y:S01]  /*b810*/  LDL.LU.64 R30, [R1+0x1c8] ;  /* 0x0001c800011e7983 */ /* 0x000f220000300a00 */
[----:B------:R-:W-:-:S03]  /*b820*/  LOP3.LUT R4, R4, 0x60, RZ, 0xc0, !PT ;  /* 0x0000006004047812 */ /* 0x000fc600078ec0ff */
[----:B------:R-:W-:Y:S01]  /*b830*/  STL.64 [R1+0x40], R24 ;  /* 0x0000401801007387 */ /* 0x000fe20000100a00 */
[----:B------:R-:W-:-:S03]  /*b840*/  IMAD.WIDE R8, R3, 0x4, R36 ;  /* 0x0000000403087825 */ /* 0x000fc600078e0224 */
[----:B------:R-:W4:Y:S01]  /*b850*/  LDL.LU.64 R32, [R1+0x1d0] ;  /* 0x0001d00001207983 */ /* 0x000f220000300a00 */
[----:B------:R-:W-:-:S03]  /*b860*/  IMAD.WIDE R14, R3, 0x4, R38 ;  /* 0x00000004030e7825 */ /* 0x000fc600078e0226 */
[----:B------:R-:W4:Y:S01]  /*b870*/  LDL.LU.64 R34, [R1+0x1d8] ;  /* 0x0001d80001227983 */ /* 0x000f220000300a00 */
[----:B---3--:R-:W-:-:S03]  /*b880*/  IMAD.WIDE R38, R3, 0x4, R26 ;  /* 0x0000000403267825 */ /* 0x008fc600078e021a */
[----:B------:R1:W-:Y:S01]  /*b890*/  STL.64 [R1+0x28], R22 ;  /* 0x0000281601007387 */ /* 0x0003e20000100a00 */
[----:B------:R-:W-:-:S03]  /*b8a0*/  IMAD.SHL.U32 R5, R5, 0x4, RZ ;  /* 0x0000000405057824 */ /* 0x000fc600078e00ff */
[----:B------:R-:W-:Y:S01]  /*b8b0*/  STL.64 [R1+0x30], R12 ;  /* 0x0000300c01007387 */ /* 0x000fe20000100a00 */
[C---:B------:R-:W-:Y:S01]  /*b8c0*/  IMAD.WIDE R6, R3.reuse, 0x4, R40 ;  /* 0x0000000403067825 */ /* 0x040fe200078e0228 */
[----:B------:R-:W-:Y:S02]  /*b8d0*/  SHF.R.U32.HI R27, RZ, 0x1, R4 ;  /* 0x00000001ff1b7819 */ /* 0x000fe40000011604 */
[----:B------:R-:W3:Y:S01]  /*b8e0*/  LDL.LU.64 R36, [R1+0x1e0] ;  /* 0x0001e00001247983 */ /* 0x000ee20000300a00 */
[----:B------:R-:W-:-:S03]  /*b8f0*/  IMAD.WIDE R250, R3, 0x4, R42 ;  /* 0x0000000403fa7825 */ /* 0x000fc600078e022a */
[----:B------:R1:W-:Y:S04]  /*b900*/  STL.64 [R1+0x18], R18 ;  /* 0x0000181201007387 */ /* 0x0003e80000100a00 */
[----:B------:R-:W-:Y:S01]  /*b910*/  STL.64 [R1+0x20], R10 ;  /* 0x0000200a01007387 */ /* 0x000fe20000100a00 */
[----:B------:R-:W-:-:S03]  /*b920*/  IMAD.WIDE R248, R3, 0x4, R44 ;  /* 0x0000000403f87825 */ /* 0x000fc600078e022c */
[----:B------:R-:W3:Y:S01]  /*b930*/  LDL.LU.64 R40, [R1+0x1f0] ;  /* 0x0001f00001287983 */ /* 0x000ee20000300a00 */
[----:B------:R-:W-:-:S03]  /*b940*/  LOP3.LUT R4, R5, R27, RZ, 0x3c, !PT ;  /* 0x0000001b05047212 */ /* 0x000fc600078e3cff */
[----:B------:R-:W3:Y:S01]  /*b950*/  LDL.LU.64 R42, [R1+0x1f8] ;  /* 0x0001f800012a7983 */ /* 0x000ee20000300a00 */
[----:B------:R-:W-:-:S03]  /*b960*/  IMAD.WIDE R246, R3, 0x4, R46 ;  /* 0x0000000403f67825 */ /* 0x000fc600078e022e */
[----:B------:R1:W-:Y:S01]  /*b970*/  STL.64 [R1+0x8], R14 ;  /* 0x0000080e01007387 */ /* 0x0003e20000100a00 */
[----:B------:R-:W-:-:S03]  /*b980*/  IMAD.WIDE R244, R3, 0x4, R48 ;  /* 0x0000000403f47825 */ /* 0x000fc600078e0230 */
[----:B------:R-:W-:Y:S01]  /*b990*/  STL.64 [R1+0x10], R8 ;  /* 0x0000100801007387 */ /* 0x000fe20000100a00 */
[----:B------:R-:W-:-:S03]  /*b9a0*/  IMAD.WIDE R242, R3, 0x4, R50 ;  /* 0x0000000403f27825 */ /* 0x000fc600078e0232 */
[----:B------:R-:W3:Y:S01]  /*b9b0*/  LDL.LU.64 R44, [R1+0x208] ;  /* 0x00020800012c7983 */ /* 0x000ee20000300a00 */
[----:B------:R-:W-:-:S03]  /*b9c0*/  IMAD.WIDE R240, R3, 0x4, R52 ;  /* 0x0000000403f07825 */ /* 0x000fc600078e0234 */
[----:B------:R-:W3:Y:S01]  /*b9d0*/  LDL.LU.64 R46, [R1+0x200] ;  /* 0x00020000012e7983 */ /* 0x000ee20000300a00 */
[----:B------:R-:W-:-:S03]  /*b9e0*/  IMAD.WIDE R238, R3, 0x4, R54 ;  /* 0x0000000403ee7825 */ /* 0x000fc600078e0236 */
[----:B------:R1:W-:Y:S01]  /*b9f0*/  STL.64 [R1], R6 ;  /* 0x0000000601007387 */ /* 0x0003e20000100a00 */
[----:B------:R-:W-:-:S03]  /*ba00*/  IMAD.WIDE R236, R3, 0x4, R56 ;  /* 0x0000000403ec7825 */ /* 0x000fc600078e0238 */
[----:B------:R-:W3:Y:S04]  /*ba10*/  LDL.LU.64 R48, [R1+0x210] ;  /* 0x0002100001307983 */ /* 0x000ee80000300a00 */
[----:B------:R-:W3:Y:S04]  /*ba20*/  LDL.64 R50, [R1+0x38] ;  /* 0x0000380001327983 */ /* 0x000ee80000100a00 */
[----:B------:R-:W3:Y:S04]  /*ba30*/  LDL.64 R52, [R1+0x48] ;  /* 0x0000480001347983 */ /* 0x000ee80000100a00 */
[----:B------:R-:W3:Y:S04]  /*ba40*/  LDL.64 R54, [R1+0x58] ;  /* 0x0000580001367983 */ /* 0x000ee80000100a00 */
[----:B------:R-:W3:Y:S04]  /*ba50*/  LDL.64 R56, [R1+0x68] ;  /* 0x0000680001387983 */ /* 0x000ee80000100a00 */
[----:B--2---:R2:W-:Y:S04]  /*ba60*/  LDGSTS.E [R4+0x10000], [R16.64], P5 ;  /* 0x1000000010047fae */ /* 0x0045e8000a921844 */
[----:B--2---:R-:W2:Y:S04]  /*ba70*/  LDL.LU.64 R16, [R1+0x1e90] ;  /* 0x001e900001107983 */ /* 0x004ea80000300a00 */
[----:B--2---:R2:W-:Y:S04]  /*ba80*/  LDGSTS.E [R4+0x10400], [R16.64], P5 ;  /* 0x1040000010047fae */ /* 0x0045e8000a921844 */
[----:B--2---:R-:W2:Y:S01]  /*ba90*/  LDL.LU.64 R16, [R1+0x1e88] ;  /* 0x001e880001107983 */ /* 0x004ea20000300a00 */
[----:B------:R-:W-:-:S04]  /*baa0*/  IMAD.WIDE R58, R3, 0x4, R58 ;  /* 0x00000004033a7825 */ /* 0x000fc800078e023a */
        /* <DEDUP_REMOVED lines=8> */
[C---:B------:R-:W-:Y:S01]  /*bb30*/  IMAD.WIDE R94, R3.reuse, 0x4, R94 ;  /* 0x00000004035e7825 */ /* 0x040fe200078e025e */
[----:B--2---:R2:W-:Y:S04]  /*bb40*/  LDGSTS.E [R4+0x10800], [R16.64], P5 ;  /* 0x1080000010047fae */ /* 0x0045e8000a921844 */
[----:B---3--:R3:W-:Y:S04]  /*bb50*/  LDGSTS.E [R4+0x10c00], [R56.64], P5 ;  /* 0x10c0000038047fae */ /* 0x0087e8000a921844 */
[----:B------:R3:W-:Y:S04]  /*bb60*/  LDGSTS.E [R4+0x11000], [R54.64], P5 ;  /* 0x1100000036047fae */ /* 0x0007e8000a921844 */
[----:B------:R3:W-:Y:S04]  /*bb70*/  LDGSTS.E [R4+0x11400], [R52.64], P5 ;  /* 0x1140000034047fae */ /* 0x0007e8000a921844 */
[----:B------:R3:W-:Y:S04]  /*bb80*/  LDGSTS.E [R4+0x11800], [R50.64], P5 ;  /* 0x1180000032047fae */ /* 0x0007e8000a921844 */
[----:B--2---:R-:W2:Y:S04]  /*bb90*/  LDL.LU.64 R16, [R1+0x1e80] ;  /* 0x001e800001107983 */ /* 0x004ea80000300a00 */
[----:B------:R1:W-:Y:S04]  /*bba0*/  LDGSTS.E [R4+0x11c00], [R22.64], P5 ;  /* 0x11c0000016047fae */ /* 0x0003e8000a921844 */
[----:B------:R3:W-:Y:S04]  /*bbb0*/  LDGSTS.E [R4+0x12000], [R18.64], P5 ;  /* 0x1200000012047fae */ /* 0x0007e8000a921844 */
[----:B------:R4:W-:Y:S04]  /*bbc0*/  LDGSTS.E [R4+0x12400], [R14.64], P5 ;  /* 0x124000000e047fae */ /* 0x0009e8000a921844 */
[----:B-1----:R-:W2:Y:S04]  /*bbd0*/  LDL.64 R22, [R1+0x90] ;  /* 0x0000900001167983 */ /* 0x002ea80000100a00 */
[----:B---3--:R-:W3:Y:S04]  /*bbe0*/  LDL.64 R18, [R1+0x80] ;  /* 0x0000800001127983 */ /* 0x008ee80000100a00 */
[----:B----4-:R-:W4:Y:S04]  /*bbf0*/  LDL.64 R14, [R1+0x70] ;  /* 0x00007000010e7983 */ /* 0x010f280000100a00 */
[----:B------:R1:W-:Y:S04]  /*bc00*/  LDGSTS.E [R4+0x12800], [R250.64], P5 ;  /* 0x12800000fa047fae */ /* 0x0003e8000a921844 */
[----:B------:R1:W-:Y:S04]  /*bc10*/  LDGSTS.E [R4+0x12c00], [R246.64], P5 ;  /* 0x12c00000f6047fae */ /* 0x0003e8000a921844 */
[----:B------:R1:W-:Y:S04]  /*bc20*/  LDGSTS.E [R4+0x13000], [R242.64], P5 ;  /* 0x13000000f2047fae */ /* 0x0003e8000a921844 */
[----:B------:R1:W-:Y:S04]  /*bc30*/  LDGSTS.E [R4+0x13400], [R238.64], P5 ;  /* 0x13400000ee047fae */ /* 0x0003e8000a921844 */
[----:B------:R1:W-:Y:S04]  /*bc40*/  LDGSTS.E [R4+0x13800], [R58.64], P5 ;  /* 0x138000003a047fae */ /* 0x0003e8000a921844 */
[----:B------:R1:W-:Y:S01]  /*bc50*/  LDGSTS.E [R4+0x13c00], [R62.64], P5 ;  /* 0x13c000003e047fae */ /* 0x0003e2000a921844 */
[----:B------:R-:W-:-:S03]  /*bc60*/  IMAD.WIDE R98, R3, 0x4, R98 ;  /* 0x0000000403627825 */ /* 0x000fc600078e0262 */
        /* <DEDUP_REMOVED lines=73> */
[----:B------:R-:W-:-:S03]  /*c100*/  LOP3.LUT R5, R5, R27, RZ, 0x3c, !PT ;  /* 0x0000001b05057212 */ /* 0x000fc600078e3cff */
[----:B------:R1:W-:Y:S01]  /*c110*/  LDGSTS.E [R4+0x1d400], [R214.64], P5 ;  /* 0x1d400000d6047fae */ /* 0x0003e2000a921844 */
[----:B------:R-:W-:-:S03]  /*c120*/  IMAD.WIDE R42, R3, 0x4, R42 ;  /* 0x00000004032a7825 */ /* 0x000fc600078e022a */
[----:B------:R1:W-:Y:S01]  /*c130*/  LDGSTS.E [R4+0x1d800], [R218.64], P5 ;  /* 0x1d800000da047fae */ /* 0x0003e2000a921844 */
[----:B------:R-:W-:-:S03]  /*c140*/  IMAD.WIDE R46, R3, 0x4, R46 ;  /* 0x00000004032e7825 */ /* 0x000fc600078e022e */
[----:B------:R1:W-:Y:S01]  /*c150*/  LDGSTS.E [R4+0x1dc00], [R222.64], P5 ;  /* 0x1dc00000de047fae */ /* 0x0003e2000a921844 */
[----:B------:R-:W-:-:S03]  /*c160*/  LOP3.LUT R5, R5, 0x40, RZ, 0x3c, !PT ;  /* 0x0000004005057812 */ /* 0x000fc600078e3cff */
        /* <DEDUP_REMOVED lines=8> */
[----:B--2---:R2:W-:Y:S04]  /*c1f0*/  LDGSTS.E [R5+0x10200], [R22.64], P5 ;  /* 0x1020000016057fae */ /* 0x0045e8000a921844 */
[----:B---3--:R3:W-:Y:S04]  /*c200*/  LDGSTS.E [R5+0x10600], [R18.64], P5 ;  /* 0x1060000012057fae */ /* 0x0087e8000a921844 */
[----:B----4-:R4:W-:Y:S04]  /*c210*/  LDGSTS.E [R5+0x10a00], [R14.64], P5 ;  /* 0x10a000000e057fae */ /* 0x0109e8000a921844 */
[----:B--2---:R-:W2:Y:S04]  /*c220*/  LDL.LU.64 R22, [R1+0x318] ;  /* 0x0003180001167983 */ /* 0x004ea80000300a00 */
[----:B---3--:R-:W2:Y:S04]  /*c230*/  LDL.LU.64 R18, [R1+0x2a0] ;  /* 0x0002a00001127983 */ /* 0x008ea80000300a00 */
        /* <DEDUP_REMOVED lines=68> */
[----:B-1----:R-:W3:Y:S04]  /*c680*/  LDL.LU.64 R16, [R1+0x320] ;  /* 0x0003200001107983 */ /* 0x002ee80000300a00 */
        /* <DEDUP_REMOVED lines=42> */
[----:B----4-:R-:W4:Y:S04]  /*c930*/  LDL.LU.64 R14, [R1+0x308] ;  /* 0x00030800010e7983 */ /* 0x010f280000300a00 */
[----:B------:R-:W4:Y:S01]  /*c940*/  LDL.LU.64 R10, [R1+0x300] ;  /* 0x00030000010a7983 */ /* 0x000f220000300a00 */
[----:B-1----:R-:W-:-:S03]  /*c950*/  IMAD.MOV.U32 R5, RZ, RZ, c[0x0][0x180] ;  /* 0x00006000ff057624 */ /* 0x002fc600078e00ff */
[----:B------:R-:W0:Y:S02]  /*c960*/  LDGDEPBAR ;  /* 0x00000000000079af */ /* 0x000e240000000000 */
[----:B------:R-:W-:Y:S02]  /*c970*/  IADD3 R4, R5, -0x59, RZ ;  /* 0xffffffa705047810 */ /* 0x000fe40007ffe0ff */
[----:B------:R-:W4:Y:S04]  /*c980*/  LDL.LU.64 R20, [R1+0x2f8] ;  /* 0x0002f80001147983 */ /* 0x000f280000300a00 */
[----:B------:R-:W1:Y:S04]  /*c990*/  S2R R5, SR_TID.X ;  /* 0x0000000000057919 */ /* 0x000e680000002100 */
[----:B------:R-:W4:Y:S04]  /*c9a0*/  LDL.LU.64 R6, [R1+0x2f0] ;  /* 0x0002f00001067983 */ /* 0x000f280000300a00 */
[----:B------:R-:W4:Y:S01]  /*c9b0*/  LDL.LU.64 R8, [R1+0x2e8] ;  /* 0x0002e80001087983 */ /* 0x000f220000300a00 */
[----:B-1----:R-:W-:Y:S01]  /*c9c0*/  LOP3.LUT R5, R5, 0x7f, RZ, 0xc0, !PT ;  /* 0x0000007f05057812 */ /* 0x002fe200078ec0ff */
[----:B--2---:R-:W-:-:S04]  /*c9d0*/  IMAD.WIDE R52, R252, 0x4, R22 ;  /* 0x00000004fc347825 */ /* 0x004fc800078e0216 */
[----:B------:R-:W-:Y:S01]  /*c9e0*/  IMAD.WIDE R54, R252, 0x4, R18 ;  /* 0x00000004fc367825 */ /* 0x000fe200078e0212 */
[----:B------:R1:W-:Y:S03]  /*c9f0*/  STL.64 [R1+0x1dd0], R52 ;  /* 0x001dd03401007387 */ /* 0x0003e60000100a00 */
[----:B------:R-:W-:Y:S01]  /*ca00*/  IMAD.SHL.U32 R5, R5, 0x4, RZ ;  /* 0x0000000405057824 */ /* 0x000fe200078e00ff */
[----:B------:R-:W-:Y:S06]  /*ca10*/  BAR.SYNC.DEFER_BLOCKING 0x0 ;  /* 0x0000000000007b1d */ /* 0x000fec0000010000 */
[----:B------:R-:W-:Y:S04]  /*ca20*/  STL.64 [R1+0x1dd8], R54 ;  /* 0x001dd83601007387 */ /* 0x000fe80000100a00 */
[----:B------:R-:W2:Y:S04]  /*ca30*/  LDL.LU.64 R18, [R1+0x2e0] ;  /* 0x0002e00001127983 */ /* 0x000ea80000300a00 */
[----:B------:R-:W-:Y:S01]  /*ca40*/  @!PT LDS RZ, [RZ] ;  /* 0x00000000fffff984 */ /* 0x000fe20000000800 */
[----:B------:R-:W-:Y:S01]  /*ca50*/  @!PT LDS RZ, [RZ] ;  /* 0x00000000fffff984 */ /* 0x000fe20000000800 */
[----:B------:R-:W-:Y:S01]  /*ca60*/  @!PT LDS RZ, [RZ] ;  /* 0x00000000fffff984 */ /* 0x000fe20000000800 */
[----:B------:R1:W-:Y:S04]  /*ca70*/  LDGSTS.E [R5+0x60000], [R52.64], !P0 ;  /* 0x6000000034057fae */ /* 0x0003e8000c121844 */
[----:B------:R3:W-:Y:S04]  /*ca80*/  LDGSTS.E [R5+0x60200], [R54.64], !P0 ;  /* 0x6020000036057fae */ /* 0x0007e8000c121844 */
[----:B-1----:R-:W2:Y:S01]  /*ca90*/  LDL.LU.64 R52, [R1+0x2d8] ;  /* 0x0002d80001347983 */ /* 0x002ea20000300a00 */
[----:B------:R-:W-:Y:S01]  /*caa0*/  IMAD.MOV.U32 R13, RZ, RZ, c[0x0][0x180] ;  /* 0x00006000ff0d7624 */ /* 0x000fe200078e00ff */
[----:B------:R-:W-:-:S02]  /*cab0*/  SEL R0, R0, RZ, P6 ;  /* 0x000000ff00007207 */ /* 0x000fc40003000000 */
[----:B------:R-:W-:Y:S02]  /*cac0*/  ISETP.GE.U32.AND P6, PT, R4, 0x7fffff88, PT ;  /* 0x7fffff880400780c */ /* 0x000fe40003fc6070 */
[C---:B------:R-:W-:Y:S02]  /*cad0*/  IADD3 R4, R13.reuse, -0x42, RZ ;  /* 0xffffffbe0d047810 */ /* 0x040fe40007ffe0ff */
[----:B------:R-:W-:Y:S02]  /*cae0*/  ISETP.GE.U32.AND P5, PT, R2, 0x7fffff8c, PT ;  /* 0x7fffff8c0200780c */ /* 0x000fe40003fa6070 */
[C---:B------:R-:W-:Y:S02]  /*caf0*/  IADD3 R2, R13.reuse, -0x5d, RZ ;  /* 0xffffffa30d027810 */ /* 0x040fe40007ffe0ff */
[----:B------:R-:W-:Y:S02]  /*cb00*/  IADD3 R12, R13, -0x46, RZ ;  /* 0xffffffba0d0c7810 */ /* 0x000fe40007ffe0ff */
[----:B------:R-:W-:-:S02]  /*cb10*/  ISETP.GE.U32.AND P0, PT, R2, 0x7fffff84, PT ;  /* 0x7fffff840200780c */ /* 0x000fc40003f06070 */
[----:B------:R-:W-:Y:S01]  /*cb20*/  IADD3 R2, R13, -0x4a, RZ ;  /* 0xffffffb60d027810 */ /* 0x000fe20007ffe0ff */
[----:B---3--:R-:W-:-:S05]  /*cb30*/  IMAD.WIDE R56, R252, 0x4, R16 ;  /* 0x00000004fc387825 */ /* 0x008fca00078e0210 */
[----:B------:R1:W-:Y:S04]  /*cb40*/  LDGSTS.E [R5+0x61000], [R56.64], !P1 ;  /* 0x6100000038057fae */ /* 0x0003e8000c921844 */
[----:B-1----:R-:W1:Y:S04]  /*cb50*/  S2R R5, SR_TID.X ;  /* 0x0000000000057919 */ /* 0x002e680000002100 */
[----:B------:R1:W-:Y:S02]  /*cb60*/  STL.64 [R1+0x1de0], R56 ;  /* 0x001de03801007387 */ /* 0x0003e40000100a00 */
[----:B-1----:R-:W-:-:S05]  /*cb70*/  LOP3.LUT R56, R5, 0x7f, RZ, 0xc0, !PT ;  /* 0x0000007f05387812 */ /* 0x002fca00078ec0ff */
[----:B------:R-:W-:Y:S02]  /*cb80*/  IMAD.SHL.U32 R57, R56, 0x4, RZ ;  /* 0x0000000438397824 */ /* 0x000fe400078e00ff */
[C---:B----4-:R-:W-:Y:S02]  /*cb90*/  IMAD.WIDE R50, R252.reuse, 0x4, R14 ;  /* 0x00000004fc327825 */ /* 0x050fe400078e020e */
[----:B------:R-:W3:Y:S02]  /*cba0*/  LDL.LU.64 R14, [R1+0x2d0] ;  /* 0x0002d000010e7983 */ /* 0x000ee40000300a00 */
[----:B------:R-:W-:Y:S02]  /*cbb0*/  IMAD.WIDE R10, R252, 0x4, R10 ;  /* 0x00000004fc0a7825 */ /* 0x000fe400078e020a */
[----:B------:R1:W-:Y:S01]  /*cbc0*/  LDGSTS.E [R57+0x61200], [R50.64], !P1 ;  /* 0x6120000032397fae */ /* 0x0003e2000c921844 */
[----:B------:R-:W-:-:S03]  /*cbd0*/  ISETP.GE.U32.AND P1, PT, R4, 0x7fffff9f, PT ;  /* 0x7fffff9f0400780c */ /* 0x000fc60003f26070 */
[----:B------:R-:W4:Y:S04]  /*cbe0*/  LDL.LU.64 R16, [R1+0x2c8] ;  /* 0x0002c80001107983 */ /* 0x000f280000300a00 */
[----:B------:R-:W-:Y:S01]  /*cbf0*/  STL.64 [R1+0x1de8], R50 ;  /* 0x001de83201007387 */ /* 0x000fe20000100a00 */
[----:B------:R-:W-:-:S03]  /*cc00*/  IMAD.WIDE R4, R252, 0x4, R20 ;  /* 0x00000004fc047825 */ /* 0x000fc600078e0214 */
[----:B------:R-:W4:Y:S01]  /*cc10*/  LDL.LU.64 R26, [R1+0x2c0] ;  /* 0x0002c000011a7983 */ /* 0x000f220000300a00 */
[----:B------:R-:W-:-:S03]  /*cc20*/  IMAD.WIDE R6, R252, 0x4, R6 ;  /* 0x00000004fc067825 */ /* 0x000fc600078e0206 */
[----:B------:R-:W4:Y:S04]  /*cc30*/  LDL.LU.64 R22, [R1+0x2b0] ;  /* 0x0002b00001167983 */ /* 0x000f280000300a00 */
[----:B------:R-:W4:Y:S04]  /*cc40*/  LDL.LU.64 R24, [R1+0x2a8] ;  /* 0x0002a80001187983 */ /* 0x000f280000300a00 */
[----:B------:R1:W-:Y:S04]  /*cc50*/  LDGSTS.E [R57+0x62000], [R10.64], !P4 ;  /* 0x620000000a397fae */ /* 0x0003e8000e121844 */
[----:B------:R-:W-:Y:S01]  /*cc60*/  STL.64 [R1+0x1df0], R10 ;  /* 0x001df00a01007387 */ /* 0x000fe20000100a00 */
[----:B------:R-:W-:-:S03]  /*cc70*/  IMAD.WIDE R8, R252, 0x4, R8 ;  /* 0x00000004fc087825 */ /* 0x000fc600078e0208 */
[----:B------:R1:W-:Y:S04]  /*cc80*/  LDGSTS.E [R57+0x62200], [R4.64], !P4 ;  /* 0x6220000004397fae */ /* 0x0003e8000e121844 */
[----:B------:R-:W-:Y:S04]  /*cc90*/  STL.64 [R1+0x1df8], R4 ;  /* 0x001df80401007387 */ /* 0x000fe80000100a00 */
[----:B------:R1:W-:Y:S04]  /*cca0*/  LDGSTS.E [R57+0x63000], [R6.64], !P2 ;  /* 0x6300000006397fae */ /* 0x0003e8000d121844 */
[----:B------:R1:W-:Y:S04]  /*ccb0*/  STL.64 [R1+0x1e00], R6 ;  /* 0x001e000601007387 */ /* 0x0003e80000100a00 */
[----:B------:R1:W-:Y:S04]  /*ccc0*/  LDGSTS.E [R57+0x63200], [R8.64], !P2 ;  /* 0x6320000008397fae */ /* 0x0003e8000d121844 */
[----:B-1----:R-:W4:Y:S04]  /*ccd0*/  LDL.LU.64 R6, [R1+0x2b8] ;  /* 0x0002b80001067983 */ /* 0x002f280000300a00 */
[----:B------:R1:W-:Y:S01]  /*cce0*/  STL.64 [R1+0x1e08], R8 ;  /* 0x001e080801007387 */ /* 0x0003e20000100a00 */
[----:B------:R-:W-:-:S03]  /*ccf0*/  ISETP.GE.U32.AND P4, PT, R12, 0x7fffff9b, PT ;  /* 0x7fffff9b0c00780c */ /* 0x000fc60003f86070 */
[----:B-1----:R-:W4:Y:S04]  /*cd00*/  LDL.LU.64 R8, [R1+0x310] ;  /* 0x0003100001087983 */ /* 0x002f280000300a00 */
[----:B------:R-:W4:Y:S04]  /*cd10*/  LDL.LU.64 R50, [R1+0x298] ;  /* 0x0002980001327983 */ /* 0x000f280000300a00 */
[----:B------:R-:W4:Y:S01]  /*cd20*/  LDL.LU.64 R54, [R1+0x290] ;  /* 0x0002900001367983 */ /* 0x000f220000300a00 */
[----:B--2---:R-:W-:-:S03]  /*cd30*/  IMAD.WIDE R12, R252, 0x4, R52 ;  /* 0x00000004fc0c7825 */ /* 0x004fc600078e0234 */
[----:B------:R-:W3:Y:S01]  /*cd40*/  LDL.LU.64 R52, [R1+0x288] ;  /* 0x0002880001347983 */ /* 0x000ee20000300a00 */
[----:B------:R-:W-:Y:S02]  /*cd50*/  IMAD.MOV.U32 R11, RZ, RZ, c[0x0][0x180] ;  /* 0x00006000ff0b7624 */ /* 0x000fe400078e00ff */
[----:B------:R-:W-:-:S03]  /*cd60*/  IMAD.WIDE R18, R252, 0x4, R18 ;  /* 0x00000004fc127825 */ /* 0x000fc600078e0212 */
[C---:B------:R-:W-:Y:S02]  /*cd70*/  IADD3 R20, R11.reuse, -0x4e, RZ ;  /* 0xffffffb20b147810 */ /* 0x040fe40007ffe0ff */
[----:B------:R1:W-:Y:S01]  /*cd80*/  LDGSTS.E [R57+0x64000], [R18.64], !P3 ;  /* 0x6400000012397fae */ /* 0x0003e2000d921844 */
[----:B------:R-:W-:-:S03]  /*cd90*/  IADD3 R4, R11, -0x56, RZ ;  /* 0xffffffaa0b047810 */ /* 0x000fc60007ffe0ff */
[----:B------:R-:W-:Y:S04]  /*cda0*/  STL.64 [R1+0x1e10], R18 ;  /* 0x001e101201007387 */ /* 0x000fe80000100a00 */
[----:B------:R1:W-:Y:S01]  /*cdb0*/  LDGSTS.E [R57+0x64200], [R12.64], !P3 ;  /* 0x642000000c397fae */ /* 0x0003e2000d921844 */
[----:B------:R-:W-:-:S03]  /*cdc0*/  ISETP.GE.U32.AND P3, PT, R20, 0x7fffff93, PT ;  /* 0x7fffff931400780c */ /* 0x000fc60003f66070 */
[----:B------:R-:W-:Y:S01]  /*cdd0*/  STL.64 [R1+0x1e18], R12 ;  /* 0x001e180c01007387 */ /* 0x000fe20000100a00 */
[----:B---3--:R-:W-:-:S04]  /*cde0*/  IMAD.WIDE R14, R252, 0x4, R14 ;  /* 0x00000004fc0e7825 */ /* 0x008fc800078e020e */
[C---:B----4-:R-:W-:Y:S01]  /*cdf0*/  IMAD.WIDE R16, R252.reuse, 0x4, R16 ;  /* 0x00000004fc107825 */ /* 0x050fe200078e0210 */
[----:B------:R-:W-:Y:S04]  /*ce00*/  STL.64 [R1+0x1e20], R14 ;  /* 0x001e200e01007387 */ /* 0x000fe80000100a00 */
[----:B------:R3:W-:Y:S01]  /*ce10*/  LDGSTS.E [R57+0x65000], [R14.64], !P5 ;  /* 0x650000000e397fae */ /* 0x0007e2000e921844 */
[----:B------:R-:W-:-:S03]  /*ce20*/  IMAD.WIDE R26, R252, 0x4, R26 ;  /* 0x00000004fc1a7825 */ /* 0x000fc600078e021a */
[----:B------:R4:W-:Y:S04]  /*ce30*/  STL.64 [R1+0x1e28], R16 ;  /* 0x001e281001007387 */ /* 0x0009e80000100a00 */
[----:B------:R4:W-:Y:S01]  /*ce40*/  LDGSTS.E [R57+0x65200], [R16.64], !P5 ;  /* 0x6520000010397fae */ /* 0x0009e2000e921844 */
[----:B------:R-:W-:-:S03]  /*ce50*/  IMAD.WIDE R22, R252, 0x4, R22 ;  /* 0x00000004fc167825 */ /* 0x000fc600078e0216 */
[----:B------:R1:W-:Y:S01]  /*ce60*/  LDGSTS.E [R57+0x66000], [R26.64], !P6 ;  /* 0x660000001a397fae */ /* 0x0003e2000f121844 */
[----:B------:R-:W-:-:S04]  /*ce70*/  IMAD.WIDE R24, R252, 0x4, R24 ;  /* 0x00000004fc187825 */ /* 0x000fc800078e0218 */
[----:B------:R-:W-:Y:S02]  /*ce80*/  IMAD.WIDE R20, R252, 0x4, R6 ;  /* 0x00000004fc147825 */ /* 0x000fe400078e0206 */
[----:B------:R-:W2:Y:S04]  /*ce90*/  LDL.LU.64 R6, [R1+0x280] ;  /* 0x0002800001067983 */ /* 0x000ea80000300a00 */
[----:B----4-:R-:W4:Y:S04]  /*cea0*/  LDL.LU.64 R16, [R1+0x278] ;  /* 0x0002780001107983 */ /* 0x010f280000300a00 */
[----:B------:R1:W-:Y:S04]  /*ceb0*/  STL.64 [R1+0x1e30], R26 ;  /* 0x001e301a01007387 */ /* 0x0003e80000100a00 */
[----:B------:R2:W-:Y:S01]  /*cec0*/  LDGSTS.E [R57+0x66200], [R20.64], !P6 ;  /* 0x6620000014397fae */ /* 0x0005e2000f121844 */
[----:B------:R-:W-:-:S03]  /*ced0*/  ISETP.GE.U32.AND P6, PT, R4, 0x7fffff8b, PT ;  /* 0x7fffff8b0400780c */ /* 0x000fc60003fc6070 */
[----:B------:R-:W-:Y:S04]  /*cee0*/  STL.64 [R1+0x1e38], R20 ;  /* 0x001e381401007387 */ /* 0x000fe80000100a00 */
[----:B-1----:R-:W4:Y:S01]  /*cef0*/  LDL.LU.64 R18, [R1+0x270] ;  /* 0x0002700001127983 */ /* 0x002f220000300a00 */
[----:B------:R-:W-:-:S03]  /*cf00*/  IMAD.WIDE R26, R252, 0x4, R8 ;  /* 0x00000004fc1a7825 */ /* 0x000fc600078e0208 */
[----:B------:R-:W4:Y:S04]  /*cf10*/  LDL.LU.64 R4, [R1+0x268] ;  /* 0x0002680001047983 */ /* 0x000f280000300a00 */
[----:B------:R1:W-:Y:S04]  /*cf20*/  LDGSTS.E [R57+0x67000], [R22.64], !P0 ;  /* 0x6700000016397fae */ /* 0x0003e8000c121844 */
[----:B------:R1:W-:Y:S04]  /*cf30*/  STL.64 [R1+0x1e40], R22 ;  /* 0x001e401601007387 */ /* 0x0003e80000100a00 */
[----:B------:R-:W-:Y:S01]  /*cf40*/  STL.64 [R1+0x1e48], R24 ;  /* 0x001e481801007387 */ /* 0x000fe20000100a00 */
[----:B------:R-:W-:-:S03]  /*cf50*/  IMAD.WIDE R12, R252, 0x4, R54 ;  /* 0x00000004fc0c7825 */ /* 0x000fc600078e0236 */
[----:B------:R-:W3:Y:S01]  /*cf60*/  S2R R10, SR_TID.X ;  /* 0x00000000000a7919 */ /* 0x000ee20000002100 */
[----:B-1----:R-:W-:Y:S01]  /*cf70*/  IMAD.WIDE R22, R252, 0x4, R50 ;  /* 0x00000004fc167825 */ /* 0x002fe200078e0232 */
[----:B------:R-:W-:Y:S02]  /*cf80*/  ISETP.GE.U32.AND P2, PT, R2, 0x7fffff97, PT ;  /* 0x7fffff970200780c */ /* 0x000fe40003f46070 */
[----:B------:R-:W4:Y:S04]  /*cf90*/  LDL.LU.64 R50, [R1+0x260] ;  /* 0x0002600001327983 */ /* 0x000f280000300a00 */
[----:B------:R-:W-:Y:S04]  /*cfa0*/  STL.64 [R1+0x368], R26 ;  /* 0x0003681a01007387 */ /* 0x000fe80000100a00 */
[----:B---3--:R-:W3:Y:S04]  /*cfb0*/  LDL.LU.64 R14, [R1+0x258] ;  /* 0x00025800010e7983 */ /* 0x008ee80000300a00 */
[----:B------:R-:W-:Y:S04]  /*cfc0*/  STL.64 [R1+0x360], R22 ;  /* 0x0003601601007387 */ /* 0x000fe80000100a00 */
[----:B------:R-:W3:Y:S01]  /*cfd0*/  LDL.LU.64 R54, [R1+0x250] ;  /* 0x0002500001367983 */ /* 0x000ee20000300a00 */
[----:B------:R-:W-:-:S03]  /*cfe0*/  IMAD.WIDE R8, R252, 0x4, R52 ;  /* 0x00000004fc087825 */ /* 0x000fc600078e0234 */
[----:B------:R-:W3:Y:S01]  /*cff0*/  LDL.LU.64 R52, [R1+0x248] ;  /* 0x0002480001347983 */ /* 0x000ee20000300a00 */
[----:B------:R-:W-:-:S03]  /*d000*/  LOP3.LUT R10, R10, 0x7f, RZ, 0xc0, !PT ;  /* 0x0000007f0a0a7812 */ /* 0x000fc600078ec0ff */
[----:B------:R1:W-:Y:S02]  /*d010*/  LDGSTS.E [R57+0x67200], [R24.64], !P0 ;  /* 0x6720000018397fae */ /* 0x0003e4000c121844 */
[----:B------:R-:W-:-:S05]  /*d020*/  IMAD.SHL.U32 R10, R10, 0x4, RZ ;  /* 0x000000040a0a7824 */ /* 0x000fca00078e00ff */
[----:B------:R-:W-:Y:S01]  /*d030*/  LOP3.LUT R10, R10, 0x20, RZ, 0x3c, !PT ;  /* 0x000000200a0a7812 */ /* 0x000fe200078e3cff */
[----:B------:R1:W-:Y:S04]  /*d040*/  STL.64 [R1+0x338], R12 ;  /* 0x0003380c01007387 */ /* 0x0003e80000100a00 */
[----:B------:R1:W-:Y:S04]  /*d050*/  LDGSTS.E [R10+0x60400], [R26.64], !P1 ;  /* 0x604000001a0a7fae */ /* 0x0003e8000c921844 */
[----:B------:R4:W-:Y:S04]  /*d060*/  LDGSTS.E [R10+0x60600], [R22.64], !P1 ;  /* 0x60600000160a7fae */ /* 0x0009e8000c921844 */
[----:B------:R1:W-:Y:S04]  /*d070*/  LDGSTS.E [R10+0x61400], [R12.64], !P4 ;  /* 0x614000000c0a7fae */ /* 0x0003e8000e121844 */
[----:B------:R2:W-:Y:S04]  /*d080*/  STL.64 [R1+0x330], R8 ;  /* 0x0003300801007387 */ /* 0x0005e80000100a00 */
[----:B------:R2:W-:Y:S04]  /*d090*/  LDGSTS.E [R10+0x61600], [R8.64], !P4 ;  /* 0x61600000080a7fae */ /* 0x0005e8000e121844 */
[----:B-1----:R-:W3:Y:S01]  /*d0a0*/  LDL.LU.64 R12, [R1+0x240] ;  /* 0x00024000010c7983 */ /* 0x002ee20000300a00 */
[----:B--2---:R-:W-:-:S03]  /*d0b0*/  IMAD.WIDE R8, R252, 0x4, R6 ;  /* 0x00000004fc087825 */ /* 0x004fc600078e0206 */
[----:B------:R-:W2:Y:S01]  /*d0c0*/  LDL.LU.64 R6, [R1+0x238] ;  /* 0x0002380001067983 */ /* 0x000ea20000300a00 */
[----:B----4-:R-:W-:-:S03]  /*d0d0*/  IMAD.WIDE R22, R252, 0x4, R16 ;  /* 0x00000004fc167825 */ /* 0x010fc600078e0210 */
[----:B------:R1:W-:Y:S04]  /*d0e0*/  STL.64 [R1+0x308], R8 ;  /* 0x0003080801007387 */ /* 0x0003e80000100a00 */
[----:B------:R1:W-:Y:S04]  /*d0f0*/  LDGSTS.E [R10+0x62400], [R8.64], !P2 ;  /* 0x62400000080a7fae */ /* 0x0003e8000d121844 */
[----:B------:R3:W-:Y:S01]  /*d100*/  LDGSTS.E [R10+0x62600], [R22.64], !P2 ;  /* 0x62600000160a7fae */ /* 0x0007e2000d121844 */
[----:B------:R-:W-:-:S03]  /*d110*/  IMAD.WIDE R16, R252, 0x4, R18 ;  /* 0x00000004fc107825 */ /* 0x000fc600078e0212 */
[----:B------:R-:W4:Y:S01]  /*d120*/  LDL.LU.64 R18, [R1+0x230] ;  /* 0x0002300001127983 */ /* 0x000f220000300a00 */
[----:B------:R-:W-:-:S03]  /*d130*/  IMAD.WIDE R4, R252, 0x4, R4 ;  /* 0x00000004fc047825 */ /* 0x000fc600078e0204 */
[----:B------:R3:W-:Y:S04]  /*d140*/  STL.64 [R1+0x300], R22 ;  /* 0x0003001601007387 */ /* 0x0007e80000100a00 */
[----:B------:R-:W-:Y:S04]  /*d150*/  STL.64 [R1+0x2d8], R16 ;  /* 0x0002d81001007387 */ /* 0x000fe80000100a00 */
[----:B-1----:R-:W4:Y:S04]  /*d160*/  LDL.LU.64 R8, [R1+0x228] ;  /* 0x0002280001087983 */ /* 0x002f280000300a00 */
[----:B------:R1:W-:Y:S04]  /*d170*/  LDGSTS.E [R10+0x63400], [R16.64], !P3 ;  /* 0x63400000100a7fae */ /* 0x0003e8000d921844 */
[----:B------:R1:W-:Y:S01]  /*d180*/  STL.64 [R1+0x2d0], R4 ;  /* 0x0002d00401007387 */ /* 0x0003e20000100a00 */
[----:B------:R-:W-:-:S03]  /*d190*/  IMAD.WIDE R24, R252, 0x4, R50 ;  /* 0x00000004fc187825 */ /* 0x000fc600078e0232 */
[----:B------:R1:W-:Y:S01]  /*d1a0*/  LDGSTS.E [R10+0x63600], [R4.64], !P3 ;  /* 0x63600000040a7fae */ /* 0x0003e2000d921844 */
[----:B---3--:R-:W-:-:S03]  /*d1b0*/  IMAD.WIDE R22, R252, 0x4, R14 ;  /* 0x00000004fc167825 */ /* 0x008fc600078e020e */
[----:B-1----:R-:W3:Y:S01]  /*d1c0*/  LDL.LU.64 R4, [R1+0x220] ;  /* 0x0002200001047983 */ /* 0x002ee20000300a00 */
[----:B------:R-:W-:-:S03]  /*d1d0*/  IMAD.WIDE R16, R252, 0x4, R54 ;  /* 0x00000004fc107825 */ /* 0x000fc600078e0236 */
[----:B------:R-:W3:Y:S04]  /*d1e0*/  LDL.LU.64 R50, [R1+0x218] ;  /* 0x0002180001327983 */ /* 0x000ee80000300a00 */
[----:B------:R-:W-:Y:S01]  /*d1f0*/  STL.64 [R1+0x2a8], R24 ;  /* 0x0002a81801007387 */ /* 0x000fe20000100a00 */
[----:B------:R-:W-:-:S03]  /*d200*/  IMAD.WIDE R14, R252, 0x4, R52 ;  /* 0x00000004fc0e7825 */ /* 0x000fc600078e0234 */
[----:B------:R2:W-:Y:S04]  /*d210*/  STL.64 [R1+0x2a0], R22 ;  /* 0x0002a01601007387 */ /* 0x0005e80000100a00 */
[----:B------:R1:W-:Y:S04]  /*d220*/  STL.64 [R1+0x278], R16 ;  /* 0x0002781001007387 */ /* 0x0003e80000100a00 */
[----:B------:R-:W3:Y:S04]  /*d230*/  LDL.LU.64 R54, [R1+0x1b8] ;  /* 0x0001b80001367983 */ /* 0x000ee80000300a00 */
[----:B------:R1:W-:Y:S04]  /*d240*/  STL.64 [R1+0x270], R14 ;  /* 0x0002700e01007387 */ /* 0x0003e80000100a00 */
[----:B------:R-:W3:Y:S01]  /*d250*/  LDL.LU.64 R52, [R1+0x1b0] ;  /* 0x0001b00001347983 */ /* 0x000ee20000300a00 */
[----:B------:R-:W-:-:S04]  /*d260*/  IADD3 R2, R11, -0x52, RZ ;  /* 0xffffffae0b027810 */ /* 0x000fc80007ffe0ff */
[----:B------:R-:W-:Y:S02]  /*d270*/  ISETP.GE.U32.AND P5, PT, R2, 0x7fffff8f, PT ;  /* 0x7fffff8f0200780c */ /* 0x000fe40003fa6070 */
[C---:B------:R-:W-:Y:S02]  /*d280*/  IADD3 R2, R11.reuse, -0x5a, RZ ;  /* 0xffffffa60b027810 */ /* 0x040fe40007ffe0ff */
[C---:B------:R-:W-:Y:S02]  /*d290*/  IADD3 R20, R11.reuse, -0x5e, RZ ;  /* 0xffffffa20b147810 */ /* 0x040fe40007ffe0ff */
[----:B------:R-:W-:Y:S02]  /*d2a0*/  ISETP.GE.U32.AND P0, PT, R2, 0x7fffff87, PT ;  /* 0x7fffff870200780c */ /* 0x000fe40003f06070 */
[----:B------:R-:W-:Y:S02]  /*d2b0*/  ISETP.GE.U32.AND P1, PT, R20, 0x7fffff83, PT ;  /* 0x7fffff831400780c */ /* 0x000fe40003f26070 */
[----:B------:R-:W-:Y:S01]  /*d2c0*/  IADD3 R20, R11, -0x47, RZ ;  /* 0xffffffb90b147810 */ /* 0x000fe20007ffe0ff */
[----:B------:R-:W-:-:S02]  /*d2d0*/  IMAD.WIDE R12, R252, 0x4, R12 ;  /* 0x00000004fc0c7825 */ /* 0x000fc400078e020c */
[----:B------:R1:W-:Y:S01]  /*d2e0*/  LDGSTS.E [R10+0x64400], [R24.64], !P5 ;  /* 0x64400000180a7fae */ /* 0x0003e2000e921844 */
[----:B------:R-:W-:-:S03]  /*d2f0*/  ISETP.GE.U32.AND P2, PT, R20, 0x7fffff9a, PT ;  /* 0x7fffff9a1400780c */ /* 0x000fc60003f46070 */
[----:B------:R2:W-:Y:S01]  /*d300*/  LDGSTS.E [R10+0x64600], [R22.64], !P5 ;  /* 0x64600000160a7fae */ /* 0x0005e2000e921844 */
[----:B------:R-:W-:-:S03]  /*d310*/  IADD3 R20, R11, -0x4f, RZ ;  /* 0xffffffb10b147810 */ /* 0x000fc60007ffe0ff */
[----:B------:R1:W-:Y:S01]  /*d320*/  LDGSTS.E [R10+0x65400], [R16.64], !P6 ;  /* 0x65400000100a7fae */ /* 0x0003e2000f121844 */
[----:B------:R-:W-:Y:S02]  /*d330*/  ISETP.GE.U32.AND P5, PT, R20, 0x7fffff92, PT ;  /* 0x7fffff921400780c */ /* 0x000fe40003fa6070 */
[----:B------:R-:W-:Y:S01]  /*d340*/  IADD3 R20, R11, -0x57, RZ ;  /* 0xffffffa90b147810 */ /* 0x000fe20007ffe0ff */
[----:B------:R1:W-:Y:S04]  /*d350*/  LDGSTS.E [R10+0x65600], [R14.64], !P6 ;  /* 0x656000000e0a7fae */ /* 0x0003e8000f121844 */
[----:B------:R1:W-:Y:S01]  /*d360*/  LDGSTS.E [R10+0x66400], [R12.64], !P0 ;  /* 0x664000000c0a7fae */ /* 0x0003e2000c121844 */
[----:B--2---:R-:W-:-:S03]  /*d370*/  IMAD.WIDE R22, R252, 0x4, R6 ;  /* 0x00000004fc167825 */ /* 0x004fc600078e0206 */
[----:B------:R-:W2:Y:S04]  /*d380*/  LDL.LU.64 R6, [R1+0x1a8] ;  /* 0x0001a80001067983 */ /* 0x000ea80000300a00 */
[----:B------:R4:W-:Y:S04]  /*d390*/  STL.64 [R1+0x250], R12 ;  /* 0x0002500c01007387 */ /* 0x0009e80000100a00 */
[----:B------:R3:W-:Y:S04]  /*d3a0*/  STL.64 [R1+0x248], R22 ;  /* 0x0002481601007387 */ /* 0x0007e80000100a00 */
[----:B-1----:R-:W2:Y:S04]  /*d3b0*/  LDL.LU.64 R16, [R1+0x1a0] ;  /* 0x0001a00001107983 */ /* 0x002ea80000300a00 */
[----:B------:R3:W-:Y:S01]  /*d3c0*/  LDGSTS.E [R10+0x66600], [R22.64], !P0 ;  /* 0x66600000160a7fae */ /* 0x0007e2000c121844 */
[----:B----4-:R-:W-:Y:S01]  /*d3d0*/  IMAD.WIDE R18, R252, 0x4, R18 ;  /* 0x00000004fc127825 */ /* 0x010fe200078e0212 */
[----:B------:R-:W-:-:S04]  /*d3e0*/  ISETP.GE.U32.AND P0, PT, R20, 0x7fffff8a, PT ;  /* 0x7fffff8a1400780c */ /* 0x000fc80003f06070 */
[----:B------:R1:W-:Y:S04]  /*d3f0*/  STL.64 [R1+0x230], R18 ;  /* 0x0002301201007387 */ /* 0x0003e80000100a00 */
[----:B------:R-:W4:Y:S01]  /*d400*/  LDL.LU.64 R14, [R1+0x188] ;  /* 0x00018800010e7983 */ /* 0x000f220000300a00 */
[----:B------:R-:W-:-:S03]  /*d410*/  IMAD.WIDE R8, R252, 0x4, R8 ;  /* 0x00000004fc087825 */ /* 0x000fc600078e0208 */
[----:B------:R-:W4:Y:S04]  /*d420*/  LDL.LU.64 R12, [R1+0x180] ;  /* 0x00018000010c7983 */ /* 0x000f280000300a00 */
[----:B------:R1:W-:Y:S04]  /*d430*/  STL.64 [R1+0x228], R8 ;  /* 0x0002280801007387 */ /* 0x0003e80000100a00 */
[----:B------:R1:W-:Y:S04]  /*d440*/  LDGSTS.E [R10+0x67400], [R18.64], !P1 ;  /* 0x67400000120a7fae */ /* 0x0003e8000c921844 */
[----:B------:R1:W-:Y:S01]  /*d450*/  LDGSTS.E [R10+0x67600], [R8.64], !P1 ;  /* 0x67600000080a7fae */ /* 0x0003e2000c921844 */
[----:B---3--:R-:W-:-:S03]  /*d460*/  IMAD.WIDE R22, R252, 0x4, R4 ;  /* 0x00000004fc167825 */ /* 0x008fc600078e0204 */
[----:B------:R-:W3:Y:S01]  /*d470*/  LDL.LU.64 R4, [R1+0x178] ;  /* 0x0001780001047983 */ /* 0x000ee20000300a00 */
[----:B------:R-:W-:-:S03]  /*d480*/  IMAD.WIDE R20, R252, 0x4, R50 ;  /* 0x00000004fc147825 */ /* 0x000fc600078e0232 */
[----:B------:R-:W3:Y:S04]  /*d490*/  LDL.LU.64 R50, [R1+0x170] ;  /* 0x0001700001327983 */ /* 0x000ee80000300a00 */
[----:B------:R-:W-:Y:S04]  /*d4a0*/  STL.64 [R1+0x358], R22 ;  /* 0x0003581601007387 */ /* 0x000fe80000100a00 */
[----:B------:R-:W-:Y:S01]  /*d4b0*/  STL.64 [R1+0x350], R20 ;  /* 0x0003501401007387 */ /* 0x000fe20000100a00 */
[----:B-1----:R-:W-:-:S03]  /*d4c0*/  IMAD.WIDE R18, R252, 0x4, R54 ;  /* 0x00000004fc127825 */ /* 0x002fc600078e0236 */
[----:B------:R-:W3:Y:S04]  /*d4d0*/  LDL.LU.64 R54, [R1+0x168] ;  /* 0x0001680001367983 */ /* 0x000ee80000300a00 */
[----:B------:R1:W-:Y:S01]  /*d4e0*/  STL.64 [R1+0x328], R18 ;  /* 0x0003281201007387 */ /* 0x0003e20000100a00 */
[----:B------:R-:W-:-:S03]  /*d4f0*/  IMAD.WIDE R8, R252, 0x4, R52 ;  /* 0x00000004fc087825 */ /* 0x000fc600078e0234 */
[----:B------:R-:W3:Y:S01]  /*d500*/  LDL.LU.64 R52, [R1+0x160] ;  /* 0x0001600001347983 */ /* 0x000ee20000300a00 */
[----:B------:R-:W-:Y:S01]  /*d510*/  IADD3 R2, R11, -0x43, RZ ;  /* 0xffffffbd0b027810 */ /* 0x000fe20007ffe0ff */
[----:B------:R-:W-:-:S03]  /*d520*/  IMAD.SHL.U32 R56, R56, 0x4, RZ ;  /* 0x0000000438387824 */ /* 0x000fc600078e00ff */
[----:B------:R-:W-:Y:S02]  /*d530*/  ISETP.GE.U32.AND P4, PT, R2, 0x7fffff9e, PT ;  /* 0x7fffff9e0200780c */ /* 0x000fe40003f86070 */
[----:B------:R-:W-:Y:S02]  /*d540*/  IADD3 R2, R11, -0x4b, RZ ;  /* 0xffffffb50b027810 */ /* 0x000fe40007ffe0ff */
[----:B------:R-:W-:Y:S02]  /*d550*/  LOP3.LUT R56, R56, 0x40, RZ, 0x3c, !PT ;  /* 0x0000004038387812 */ /* 0x000fe400078e3cff */
[----:B------:R-:W-:Y:S01]  /*d560*/  ISETP.GE.U32.AND P3, PT, R2, 0x7fffff96, PT ;  /* 0x7fffff960200780c */ /* 0x000fe20003f66070 */
[----:B------:R2:W-:Y:S06]  /*d570*/  STL.64 [R1+0x320], R8 ;  /* 0x0003200801007387 */ /* 0x0005ec0000100a00 */
[----:B------:R3:W-:Y:S04]  /*d580*/  LDGSTS.E [R56+0x60800], [R22.64], !P4 ;  /* 0x6080000016387fae */ /* 0x0007e8000e121844 */
[----:B------:R1:W-:Y:S04]  /*d590*/  LDGSTS.E [R56+0x60a00], [R20.64], !P4 ;  /* 0x60a0000014387fae */ /* 0x0003e8000e121844 */
[----:B------:R1:W-:Y:S04]  /*d5a0*/  LDGSTS.E [R56+0x61800], [R18.64], !P2 ;  /* 0x6180000012387fae */ /* 0x0003e8000d121844 */
[----:B------:R2:W-:Y:S04]  /*d5b0*/  LDGSTS.E [R56+0x61a00], [R8.64], !P2 ;  /* 0x61a0000008387fae */ /* 0x0005e8000d121844 */
[----:B-1----:R-:W3:Y:S01]  /*d5c0*/  LDL.LU.64 R18, [R1+0x148] ;  /* 0x0001480001127983 */ /* 0x002ee20000300a00 */
[----:B--2---:R-:W-:-:S03]  /*d5d0*/  IMAD.WIDE R8, R252, 0x4, R6 ;  /* 0x00000004fc087825 */ /* 0x004fc600078e0206 */
[----:B------:R-:W2:Y:S04]  /*d5e0*/  LDL.LU.64 R6, [R1+0x140] ;  /* 0x0001400001067983 */ /* 0x000ea80000300a00 */
[----:B------:R1:W-:Y:S04]  /*d5f0*/  STL.64 [R1+0x2f8], R8 ;  /* 0x0002f80801007387 */ /* 0x0003e80000100a00 */
[----:B------:R1:W-:Y:S01]  /*d600*/  LDGSTS.E [R56+0x62800], [R8.64], !P3 ;  /* 0x6280000008387fae */ /* 0x0003e2000d921844 */
[----:B------:R-:W-:-:S05]  /*d610*/  IMAD.WIDE R20, R252, 0x4, R16 ;  /* 0x00000004fc147825 */ /* 0x000fca00078e0210 */
[----:B------:R1:W-:Y:S04]  /*d620*/  STL.64 [R1+0x2f0], R20 ;  /* 0x0002f01401007387 */ /* 0x0003e80000100a00 */
[----:B------:R1:W-:Y:S01]  /*d630*/  LDGSTS.E [R56+0x62a00], [R20.64], !P3 ;  /* 0x62a0000014387fae */ /* 0x0003e2000d921844 */
[----:B----4-:R-:W-:-:S04]  /*d640*/  IMAD.WIDE R16, R252, 0x4, R14 ;  /* 0x00000004fc107825 */ /* 0x010fc800078e020e */
[C---:B------:R-:W-:Y:S01]  /*d650*/  IMAD.WIDE R14, R252.reuse, 0x4, R12 ;  /* 0x00000004fc0e7825 */ /* 0x040fe200078e020c */
[----:B------:R4:W-:Y:S04]  /*d660*/  LDGSTS.E [R56+0x63800], [R16.64], !P5 ;  /* 0x6380000010387fae */ /* 0x0009e8000e921844 */
[----:B------:R-:W2:Y:S04]  /*d670*/  LDL.LU.64 R12, [R1+0x138] ;  /* 0x00013800010c7983 */ /* 0x000ea80000300a00 */
[----:B------:R4:W-:Y:S04]  /*d680*/  STL.64 [R1+0x2c8], R16 ;  /* 0x0002c81001007387 */ /* 0x0009e80000100a00 */
[----:B-1----:R-:W2:Y:S04]  /*d690*/  LDL.LU.64 R8, [R1+0x130] ;  /* 0x0001300001087983 */ /* 0x002ea80000300a00 */
[----:B------:R1:W-:Y:S04]  /*d6a0*/  STL.64 [R1+0x2c0], R14 ;  /* 0x0002c00e01007387 */ /* 0x0003e80000100a00 */
[----:B------:R1:W-:Y:S01]  /*d6b0*/  LDGSTS.E [R56+0x63a00], [R14.64], !P5 ;  /* 0x63a000000e387fae */ /* 0x0003e2000e921844 */
[----:B---3--:R-:W-:-:S03]  /*d6c0*/  IMAD.WIDE R22, R252, 0x4, R4 ;  /* 0x00000004fc167825 */ /* 0x008fc600078e0204 */
[----:B------:R-:W3:Y:S01]  /*d6d0*/  LDL.LU.64 R4, [R1+0x128] ;  /* 0x0001280001047983 */ /* 0x000ee20000300a00 */
[----:B------:R-:W-:-:S03]  /*d6e0*/  IMAD.WIDE R20, R252, 0x4, R50 ;  /* 0x00000004fc147825 */ /* 0x000fc600078e0232 */
[----:B------:R-:W3:Y:S04]  /*d6f0*/  LDL.LU.64 R50, [R1+0x120] ;  /* 0x0001200001327983 */ /* 0x000ee80000300a00 */
[----:B------:R-:W-:Y:S04]  /*d700*/  STL.64 [R1+0x298], R22 ;  /* 0x0002981601007387 */ /* 0x000fe80000100a00 */
[----:B------:R-:W-:Y:S01]  /*d710*/  STL.64 [R1+0x290], R20 ;  /* 0x0002901401007387 */ /* 0x000fe20000100a00 */
[----:B----4-:R-:W-:-:S04]  /*d720*/  IMAD.WIDE R16, R252, 0x4, R54 ;  /* 0x00000004fc107825 */ /* 0x010fc800078e0236 */
[----:B-1----:R-:W-:Y:S01]  /*d730*/  IMAD.WIDE R14, R252, 0x4, R52 ;  /* 0x00000004fc0e7825 */ /* 0x002fe200078e0234 */
[----:B------:R-:W-:Y:S04]  /*d740*/  STL.64 [R1+0x268], R16 ;  /* 0x0002681001007387 */ /* 0x000fe80000100a00 */
[----:B------:R1:W-:Y:S04]  /*d750*/  STL.64 [R1+0x260], R14 ;  /* 0x0002600e01007387 */ /* 0x0003e80000100a00 */
[----:B------:R-:W4:Y:S04]  /*d760*/  LDL.LU.64 R54, [R1+0x108] ;  /* 0x0001080001367983 */ /* 0x000f280000300a00 */
[----:B------:R-:W4:Y:S01]  /*d770*/  LDL.LU.64 R52, [R1+0x100] ;  /* 0x0001000001347983 */ /* 0x000f220000300a00 */
[----:B------:R-:W-:-:S04]  /*d780*/  IADD3 R2, R11, -0x53, RZ ;  /* 0xffffffad0b027810 */ /* 0x000fc80007ffe0ff */
[----:B------:R-:W-:Y:S02]  /*d790*/  ISETP.GE.U32.AND P6, PT, R2, 0x7fffff8e, PT ;  /* 0x7fffff8e0200780c */ /* 0x000fe40003fc6070 */
[C---:B------:R-:W-:Y:S02]  /*d7a0*/  IADD3 R2, R11.reuse, -0x5b, RZ ;  /* 0xffffffa50b027810 */ /* 0x040fe40007ffe0ff */
[C---:B------:R-:W-:Y:S02]  /*d7b0*/  IADD3 R10, R11.reuse, -0x5f, RZ ;  /* 0xffffffa10b0a7810 */ /* 0x040fe40007ffe0ff */
[----:B------:R-:W-:Y:S02]  /*d7c0*/  ISETP.GE.U32.AND P1, PT, R2, 0x7fffff86, PT ;  /* 0x7fffff860200780c */ /* 0x000fe40003f26070 */
[----:B------:R-:W-:Y:S02]  /*d7d0*/  ISETP.GE.U32.AND P4, PT, R10, 0x7fffff82, PT ;  /* 0x7fffff820a00780c */ /* 0x000fe40003f86070 */
[----:B------:R-:W-:-:S03]  /*d7e0*/  IADD3 R10, R11, -0x48, RZ ;  /* 0xffffffb80b0a7810 */ /* 0x000fc60007ffe0ff */
[----:B------:R1:W-:Y:S04]  /*d7f0*/  LDGSTS.E [R56+0x64800], [R22.64], !P6 ;  /* 0x6480000016387fae */ /* 0x0003e8000f121844 */
[----:B------:R1:W-:Y:S01]  /*d800*/  LDGSTS.E [R56+0x64a00], [R20.64], !P6 ;  /* 0x64a0000014387fae */ /* 0x0003e2000f121844 */
[----:B------:R-:W-:-:S03]  /*d810*/  IMAD.WIDE R18, R252, 0x4, R18 ;  /* 0x00000004fc127825 */ /* 0x000fc600078e0212 */
[----:B------:R2:W-:Y:S01]  /*d820*/  LDGSTS.E [R56+0x65800], [R16.64], !P0 ;  /* 0x6580000010387fae */ /* 0x0005e2000c121844 */
[----:B------:R-:W-:-:S03]  /*d830*/  ISETP.GE.U32.AND P3, PT, R10, 0x7fffff99, PT ;  /* 0x7fffff990a00780c */ /* 0x000fc60003f66070 */
[----:B------:R1:W-:Y:S01]  /*d840*/  LDGSTS.E [R56+0x65a00], [R14.64], !P0 ;  /* 0x65a000000e387fae */ /* 0x0003e2000c121844 */
[----:B------:R-:W-:-:S03]  /*d850*/  IADD3 R10, R11, -0x50, RZ ;  /* 0xffffffb00b0a7810 */ /* 0x000fc60007ffe0ff */
[----:B------:R2:W-:Y:S01]  /*d860*/  LDGSTS.E [R56+0x66800], [R18.64], !P1 ;  /* 0x6680000012387fae */ /* 0x0005e2000c921844 */
[----:B------:R-:W-:-:S03]  /*d870*/  ISETP.GE.U32.AND P6, PT, R10, 0x7fffff91, PT ;  /* 0x7fffff910a00780c */ /* 0x000fc60003fc6070 */
[----:B-1----:R-:W4:Y:S01]  /*d880*/  LDL.LU.64 R14, [R1+0xf8] ;  /* 0x0000f800010e7983 */ /* 0x002f220000300a00 */
[----:B------:R-:W-:Y:S01]  /*d890*/  IADD3 R10, R11, -0x58, RZ ;  /* 0xffffffa80b0a7810 */ /* 0x000fe20007ffe0ff */
[----:B--2---:R-:W-:Y:S02]  /*d8a0*/  IMAD.WIDE R16, R252, 0x4, R6 ;  /* 0x00000004fc107825 */ /* 0x004fe400078e0206 */
[----:B------:R-:W2:Y:S04]  /*d8b0*/  LDL.LU.64 R6, [R1+0xf0] ;  /* 0x0000f00001067983 */ /* 0x000ea80000300a00 */
[----:B------:R1:W-:Y:S04]  /*d8c0*/  STL.64 [R1+0x240], R18 ;  /* 0x0002401201007387 */ /* 0x0003e80000100a00 */
[----:B------:R1:W-:Y:S04]  /*d8d0*/  STL.64 [R1+0x238], R16 ;  /* 0x0002381001007387 */ /* 0x0003e80000100a00 */
[----:B------:R1:W-:Y:S01]  /*d8e0*/  LDGSTS.E [R56+0x66a00], [R16.64], !P1 ;  /* 0x66a0000010387fae */ /* 0x0003e2000c921844 */
[----:B------:R-:W-:-:S02]  /*d8f0*/  ISETP.GE.U32.AND P1, PT, R10, 0x7fffff89, PT ;  /* 0x7fffff890a00780c */ /* 0x000fc40003f26070 */
[----:B------:R-:W-:Y:S01]  /*d900*/  LOP3.LUT R10, R57, 0x60, RZ, 0x3c, !PT ;  /* 0x00000060390a7812 */ /* 0x000fe200078e3cff */
[----:B------:R-:W-:-:S04]  /*d910*/  IMAD.WIDE R12, R252, 0x4, R12 ;  /* 0x00000004fc0c7825 */ /* 0x000fc800078e020c */
[C---:B------:R-:W-:Y:S01]  /*d920*/  IMAD.WIDE R8, R252.reuse, 0x4, R8 ;  /* 0x00000004fc087825 */ /* 0x040fe200078e0208 */
[----:B------:R3:W-:Y:S04]  /*d930*/  STL.64 [R1+0x220], R12 ;  /* 0x0002200c01007387 */ /* 0x0007e80000100a00 */
[----:B------:R3:W-:Y:S04]  /*d940*/  STL.64 [R1+0x218], R8 ;  /* 0x0002180801007387 */ /* 0x0007e80000100a00 */
[----:B-1----:R-:W2:Y:S04]  /*d950*/  LDL.LU.64 R18, [R1+0xe8] ;  /* 0x0000e80001127983 */ /* 0x002ea80000300a00 */
[----:B------:R-:W2:Y:S01]  /*d960*/  LDL.LU.64 R16, [R1+0xe0] ;  /* 0x0000e00001107983 */ /* 0x000ea20000300a00 */
[----:B---3--:R-:W-:-:S03]  /*d970*/  IMAD.WIDE R26, R252, 0x4, R4 ;  /* 0x00000004fc1a7825 */ /* 0x008fc600078e0204 */
[----:B------:R1:W-:Y:S01]  /*d980*/  LDGSTS.E [R56+0x67800], [R12.64], !P4 ;  /* 0x678000000c387fae */ /* 0x0003e2000e121844 */
[----:B------:R-:W-:-:S03]  /*d990*/  IMAD.WIDE R24, R252, 0x4, R50 ;  /* 0x00000004fc187825 */ /* 0x000fc600078e0232 */
[----:B------:R3:W-:Y:S04]  /*d9a0*/  LDGSTS.E [R56+0x67a00], [R8.64], !P4 ;  /* 0x67a0000008387fae */ /* 0x0007e8000e121844 */
[----:B-1----:R-:W2:Y:S04]  /*d9b0*/  LDL.LU.64 R12, [R1+0xd8] ;  /* 0x0000d800010c7983 */ /* 0x002ea80000300a00 */
[----:B---3--:R-:W3:Y:S04]  /*d9c0*/  LDL.LU.64 R8, [R1+0xd0] ;  /* 0x0000d00001087983 */ /* 0x008ee80000300a00 */
[----:B------:R-:W3:Y:S04]  /*d9d0*/  LDL.LU.64 R50, [R1+0xc8] ;  /* 0x0000c80001327983 */ /* 0x000ee80000300a00 */
[----:B------:R-:W-:Y:S04]  /*d9e0*/  STL.64 [R1+0x348], R26 ;  /* 0x0003481a01007387 */ /* 0x000fe80000100a00 */
[----:B------:R-:W3:Y:S01]  /*d9f0*/  LDL.LU.64 R56, [R1+0xc0] ;  /* 0x0000c00001387983 */ /* 0x000ee20000300a00 */
[----:B----4-:R-:W-:-:S03]  /*da00*/  IMAD.WIDE R22, R252, 0x4, R54 ;  /* 0x00000004fc167825 */ /* 0x010fc600078e0236 */
[----:B------:R-:W-:Y:S01]  /*da10*/  STL.64 [R1+0x340], R24 ;  /* 0x0003401801007387 */ /* 0x000fe20000100a00 */
[----:B------:R-:W-:-:S03]  /*da20*/  IMAD.WIDE R20, R252, 0x4, R52 ;  /* 0x00000004fc147825 */ /* 0x000fc600078e0234 */
[----:B------:R-:W4:Y:S04]  /*da30*/  LDL.LU.64 R54, [R1+0xb8] ;  /* 0x0000b80001367983 */ /* 0x000f280000300a00 */
[----:B------:R-:W-:Y:S04]  /*da40*/  STL.64 [R1+0x318], R22 ;  /* 0x0003181601007387 */ /* 0x000fe80000100a00 */
[----:B------:R-:W-:Y:S04]  /*da50*/  STL.64 [R1+0x310], R20 ;  /* 0x0003101401007387 */ /* 0x000fe80000100a00 */
[----:B------:R-:W4:Y:S04]  /*da60*/  LDL.LU.64 R52, [R1+0xb0] ;  /* 0x0000b00001347983 */ /* 0x000f280000300a00 */
[----:B------:R-:W1:Y:S01]  /*da70*/  S2R R5, SR_TID.X ;  /* 0x0000000000057919 */ /* 0x000e620000002100 */
[----:B------:R-:W-:-:S04]  /*da80*/  IADD3 R2, R11, -0x44, RZ ;  /* 0xffffffbc0b027810 */ /* 0x000fc80007ffe0ff */
[----:B------:R-:W-:Y:S02]  /*da90*/  ISETP.GE.U32.AND P2, PT, R2, 0x7fffff9d, PT ;  /* 0x7fffff9d0200780c */ /* 0x000fe40003f46070 */
[----:B------:R-:W-:-:S04]  /*daa0*/  IADD3 R2, R11, -0x4c, RZ ;  /* 0xffffffb40b027810 */ /* 0x000fc80007ffe0ff */
[----:B------:R-:W-:Y:S02]  /*dab0*/  ISETP.GE.U32.AND P5, PT, R2, 0x7fffff95, PT ;  /* 0x7fffff950200780c */ /* 0x000fe40003fa6070 */
[----:B------:R-:W-:-:S04]  /*dac0*/  IADD3 R2, R11, -0x54, RZ ;  /* 0xffffffac0b027810 */ /* 0x000fc80007ffe0ff */
[----:B------:R-:W-:Y:S01]  /*dad0*/  ISETP.GE.U32.AND P0, PT, R2, 0x7fffff8d, PT ;  /* 0x7fffff8d0200780c */ /* 0x000fe20003f06070 */
[----:B------:R2:W-:Y:S01]  /*dae0*/  LDGSTS.E [R10+0x60c00], [R26.64], !P2 ;  /* 0x60c000001a0a7fae */ /* 0x0005e2000d121844 */
[C---:B------:R-:W-:Y:S02]  /*daf0*/  IADD3 R2, R11.reuse, -0x5c, RZ ;  /* 0xffffffa40b027810 */ /* 0x040fe40007ffe0ff */
[----:B------:R-:W-:Y:S01]  /*db00*/  IADD3 R4, R11, -0x61, RZ ;  /* 0xffffff9f0b047810 */ /* 0x000fe20007ffe0ff */
[----:B------:R2:W-:Y:S01]  /*db10*/  LDGSTS.E [R10+0x60e00], [R24.64], !P2 ;  /* 0x60e00000180a7fae */ /* 0x0005e2000d121844 */
[----:B------:R-:W-:Y:S01]  /*db20*/  ISETP.GE.U32.AND P4, PT, R2, 0x7fffff85, PT ;  /* 0x7fffff850200780c */ /* 0x000fe20003f86070 */
[----:B------:R-:W-:Y:S01]  /*db30*/  IMAD.WIDE R14, R252, 0x4, R14 ;  /* 0x00000004fc0e7825 */ /* 0x000fe200078e020e */
[----:B-1----:R-:W-:Y:S01]  /*db40*/  LOP3.LUT R5, R5, 0x1f, RZ, 0xc0, !PT ;  /* 0x0000001f05057812 */ /* 0x002fe200078ec0ff */
[----:B------:R1:W-:Y:S01]  /*db50*/  LDGSTS.E [R10+0x61c00], [R22.64], !P3 ;  /* 0x61c00000160a7fae */ /* 0x0003e2000d921844 */
[----:B------:R-:W-:-:S03]  /*db60*/  IADD3 R2, R11, -0x60, RZ ;  /* 0xffffffa00b027810 */ /* 0x000fc60007ffe0ff */
[----:B------:R1:W-:Y:S01]  /*db70*/  LDGSTS.E [R10+0x61e00], [R20.64], !P3 ;  /* 0x61e00000140a7fae */ /* 0x0003e2000d921844 */
[----:B------:R-:W-:-:S03]  /*db80*/  ISETP.GE.AND P3, PT, R5, R2, PT ;  /* 0x000000020500720c */ /* 0x000fc60003f66270 */
[----:B------:R1:W-:Y:S04]  /*db90*/  STL.64 [R1+0x2e8], R14 ;  /* 0x0002e80e01007387 */ /* 0x0003e80000100a00 */
[----:B------:R1:W-:Y:S02]  /*dba0*/  LDGSTS.E [R10+0x62c00], [R14.64], !P5 ;  /* 0x62c000000e0a7fae */ /* 0x0003e4000e921844 */
[----:B-1----:R-:W-:Y:S01]  /*dbb0*/  IADD3 R14, R11, -0x65, RZ ;  /* 0xffffff9b0b0e7810 */ /* 0x002fe20007ffe0ff */
[----:B--2---:R-:W-:-:S05]  /*dbc0*/  IMAD.WIDE R6, R252, 0x4, R6 ;  /* 0x00000004fc067825 */ /* 0x004fca00078e0206 */
[----:B------:R1:W-:Y:S04]  /*dbd0*/  STL.64 [R1+0x2e0], R6 ;  /* 0x0002e00601007387 */ /* 0x0003e80000100a00 */
[----:B------:R1:W-:Y:S01]  /*dbe0*/  LDGSTS.E [R10+0x62e00], [R6.64], !P5 ;  /* 0x62e00000060a7fae */ /* 0x0003e2000e921844 */
[----:B------:R-:W-:-:S03]  /*dbf0*/  ISETP.GE.U32.AND P5, PT, R4, 0x7fffff80, PT ;  /* 0x7fffff800400780c */ /* 0x000fc60003fa6070 */
[----:B-1----:R-:W2:Y:S04]  /*dc00*/  LDL.LU.64 R6, [R1+0xa8] ;  /* 0x0000a80001067983 */ /* 0x002ea80000300a00 */
[----:B------:R-:W2:Y:S01]  /*dc10*/  LDL.LU.64 R4, [R1+0xa0] ;  /* 0x0000a00001047983 */ /* 0x000ea20000300a00 */
[----:B------:R-:W-:-:S04]  /*dc20*/  IMAD.WIDE R18, R252, 0x4, R18 ;  /* 0x00000004fc127825 */ /* 0x000fc800078e0212 */
[C---:B------:R-:W-:Y:S01]  /*dc30*/  IMAD.WIDE R16, R252.reuse, 0x4, R16 ;  /* 0x00000004fc107825 */ /* 0x040fe200078e0210 */
[----:B------:R-:W-:Y:S04]  /*dc40*/  STL.64 [R1+0x2b8], R18 ;  /* 0x0002b81201007387 */ /* 0x000fe80000100a00 */
[----:B------:R1:W-:Y:S04]  /*dc50*/  LDGSTS.E [R10+0x63c00], [R18.64], !P6 ;  /* 0x63c00000120a7fae */ /* 0x0003e8000f121844 */
[----:B------:R1:W-:Y:S04]  /*dc60*/  STL.64 [R1+0x2b0], R16 ;  /* 0x0002b01001007387 */ /* 0x0003e80000100a00 */
[----:B------:R1:W-:Y:S01]  /*dc70*/  LDGSTS.E [R10+0x63e00], [R16.64], !P6 ;  /* 0x63e00000100a7fae */ /* 0x0003e2000f121844 */
[----:B------:R-:W-:Y:S01]  /*dc80*/  IMAD.WIDE R12, R252, 0x4, R12 ;  /* 0x00000004fc0c7825 */ /* 0x000fe200078e020c */
[----:B------:R-:W-:-:S03]  /*dc90*/  ISETP.GE.U32.AND P6, PT, R14, 0x7fffff7c, PT ;  /* 0x7fffff7c0e00780c */ /* 0x000fc60003fc6070 */
[C---:B---3--:R-:W-:Y:S01]  /*dca0*/  IMAD.WIDE R8, R252.reuse, 0x4, R8 ;  /* 0x00000004fc087825 */ /* 0x048fe200078e0208 */
[----:B------:R4:W-:Y:S03]  /*dcb0*/  STL.64 [R1+0x288], R12 ;  /* 0x0002880c01007387 */ /* 0x0009e60000100a00 */
[C---:B-1----:R-:W-:Y:S01]  /*dcc0*/  IMAD.WIDE R16, R252.reuse, 0x4, R50 ;  /* 0x00000004fc107825 */ /* 0x042fe200078e0232 */
[----:B------:R1:W-:Y:S04]  /*dcd0*/  STL.64 [R1+0x280], R8 ;  /* 0x0002800801007387 */ /* 0x0003e80000100a00 */
[----:B------:R4:W-:Y:S01]  /*dce0*/  LDGSTS.E [R10+0x64c00], [R12.64], !P0 ;  /* 0x64c000000c0a7fae */ /* 0x0009e2000c121844 */
[----:B------:R-:W-:-:S03]  /*dcf0*/  IMAD.WIDE R14, R252, 0x4, R56 ;  /* 0x00000004fc0e7825 */ /* 0x000fc600078e0238 */
[----:B------:R1:W-:Y:S04]  /*dd00*/  LDGSTS.E [R10+0x64e00], [R8.64], !P0 ;  /* 0x64e00000080a7fae */ /* 0x0003e8000c121844 */
[----:B------:R-:W3:Y:S01]  /*dd10*/  LDL.LU.64 R50, [R1+0x98] ;  /* 0x0000980001327983 */ /* 0x000ee20000300a00 */
[----:B----4-:R-:W-:-:S03]  /*dd20*/  IMAD.WIDE R12, R252, 0x4, R54 ;  /* 0x00000004fc0c7825 */ /* 0x010fc600078e0236 */
[----:B------:R-:W-:Y:S04]  /*dd30*/  STL.64 [R1+0x258], R16 ;  /* 0x0002581001007387 */ /* 0x000fe80000100a00 */
[----:B------:R4:W-:Y:S04]  /*dd40*/  STL.64 [R1+0x210], R14 ;  /* 0x0002100e01007387 */ /* 0x0009e80000100a00 */
[----:B------:R-:W3:Y:S01]  /*dd50*/  LDL.LU.64 R56, [R1+0x90] ;  /* 0x0000900001387983 */ /* 0x000ee20000300a00 */
[----:B-1----:R-:W-:-:S03]  /*dd60*/  IMAD.WIDE R8, R252, 0x4, R52 ;  /* 0x00000004fc087825 */ /* 0x002fc600078e0234 */
[----:B------:R-:W3:Y:S04]  /*dd70*/  LDL.LU.64 R54, [R1+0x88] ;  /* 0x0000880001367983 */ /* 0x000ee80000300a00 */
[----:B------:R1:W-:Y:S04]  /*dd80*/  STL.64 [R1+0x208], R12 ;  /* 0x0002080c01007387 */ /* 0x0003e80000100a00 */
[----:B------:R3:W-:Y:S04]  /*dd90*/  LDGSTS.E [R10+0x65c00], [R16.64], !P1 ;  /* 0x65c00000100a7fae */ /* 0x0007e8000c921844 */
[----:B------:R1:W-:Y:S04]  /*dda0*/  STL.64 [R1+0x200], R8 ;  /* 0x0002000801007387 */ /* 0x0003e80000100a00 */
[----:B------:R4:W-:Y:S01]  /*ddb0*/  LDGSTS.E [R10+0x65e00], [R14.64], !P1 ;  /* 0x65e000000e0a7fae */ /* 0x0009e2000c921844 */
[----:B------:R-:W-:-:S03]  /*ddc0*/  ISETP.GE.U32.AND P2, PT, R2, 0x7fffff81, PT ;  /* 0x7fffff810200780c */ /* 0x000fc60003f46070 */
[----:B----4-:R-:W3:Y:S04]  /*ddd0*/  LDL.LU.64 R14, [R1+0x80] ;  /* 0x00008000010e7983 */ /* 0x010ee80000300a00 */
[----:B------:R-:W3:Y:S01]  /*dde0*/  LDL.LU.64 R52, [R1+0x78] ;  /* 0x0000780001347983 */ /* 0x000ee20000300a00 */
[----:B------:R-:W-:-:S03]  /*ddf0*/  IADD3 R2, R11, -0x69, RZ ;  /* 0xffffff970b027810 */ /* 0x000fc60007ffe0ff */
[----:B------:R1:W-:Y:S01]  /*de00*/  LDGSTS.E [R10+0x66c00], [R12.64], !P4 ;  /* 0x66c000000c0a7fae */ /* 0x0003e2000e121844 */
[----:B------:R-:W-:Y:S02]  /*de10*/  ISETP.GE.U32.AND P0, PT, R2, 0x7fffff78, PT ;  /* 0x7fffff780200780c */ /* 0x000fe40003f06070 */
[C---:B------:R-:W-:Y:S01]  /*de20*/  IADD3 R2, R11.reuse, -0x6d, RZ ;  /* 0xffffff930b027810 */ /* 0x040fe20007ffe0ff */
[----:B------:R2:W-:Y:S03]  /*de30*/  LDGSTS.E [R10+0x66e00], [R8.64], !P4 ;  /* 0x66e00000080a7fae */ /* 0x0005e6000e121844 */
[----:B------:R-:W-:Y:S02]  /*de40*/  ISETP.GE.U32.AND P1, PT, R2, 0x7fffff74, PT ;  /* 0x7fffff740200780c */ /* 0x000fe40003f26070 */
[----:B------:R-:W-:Y:S01]  /*de50*/  IADD3 R2, R11, -0x75, RZ ;  /* 0xffffff8b0b027810 */ /* 0x000fe20007ffe0ff */
[----:B------:R-:W-:Y:S01]  /*de60*/  IMAD.MOV.U32 R11, RZ, RZ, 0x1f ;  /* 0x0000001fff0b7424 */ /* 0x000fe200078e00ff */
[----:B-1----:R-:W3:Y:S04]  /*de70*/  LDL.LU.64 R12, [R1+0x70] ;  /* 0x00007000010c7983 */ /* 0x002ee80000300a00 */
[----:B------:R-:W3:Y:S01]  /*de80*/  LDL.LU.64 R18, [R1+0x60] ;  /* 0x0000600001127983 */ /* 0x000ee20000300a00 */
[----:B------:R-:W-:-:S03]  /*de90*/  IADD3 R11, R11, c[0x0][0x180], RZ ;  /* 0x000060000b0b7a10 */ /* 0x000fc60007ffe0ff */
[----:B------:R-:W3:Y:S01]  /*dea0*/  LDL.LU.64 R24, [R1+0x58] ;  /* 0x0000580001187983 */ /* 0x000ee20000300a00 */
[----:B--2---:R-:W-:-:S04]  /*deb0*/  IMAD.WIDE R6, R252, 0x4, R6 ;  /* 0x00000004fc067825 */ /* 0x004fc800078e0206 */
[----:B------:R-:W-:Y:S01]  /*dec0*/  IMAD.WIDE R4, R252, 0x4, R4 ;  /* 0x00000004fc047825 */ /* 0x000fe200078e0204 */
[----:B------:R1:W-:Y:S04]  /*ded0*/  STL.64 [R1+0x1f8], R6 ;  /* 0x0001f80601007387 */ /* 0x0003e80000100a00 */
[----:B------:R2:W-:Y:S04]  /*dee0*/  STL.64 [R1+0x1f0], R4 ;  /* 0x0001f00401007387 */ /* 0x0005e80000100a00 */
[----:B------:R-:W4:Y:S04]  /*def0*/  LDL.LU.64 R8, [R1+0x50] ;  /* 0x0000500001087983 */ /* 0x000f280000300a00 */
[----:B------:R-:W4:Y:S04]  /*df00*/  LDL.LU.64 R22, [R1+0x48] ;  /* 0x0000480001167983 */ /* 0x000f280000300a00 */
[----:B------:R1:W-:Y:S04]  /*df10*/  LDGSTS.E [R10+0x67c00], [R6.64], !P2 ;  /* 0x67c00000060a7fae */ /* 0x0003e8000d121844 */
[----:B------:R2:W-:Y:S01]  /*df20*/  LDGSTS.E [R10+0x67e00], [R4.64], !P2 ;  /* 0x67e00000040a7fae */ /* 0x0005e2000d121844 */
[----:B------:R-:W-:Y:S01]  /*df30*/  ISETP.GT.AND P2, PT, R11, 0x7f, PT ;  /* 0x0000007f0b00780c */ /* 0x000fe20003f44270 */
[----:B---3--:R-:W-:-:S02]  /*df40*/  IMAD.WIDE R16, R3, 0x4, R50 ;  /* 0x0000000403107825 */ /* 0x008fc400078e0232 */
[----:B-1----:R-:W3:Y:S04]  /*df50*/  LDL.LU.64 R6, [R1+0x40] ;  /* 0x0000400001067983 */ /* 0x002ee80000300a00 */
[----:B------:R-:W3:Y:S04]  /*df60*/  LDL.LU.64 R20, [R1+0x38] ;  /* 0x0000380001147983 */ /* 0x000ee80000300a00 */
[----:B--2---:R-:W3:Y:S04]  /*df70*/  LDL.LU.64 R4, [R1+0x30] ;  /* 0x0000300001047983 */ /* 0x004ee80000300a00 */
[----:B------:R-:W3:Y:S04]  /*df80*/  LDL.LU.64 R26, [R1+0x28] ;  /* 0x00002800011a7983 */ /* 0x000ee80000300a00 */
[----:B------:R-:W3:Y:S01]  /*df90*/  LDL.LU.64 R10, [R1+0x20] ;  /* 0x00002000010a7983 */ /* 0x000ee20000300a00 */
[----:B------:R-:W-:-:S03]  /*dfa0*/  IMAD.WIDE R54, R3, 0x4, R54 ;  /* 0x0000000403367825 */ /* 0x000fc600078e0236 */
[----:B------:R-:W3:Y:S04]  /*dfb0*/  LDL.LU.64 R50, [R1+0x18] ;  /* 0x0000180001327983 */ /* 0x000ee80000300a00 */
[----:B------:R1:W-:Y:S01]  /*dfc0*/  STL.64 [R1+0x1e8], R16 ;  /* 0x0001e81001007387 */ /* 0x0003e20000100a00 */
        /* <DEDUP_REMOVED lines=37> */
[----:B------:R-:W-:Y:S01]  /*e220*/  ISETP.NE.U32.AND P4, PT, R0, RZ, PT ;  /* 0x000000ff0000720c */ /* 0x000fe20003f85070 */
[----:B------:R-:W0:Y:S02]  /*e230*/  LDGDEPBAR ;  /* 0x00000000000079af */ /* 0x000e240000000000 */
[C---:B-1----:R-:W-:Y:S02]  /*e240*/  IMAD.WIDE R16, R3.reuse, 0x4, R56 ;  /* 0x0000000403107825 */ /* 0x042fe400078e0238 */
[----:B------:R-:W2:Y:S04]  /*e250*/  LDL.LU.64 R56, [R1+0x10] ;  /* 0x0000100001387983 */ /* 0x000ea80000300a00 */
[----:B------:R1:W-:Y:S04]  /*e260*/  STL.64 [R1+0x1d8], R54 ;  /* 0x0001d83601007387 */ /* 0x0003e80000100a00 */
[----:B-1----:R-:W2:Y:S04]  /*e270*/  LDL.LU.64 R54, [R1+0x8] ;  /* 0x0000080001367983 */ /* 0x002ea80000300a00 */
[----:B------:R1:W-:Y:S04]  /*e280*/  STL.64 [R1+0x1c8], R52 ;  /* 0x0001c83401007387 */ /* 0x0003e80000100a00 */
[----:B-1----:R-:W2:Y:S04]  /*e290*/  LDL.LU.64 R52, [R1] ;  /* 0x0000000001347983 */ /* 0x002ea80000300a00 */
[----:B------:R-:W-:Y:S04]  /*e2a0*/  STL.64 [R1+0x1e0], R16 ;  /* 0x0001e01001007387 */ /* 0x000fe80000100a00 */
[----:B------:R1:W-:Y:S04]  /*e2b0*/  STL.64 [R1+0x1e50], R16 ;  /* 0x001e501001007387 */ /* 0x0003e80000100a00 */
[----:B-1----:R-:W2:Y:S01]  /*e2c0*/  LDL.LU.64 R16, [R1+0x68] ;  /* 0x0000680001107983 */ /* 0x002ea20000300a00 */
[----:B------:R-:W-:-:S03]  /*e2d0*/  IMAD.WIDE R12, R3, 0x4, R12 ;  /* 0x00000004030c7825 */ /* 0x000fc600078e020c */
[----:B------:R-:W-:Y:S01]  /*e2e0*/  STL.64 [R1+0x1d0], R14 ;  /* 0x0001d00e01007387 */ /* 0x000fe20000100a00 */
[----:B------:R-:W-:-:S03]  /*e2f0*/  IMAD.WIDE R18, R3, 0x4, R18 ;  /* 0x0000000403127825 */ /* 0x000fc600078e0212 */
[----:B------:R1:W-:Y:S01]  /*e300*/  STL.64 [R1+0x1e58], R14 ;  /* 0x001e580e01007387 */ /* 0x0003e20000100a00 */
[----:B----4-:R-:W-:-:S04]  /*e310*/  IMAD.WIDE R8, R3, 0x4, R8 ;  /* 0x0000000403087825 */ /* 0x010fc800078e0208 */
[----:B-1----:R-:W-:-:S04]  /*e320*/  IMAD.WIDE R14, R3, 0x4, R24 ;  /* 0x00000004030e7825 */ /* 0x002fc800078e0218 */
[----:B------:R-:W-:-:S04]  /*e330*/  IMAD.WIDE R24, R3, 0x4, R250 ;  /* 0x0000000403187825 */ /* 0x000fc800078e02fa */
[----:B---3--:R-:W-:-:S04]  /*e340*/  IMAD.WIDE R6, R3, 0x4, R6 ;  /* 0x0000000403067825 */ /* 0x008fc800078e0206 */
[----:B------:R-:W-:-:S04]  /*e350*/  IMAD.WIDE R4, R3, 0x4, R4 ;  /* 0x0000000403047825 */ /* 0x000fc800078e0204 */
[----:B------:R-:W-:-:S04]  /*e360*/  IMAD.WIDE R10, R3, 0x4, R10 ;  /* 0x00000004030a7825 */ /* 0x000fc800078e020a */
[----:B------:R-:W-:-:S04]  /*e370*/  IMAD.WIDE R250, R3, 0x4, R126 ;  /* 0x0000000403fa7825 */ /* 0x000fc800078e027e */
[----:B--2---:R-:W-:-:S05]  /*e380*/  IMAD.WIDE R16, R3, 0x4, R16 ;  /* 0x0000000403107825 */ /* 0x004fca00078e0210 */
[----:B------:R-:W-:Y:S04]  /*e390*/  STL.64 [R1+0x1b8], R16 ;  /* 0x0001b81001007387 */ /* 0x000fe80000100a00 */
[----:B------:R-:W-:Y:S04]  /*e3a0*/  STL.64 [R1+0x1c0], R12 ;  /* 0x0001c00c01007387 */ /* 0x000fe80000100a00 */
[----:B------:R1:W-:Y:S04]  /*e3b0*/  STL.64 [R1+0x1e60], R12 ;  /* 0x001e600c01007387 */ /* 0x0003e80000100a00 */
[----:B------:R-:W-:Y:S04]  /*e3c0*/  STL.64 [R1+0x1a8], R14 ;  /* 0x0001a80e01007387 */ /* 0x000fe80000100a00 */
[----:B------:R-:W-:Y:S01]  /*e3d0*/  STL.64 [R1+0x1b0], R18 ;  /* 0x0001b01201007387 */ /* 0x000fe20000100a00 */
[----:B-1----:R-:W-:-:S03]  /*e3e0*/  IMAD.WIDE R12, R3, 0x4, R22 ;  /* 0x00000004030c7825 */ /* 0x002fc600078e0216 */
[----:B------:R-:W-:Y:S04]  /*e3f0*/  STL.64 [R1+0x1e68], R18 ;  /* 0x001e681201007387 */ /* 0x000fe80000100a00 */
[----:B------:R1:W-:Y:S04]  /*e400*/  STL.64 [R1+0x198], R12 ;  /* 0x0001980c01007387 */ /* 0x0003e80000100a00 */
[----:B------:R-:W-:Y:S04]  /*e410*/  STL.64 [R1+0x1a0], R8 ;  /* 0x0001a00801007387 */ /* 0x000fe80000100a00 */
[----:B------:R-:W-:Y:S01]  /*e420*/  STL.64 [R1+0x1e70], R8 ;  /* 0x001e700801007387 */ /* 0x000fe20000100a00 */
[----:B-1----:R-:W-:-:S05]  /*e430*/  IMAD.WIDE R12, R3, 0x4, R20 ;  /* 0x00000004030c7825 */ /* 0x002fca00078e0214 */
[----:B------:R1:W-:Y:S01]  /*e440*/  STL.64 [R1+0x188], R12 ;  /* 0x0001880c01007387 */ /* 0x0003e20000100a00 */
[----:B------:R-:W-:-:S03]  /*e450*/  IMAD.WIDE R14, R3, 0x4, R50 ;  /* 0x00000004030e7825 */ /* 0x000fc600078e0232 */
[----:B------:R-:W-:Y:S01]  /*e460*/  STL.64 [R1+0x190], R6 ;  /* 0x0001900601007387 */ /* 0x000fe20000100a00 */
[----:B------:R-:W-:-:S03]  /*e470*/  IMAD.WIDE R16, R3, 0x4, R54 ;  /* 0x0000000403107825 */ /* 0x000fc600078e0236 */
[----:B------:R2:W-:Y:S01]  /*e480*/  STL.64 [R1+0x1e78], R6 ;  /* 0x001e780601007387 */ /* 0x0005e20000100a00 */
[----:B-1----:R-:W-:-:S04]  /*e490*/  IMAD.WIDE R12, R3, 0x4, R26 ;  /* 0x00000004030c7825 */ /* 0x002fc800078e021a */
[C---:B------:R-:W-:Y:S01]  /*e4a0*/  IMAD.WIDE R50, R3.reuse, 0x4, R56 ;  /* 0x0000000403327825 */ /* 0x040fe200078e0238 */
[----:B------:R1:W-:Y:S04]  /*e4b0*/  STL.64 [R1+0x178], R12 ;  /* 0x0001780c01007387 */ /* 0x0003e80000100a00 */
[----:B------:R-:W-:Y:S01]  /*e4c0*/  STL.64 [R1+0x180], R4 ;  /* 0x0001800401007387 */ /* 0x000fe20000100a00 */
[----:B------:R-:W-:-:S03]  /*e4d0*/  IMAD.WIDE R56, R3, 0x4, R52 ;  /* 0x0000000403387825 */ /* 0x000fc600078e0234 */
[----:B------:R4:W-:Y:S01]  /*e4e0*/  STL.64 [R1+0x168], R14 ;  /* 0x0001680e01007387 */ /* 0x0009e20000100a00 */
[----:B------:R-:W-:-:S03]  /*e4f0*/  IMAD.WIDE R22, R3, 0x4, R246 ;  /* 0x0000000403167825 */ /* 0x000fc600078e02f6 */
[----:B------:R-:W-:Y:S01]  /*e500*/  STL.64 [R1+0x170], R10 ;  /* 0x0001700a01007387 */ /* 0x000fe20000100a00 */
[----:B------:R-:W-:-:S03]  /*e510*/  IMAD.WIDE R54, R3, 0x4, R248 ;  /* 0x0000000403367825 */ /* 0x000fc600078e02f8 */
[----:B--2---:R-:W2:Y:S01]  /*e520*/  LDL.64 R6, [R1+0x1e8] ;  /* 0x0001e80001067983 */ /* 0x004ea20000100a00 */
[----:B------:R-:W-:-:S03]  /*e530*/  IMAD.WIDE R20, R3, 0x4, R242 ;  /* 0x0000000403147825 */ /* 0x000fc600078e02f2 */
[----:B------:R-:W4:Y:S01]  /*e540*/  LDL.64 R8, [R1+0x1d8] ;  /* 0x0001d80001087983 */ /* 0x000f220000100a00 */
[----:B------:R-:W-:-:S03]  /*e550*/  IMAD.WIDE R52, R3, 0x4, R244 ;  /* 0x0000000403347825 */ /* 0x000fc600078e02f4 */
[----:B------:R-:W4:Y:S01]  /*e560*/  LDL.64 R18, [R1+0x1c8] ;  /* 0x0001c80001127983 */ /* 0x000f220000100a00 */
[----:B------:R-:W-:-:S03]  /*e570*/  IMAD.WIDE R26, R3, 0x4, R238 ;  /* 0x00000004031a7825 */ /* 0x000fc600078e02ee */
[----:B------:R1:W-:Y:S01]  /*e580*/  STL.64 [R1+0x158], R16 ;  /* 0x0001581001007387 */ /* 0x0003e20000100a00 */
[----:B------:R-:W-:-:S03]  /*e590*/  IMAD.WIDE R242, R3, 0x4, R240 ;  /* 0x0000000403f27825 */ /* 0x000fc600078e02f0 */
[----:B------:R-:W-:Y:S04]  /*e5a0*/  STL.64 [R1+0x160], R50 ;  /* 0x0001603201007387 */ /* 0x000fe80000100a00 */
[----:B------:R1:W-:Y:S04]  /*e5b0*/  STL.64 [R1+0x148], R24 ;  /* 0x0001481801007387 */ /* 0x0003e80000100a00 */
[----:B------:R-:W-:Y:S04]  /*e5c0*/  STL.64 [R1+0x150], R56 ;  /* 0x0001503801007387 */ /* 0x000fe80000100a00 */
[----:B------:R1:W-:Y:S04]  /*e5d0*/  STL.64 [R1+0x138], R22 ;  /* 0x0001381601007387 */ /* 0x0003e80000100a00 */
[----:B------:R-:W-:Y:S04]  /*e5e0*/  STL.64 [R1+0x140], R54 ;  /* 0x0001403601007387 */ /* 0x000fe80000100a00 */
[----:B------:R1:W-:Y:S04]  /*e5f0*/  STL.64 [R1+0x128], R20 ;  /* 0x0001281401007387 */ /* 0x0003e80000100a00 */
[----:B------:R-:W-:Y:S04]  /*e600*/  STL.64 [R1+0x130], R52 ;  /* 0x0001303401007387 */ /* 0x000fe80000100a00 */
[----:B------:R1:W-:Y:S04]  /*e610*/  STL.64 [R1+0x118], R26 ;  /* 0x0001181a01007387 */ /* 0x0003e80000100a00 */
[----:B------:R-:W-:Y:S04]  /*e620*/  STL.64 [R1+0x120], R242 ;  /* 0x000120f201007387 */ /* 0x000fe80000100a00 */
[----:B------:R-:W-:Y:S04]  /*e630*/  STL.64 [R1+0x108], R58 ;  /* 0x0001083a01007387 */ /* 0x000fe80000100a00 */
[----:B------:R-:W-:Y:S04]  /*e640*/  STL.64 [R1+0x110], R236 ;  /* 0x000110ec01007387 */ /* 0x000fe80000100a00 */
[----:B------:R-:W-:Y:S04]  /*e650*/  STL.64 [R1+0xf8], R62 ;  /* 0x0000f83e01007387 */ /* 0x000fe80000100a00 */
[----:B------:R-:W-:Y:S04]  /*e660*/  STL.64 [R1+0x100], R60 ;  /* 0x0001003c01007387 */ /* 0x000fe80000100a00 */
[----:B------:R-:W-:Y:S04]  /*e670*/  STL.64 [R1+0xe8], R66 ;  /* 0x0000e84201007387 */ /* 0x000fe80000100a00 */
[----:B------:R-:W-:Y:S04]  /*e680*/  STL.64 [R1+0xf0], R64 ;  /* 0x0000f04001007387 */ /* 0x000fe80000100a00 */
[----:B------:R-:W-:Y:S04]  /*e690*/  STL.64 [R1+0xd8], R70 ;  /* 0x0000d84601007387 */ /* 0x000fe80000100a00 */
[----:B------:R1:W-:Y:S04]  /*e6a0*/  STL.64 [R1+0xe0], R68 ;  /* 0x0000e04401007387 */ /* 0x0003e80000100a00 */
[----:B------:R-:W-:Y:S04]  /*e6b0*/  STL.64 [R1+0xc8], R74 ;  /* 0x0000c84a01007387 */ /* 0x000fe80000100a00 */
[----:B------:R-:W-:Y:S04]  /*e6c0*/  STL.64 [R1+0xd0], R72 ;  /* 0x0000d04801007387 */ /* 0x000fe80000100a00 */
        /* <DEDUP_REMOVED lines=20> */
[----:B------:R-:W-:Y:S01]  /*e810*/  STL.64 [R1+0x18], R118 ;  /* 0x0000187601007387 */ /* 0x000fe20000100a00 */
[----:B------:R-:W-:-:S03]  /*e820*/  IMAD.WIDE R248, R3, 0x4, R128 ;  /* 0x0000000403f87825 */ /* 0x000fc600078e0280 */
[----:B------:R-:W-:Y:S01]  /*e830*/  STL.64 [R1+0x20], R116 ;  /* 0x0000207401007387 */ /* 0x000fe20000100a00 */
[----:B------:R-:W-:-:S03]  /*e840*/  IMAD.WIDE R246, R3, 0x4, R130 ;  /* 0x0000000403f67825 */ /* 0x000fc600078e0282 */
[----:B------:R-:W3:Y:S01]  /*e850*/  LDL.64 R126, [R1+0x188] ;  /* 0x00018800017e7983 */ /* 0x000ee20000100a00 */
[----:B------:R-:W-:-:S03]  /*e860*/  IMAD.WIDE R244, R3, 0x4, R132 ;  /* 0x0000000403f47825 */ /* 0x000fc600078e0284 */
[----:B------:R-:W-:Y:S04]  /*e870*/  STL.64 [R1+0x8], R122 ;  /* 0x0000087a01007387 */ /* 0x000fe80000100a00 */
[----:B------:R-:W-:Y:S04]  /*e880*/  STL.64 [R1+0x10], R120 ;  /* 0x0000107801007387 */ /* 0x000fe80000100a00 */
[----:B------:R-:W3:Y:S04]  /*e890*/  LDL.64 R128, [R1+0x198] ;  /* 0x0001980001807983 */ /* 0x000ee80000100a00 */
[----:B------:R-:W3:Y:S04]  /*e8a0*/  LDL.64 R130, [R1+0x1a8] ;  /* 0x0001a80001827983 */ /* 0x000ee80000100a00 */
[----:B------:R1:W-:Y:S04]  /*e8b0*/  STL.64 [R1], R124 ;  /* 0x0000007c01007387 */ /* 0x0003e80000100a00 */
[----:B------:R-:W3:Y:S04]  /*e8c0*/  LDL.64 R132, [R1+0x1b8] ;  /* 0x0001b80001847983 */ /* 0x000ee80000100a00 */
[----:B------:R-:W1:Y:S02]  /*e8d0*/  S2R R240, SR_TID.X ;  /* 0x0000000000f07919 */ /* 0x000e640000002100 */
[----:B-1----:R-:W-:-:S02]  /*e8e0*/  LOP3.LUT R241, R240, 0x7f, RZ, 0xc0, !PT ;  /* 0x0000007ff0f17812 */ /* 0x002fc400078ec0ff */
[----:B------:R-:W-:-:S03]  /*e8f0*/  LOP3.LUT R240, R240, 0x60, RZ, 0xc0, !PT ;  /* 0x00000060f0f07812 */ /* 0x000fc600078ec0ff */
[----:B------:R-:W-:Y:S01]  /*e900*/  IMAD.SHL.U32 R241, R241, 0x4, RZ ;  /* 0x00000004f1f17824 */ /* 0x000fe200078e00ff */
[----:B------:R-:W-:-:S04]  /*e910*/  SHF.R.U32.HI R239, RZ, 0x1, R240 ;  /* 0x00000001ffef7819 */ /* 0x000fc800000116f0 */
[----:B------:R-:W-:-:S05]  /*e920*/  LOP3.LUT R240, R241, R239, RZ, 0x3c, !PT ;  /* 0x000000eff1f07212 */ /* 0x000fca00078e3cff */
[----:B--2---:R1:W-:Y:S04]  /*e930*/  LDGSTS.E [R240+0x20000], [R6.64], P4 ;  /* 0x2000000006f07fae */ /* 0x0043e8000a121844 */
[----:B----4-:R2:W-:Y:S04]  /*e940*/  LDGSTS.E [R240+0x20400], [R8.64], P4 ;  /* 0x2040000008f07fae */ /* 0x0105e8000a121844 */
[----:B------:R4:W-:Y:S04]  /*e950*/  LDGSTS.E [R240+0x20800], [R18.64], P4 ;  /* 0x2080000012f07fae */ /* 0x0009e8000a121844 */
[----:B-1----:R-:W3:Y:S04]  /*e960*/  LDL.LU.64 R6, [R1+0x1e78] ;  /* 0x001e780001067983 */ /* 0x002ee80000300a00 */
[----:B--2---:R-:W2:Y:S04]  /*e970*/  LDL.LU.64 R8, [R1+0x1e70] ;  /* 0x001e700001087983 */ /* 0x004ea80000300a00 */
[----:B----4-:R-:W2:Y:S04]  /*e980*/  LDL.LU.64 R18, [R1+0x1e68] ;  /* 0x001e680001127983 */ /* 0x010ea80000300a00 */
[----:B---3--:R1:W-:Y:S04]  /*e990*/  LDGSTS.E [R240+0x20c00], [R132.64], P4 ;  /* 0x20c0000084f07fae */ /* 0x0083e8000a121844 */
[----:B------:R1:W-:Y:S04]  /*e9a0*/  LDGSTS.E [R240+0x21000], [R130.64], P4 ;  /* 0x2100000082f07fae */ /* 0x0003e8000a121844 */
[----:B------:R1:W-:Y:S04]  /*e9b0*/  LDGSTS.E [R240+0x21400], [R128.64], P4 ;  /* 0x2140000080f07fae */ /* 0x0003e8000a121844 */
[----:B------:R1:W-:Y:S04]  /*e9c0*/  LDGSTS.E [R240+0x21800], [R126.64], P4 ;  /* 0x218000007ef07fae */ /* 0x0003e8000a121844 */
[----:B------:R3:W-:Y:S04]  /*e9d0*/  LDGSTS.E [R240+0x21c00], [R12.64], P4 ;  /* 0x21c000000cf07fae */ /* 0x0007e8000a121844 */
[----:B------:R1:W-:Y:S04]  /*e9e0*/  LDGSTS.E [R240+0x22000], [R14.64], P4 ;  /* 0x220000000ef07fae */ /* 0x0003e8000a121844 */
[----:B------:R3:W-:Y:S04]  /*e9f0*/  LDGSTS.E [R240+0x22400], [R16.64], P4 ;  /* 0x2240000010f07fae */ /* 0x0007e8000a121844 */
[----:B---3--:R-:W3:Y:S04]  /*ea00*/  LDL.LU.64 R12, [R1+0x1e60] ;  /* 0x001e6000010c7983 */ /* 0x008ee80000300a00 */
[----:B-1----:R-:W2:Y:S04]  /*ea10*/  LDL.LU.64 R14, [R1+0x1e58] ;  /* 0x001e5800010e7983 */ /* 0x002ea80000300a00 */
[----:B------:R-:W2:Y:S04]  /*ea20*/  LDL.LU.64 R16, [R1+0x1e50] ;  /* 0x001e500001107983 */ /* 0x000ea80000300a00 */
        /* <DEDUP_REMOVED lines=87> */
[----:B-1----:R-:W4:Y:S04]  /*efa0*/  LDL.LU.64 R24, [R1+0x1e48] ;  /* 0x001e480001187983 */ /* 0x002f280000300a00 */
[----:B------:R-:W4:Y:S04]  /*efb0*/  LDL.LU.64 R22, [R1+0x1e40] ;  /* 0x001e400001167983 */ /* 0x000f280000300a00 */
[----:B------:R-:W4:Y:S04]  /*efc0*/  LDL.LU.64 R20, [R1+0x1e38] ;  /* 0x001e380001147983 */ /* 0x000f280000300a00 */
[----:B------:R-:W4:Y:S01]  /*efd0*/  LDL.LU.64 R26, [R1+0x1e30] ;  /* 0x001e3000011a7983 */ /* 0x000f220000300a00 */
        /* <DEDUP_REMOVED lines=9> */
[----:B------:R2:W-:Y:S04]  /*f070*/  LDGSTS.E [R241+0x20600], [R14.64], P4 ;  /* 0x206000000ef17fae */ /* 0x0005e8000a121844 */
        /* <DEDUP_REMOVED lines=19> */
[----:B------:R1:W-:Y:S04]  /*f1b0*/  LDGSTS.E [R241+0x25200], [R84.64], P4 ;  /* 0x2520000054f17fae */ /* 0x0003e8000a121844 */
[----:B--2---:R-:W2:Y:S04]  /*f1c0*/  LDL.LU.64 R14, [R1+0x1e20] ;  /* 0x001e2000010e7983 */ /* 0x004ea80000300a00 */
[----:B------:R1:W-:Y:S04]  /*f1d0*/  LDGSTS.E [R241+0x25600], [R88.64], P4 ;  /* 0x2560000058f17fae */ /* 0x0003e8000a121844 */
[----:B---3--:R-:W3:Y:S04]  /*f1e0*/  LDL.LU.64 R12, [R1+0x1e18] ;  /* 0x001e1800010c7983 */ /* 0x008ee80000300a00 */
[----:B------:R1:W-:Y:S04]  /*f1f0*/  LDGSTS.E [R241+0x25a00], [R92.64], P4 ;  /* 0x25a000005cf17fae */ /* 0x0003e8000a121844 */
[----:B------:R-:W3:Y:S04]  /*f200*/  LDL.LU.64 R18, [R1+0x1e10] ;  /* 0x001e100001127983 */ /* 0x000ee80000300a00 */
        /* <DEDUP_REMOVED lines=72> */
[----:B------:R-:W4:Y:S01]  /*f690*/  S2R R69, SR_TID.X ;  /* 0x0000000000457919 */ /* 0x000f220000002100 */
[----:B------:R-:W-:Y:S01]  /*f6a0*/  IMAD.MOV.U32 R243, RZ, RZ, c[0x0][0x180] ;  /* 0x00006000fff37624 */ /* 0x000fe200078e00ff */
[----:B------:R-:W-:Y:S01]  /*f6b0*/  SEL R0, RZ, 0x4, P3 ;  /* 0x00000004ff007807 */ /* 0x000fe20001800000 */
[----:B----4-:R-:W-:Y:S01]  /*f6c0*/  IMAD.WIDE R26, R252, 0x4, R26 ;  /* 0x00000004fc1a7825 */ /* 0x010fe200078e021a */
[----:B------:R-:W0:Y:S04]  /*f6d0*/  LDGDEPBAR ;  /* 0x00000000000079af */ /* 0x000e280000000000 */
[----:B-1----:R-:W4:Y:S04]  /*f6e0*/  LDL.LU.64 R240, [R1+0x368] ;  /* 0x0003680001f07983 */ /* 0x002f280000300a00 */
[----:B------:R-:W4:Y:S04]  /*f6f0*/  LDL.LU.64 R238, [R1+0x360] ;  /* 0x0003600001ee7983 */ /* 0x000f280000300a00 */
[----:B------:R-:W4:Y:S04]  /*f700*/  LDL.LU.64 R236, [R1+0x338] ;  /* 0x0003380001ec7983 */ /* 0x000f280000300a00 */
[----:B------:R-:W4:Y:S04]  /*f710*/  LDL.LU.64 R66, [R1+0x330] ;  /* 0x0003300001427983 */ /* 0x000f280000300a00 */
[----:B------:R-:W4:Y:S01]  /*f720*/  LDL.LU.64 R76, [R1+0x308] ;  /* 0x00030800014c7983 */ /* 0x000f220000300a00 */
[----:B------:R-:W-:-:S03]  /*f730*/  IADD3 R242, R243, -0x71, RZ ;  /* 0xffffff8ff3f27810 */ /* 0x000fc60007ffe0ff */
[----:B------:R-:W4:Y:S04]  /*f740*/  LDL.LU.64 R64, [R1+0x300] ;  /* 0x0003000001407983 */ /* 0x000f280000300a00 */
[----:B------:R-:W4:Y:S04]  /*f750*/  LDL.LU.64 R62, [R1+0x2d8] ;  /* 0x0002d800013e7983 */ /* 0x000f280000300a00 */
[----:B------:R-:W4:Y:S01]  /*f760*/  LDL.LU.64 R60, [R1+0x2d0] ;  /* 0x0002d000013c7983 */ /* 0x000f220000300a00 */
[----:B------:R-:W-:Y:S02]  /*f770*/  ISETP.GE.U32.AND P4, PT, R242, 0x7fffff70, PT ;  /* 0x7fffff70f200780c */ /* 0x000fe40003f86070 */
[----:B------:R-:W-:Y:S01]  /*f780*/  IADD3 R242, R243, -0x79, RZ ;  /* 0xffffff87f3f27810 */ /* 0x000fe20007ffe0ff */
[----:B------:R-:W-:Y:S01]  /*f790*/  IMAD.WIDE R20, R252, 0x4, R20 ;  /* 0x00000004fc147825 */ /* 0x000fe200078e0214 */
[----:B------:R-:W-:-:S02]  /*f7a0*/  LOP3.LUT R73, R69, 0x7f, RZ, 0xc0, !PT ;  /* 0x0000007f45497812 */ /* 0x000fc400078ec0ff */
[----:B------:R-:W-:Y:S01]  /*f7b0*/  ISETP.GE.U32.AND P3, PT, R2, 0x7fffff6c, PT ;  /* 0x7fffff6c0200780c */ /* 0x000fe20003f66070 */
[----:B------:R-:W-:Y:S01]  /*f7c0*/  IMAD.WIDE R70, R252, 0x4, R22 ;  /* 0x00000004fc467825 */ /* 0x000fe200078e0216 */
[----:B------:R-:W-:Y:S02]  /*f7d0*/  SEL R0, R0, RZ, P2 ;  /* 0x000000ff00007207 */ /* 0x000fe40001000000 */
[----:B------:R-:W-:Y:S02]  /*f7e0*/  LOP3.LUT R69, R69, 0x7f, RZ, 0xc0, !PT ;  /* 0x0000007f45457812 */ /* 0x000fe400078ec0ff */
[----:B------:R-:W-:Y:S02]  /*f7f0*/  ISETP.GE.U32.AND P2, PT, R242, 0x7fffff68, PT ;  /* 0x7fffff68f200780c */ /* 0x000fe40003f46070 */
[C---:B------:R-:W-:Y:S02]  /*f800*/  IADD3 R2, R243.reuse, -0x7d, RZ ;  /* 0xffffff83f3027810 */ /* 0x040fe40007ffe0ff */
[----:B------:R-:W-:Y:S01]  /*f810*/  IADD3 R58, R243, -0x62, RZ ;  /* 0xffffff9ef33a7810 */ /* 0x000fe20007ffe0ff */
[----:B------:R-:W-:-:S04]  /*f820*/  IMAD.WIDE R242, R252, 0x4, R24 ;  /* 0x00000004fcf27825 */ /* 0x000fc800078e0218 */
[----:B------:R-:W-:-:S05]  /*f830*/  IMAD.SHL.U32 R69, R69, 0x4, RZ ;  /* 0x0000000445457824 */ /* 0x000fca00078e00ff */
[----:B------:R-:W-:Y:S01]  /*f840*/  LOP3.LUT R72, R69, 0x20, RZ, 0x3c, !PT ;  /* 0x0000002045487812 */ /* 0x000fe200078e3cff */
[----:B------:R-:W-:-:S04]  /*f850*/  IMAD.WIDE R16, R252, 0x4, R16 ;  /* 0x00000004fc107825 */ /* 0x000fc800078e0210 */
[----:B--2---:R-:W-:-:S04]  /*f860*/  IMAD.WIDE R14, R252, 0x4, R14 ;  /* 0x00000004fc0e7825 */ /* 0x004fc800078e020e */
[----:B---3--:R-:W-:-:S04]  /*f870*/  IMAD.WIDE R12, R252, 0x4, R12 ;  /* 0x00000004fc0c7825 */ /* 0x008fc800078e020c */
        /* <DEDUP_REMOVED lines=8> */
[----:B------:R-:W-:-:S05]  /*f900*/  IMAD.WIDE R52, R252, 0x4, R52 ;  /* 0x00000004fc347825 */ /* 0x000fca00078e0234 */
        /* <DEDUP_REMOVED lines=8> */
[----:B------:R2:W-:Y:S04]  /*f990*/  STL.64 [R1+0x1c10], R18 ;  /* 0x001c101201007387 */ /* 0x0005e80000100a00 */
[----:B------:R3:W-:Y:S04]  /*f9a0*/  STL.64 [R1+0x1c18], R12 ;  /* 0x001c180c01007387 */ /* 0x0007e80000100a00 */
[----:B------:R-:W-:Y:S04]  /*f9b0*/  STL.64 [R1+0x1c20], R14 ;  /* 0x001c200e01007387 */ /* 0x000fe80000100a00 */
[----:B------:R1:W-:Y:S04]  /*f9c0*/  STL.64 [R1+0x1c28], R16 ;  /* 0x001c281001007387 */ /* 0x0003e80000100a00 */
[----:B------:R-:W-:Y:S04]  /*f9d0*/  STL.64 [R1+0x1c30], R26 ;  /* 0x001c301a01007387 */ /* 0x000fe80000100a00 */
[----:B------:R-:W-:Y:S04]  /*f9e0*/  STL.64 [R1+0x1c38], R20 ;  /* 0x001c381401007387 */ /* 0x000fe80000100a00 */
[----:B------:R-:W-:Y:S04]  /*f9f0*/  STL.64 [R1+0x1c40], R70 ;  /* 0x001c404601007387 */ /* 0x000fe80000100a00 */
[----:B------:R-:W-:Y:S04]  /*fa00*/  STL.64 [R1+0x1c48], R242 ;  /* 0x001c48f201007387 */ /* 0x000fe80000100a00 */
[----:B------:R-:W2:Y:S04]  /*fa10*/  LDL.LU.64 R78, [R1+0x2a8] ;  /* 0x0002a800014e7983 */ /* 0x000ea80000300a00 */
[----:B------:R-:W3:Y:S04]  /*fa20*/  LDL.LU.64 R74, [R1+0x2a0] ;  /* 0x0002a000014a7983 */ /* 0x000ee80000300a00 */
[----:B------:R-:W3:Y:S01]  /*fa30*/  LDL.LU.64 R68, [R1+0x278] ;  /* 0x0002780001447983 */ /* 0x000ee20000300a00 */
[----:B----4-:R-:W-:-:S03]  /*fa40*/  IMAD.WIDE R132, R252, 0x4, R66 ;  /* 0x00000004fc847825 */ /* 0x010fc600078e0242 */
[----:B------:R-:W4:Y:S01]  /*fa50*/  LDL.LU.64 R66, [R1+0x270] ;  /* 0x0002700001427983 */ /* 0x000f220000300a00 */
[----:B------:R-:W-:-:S04]  /*fa60*/  IMAD.WIDE R240, R252, 0x4, R240 ;  /* 0x00000004fcf07825 */ /* 0x000fc800078e02f0 */
[C---:B------:R-:W-:Y:S01]  /*fa70*/  IMAD.WIDE R238, R252.reuse, 0x4, R238 ;  /* 0x00000004fcee7825 */ /* 0x040fe200078e02ee */
[----:B------:R-:W-:Y:S03]  /*fa80*/  STL.64 [R1+0x1c50], R240 ;  /* 0x001c50f001007387 */ /* 0x000fe60000100a00 */
[C---:B------:R-:W-:Y:S01]  /*fa90*/  IMAD.WIDE R236, R252.reuse, 0x4, R236 ;  /* 0x00000004fcec7825 */ /* 0x040fe200078e02ec */
[----:B------:R-:W-:Y:S03]  /*faa0*/  STL.64 [R1+0x1c58], R238 ;  /* 0x001c58ee01007387 */ /* 0x000fe60000100a00 */
[C---:B------:R-:W-:Y:S01]  /*fab0*/  IMAD.WIDE R130, R252.reuse, 0x4, R76 ;  /* 0x00000004fc827825 */ /* 0x040fe200078e024c */
[----:B------:R-:W-:Y:S03]  /*fac0*/  STL.64 [R1+0x1c60], R236 ;  /* 0x001c60ec01007387 */ /* 0x000fe60000100a00 */
[C---:B------:R-:W-:Y:S01]  /*fad0*/  IMAD.WIDE R128, R252.reuse, 0x4, R64 ;  /* 0x00000004fc807825 */ /* 0x040fe200078e0240 */
[----:B------:R-:W-:Y:S03]  /*fae0*/  STL.64 [R1+0x1c68], R132 ;  /* 0x001c688401007387 */ /* 0x000fe60000100a00 */
[C---:B------:R-:W-:Y:S01]  /*faf0*/  IMAD.WIDE R126, R252.reuse, 0x4, R62 ;  /* 0x00000004fc7e7825 */ /* 0x040fe200078e023e */
[----:B------:R-:W4:Y:S03]  /*fb00*/  LDL.LU.64 R76, [R1+0x250] ;  /* 0x00025000014c7983 */ /* 0x000f260000300a00 */
[C---:B------:R-:W-:Y:S01]  /*fb10*/  IMAD.WIDE R124, R252.reuse, 0x4, R60 ;  /* 0x00000004fc7c7825 */ /* 0x040fe200078e023c */
[----:B------:R-:W4:Y:S04]  /*fb20*/  LDL.LU.64 R64, [R1+0x248] ;  /* 0x0002480001407983 */ /* 0x000f280000300a00 */
[----:B------:R-:W4:Y:S04]  /*fb30*/  LDL.LU.64 R62, [R1+0x230] ;  /* 0x00023000013e7983 */ /* 0x000f280000300a00 */
[----:B------:R-:W4:Y:S04]  /*fb40*/  LDL.LU.64 R60, [R1+0x228] ;  /* 0x00022800013c7983 */ /* 0x000f280000300a00 */
[----:B------:R-:W-:Y:S04]  /*fb50*/  STL.64 [R1+0x1c70], R130 ;  /* 0x001c708201007387 */ /* 0x000fe80000100a00 */
[----:B------:R-:W-:Y:S04]  /*fb60*/  STL.64 [R1+0x1c78], R128 ;  /* 0x001c788001007387 */ /* 0x000fe80000100a00 */
[----:B------:R-:W-:Y:S04]  /*fb70*/  STL.64 [R1+0x1c80], R126 ;  /* 0x001c807e01007387 */ /* 0x000fe80000100a00 */
[----:B------:R-:W-:Y:S01]  /*fb80*/  STL.64 [R1+0x1c88], R124 ;  /* 0x001c887c01007387 */ /* 0x000fe20000100a00 */
[----:B--2---:R-:W-:-:S03]  /*fb90*/  IMAD.WIDE R122, R252, 0x4, R78 ;  /* 0x00000004fc7a7825 */ /* 0x004fc600078e024e */
[----:B------:R-:W2:Y:S01]  /*fba0*/  LDL.LU.64 R78, [R1+0x358] ;  /* 0x00035800014e7983 */ /* 0x000ea20000300a00 */
[----:B---3--:R-:W-:-:S03]  /*fbb0*/  IMAD.WIDE R120, R252, 0x4, R74 ;  /* 0x00000004fc787825 */ /* 0x008fc600078e024a */
[----:B------:R-:W3:Y:S01]  /*fbc0*/  LDL.LU.64 R74, [R1+0x350] ;  /* 0x00035000014a7983 */ /* 0x000ee20000300a00 */
[----:B------:R-:W-:-:S03]  /*fbd0*/  IMAD.WIDE R118, R252, 0x4, R68 ;  /* 0x00000004fc767825 */ /* 0x000fc600078e0244 */
[----:B------:R-:W2:Y:S01]  /*fbe0*/  LDL.LU.64 R68, [R1+0x328] ;  /* 0x0003280001447983 */ /* 0x000ea20000300a00 */
[----:B----4-:R-:W-:-:S03]  /*fbf0*/  IMAD.WIDE R116, R252, 0x4, R66 ;  /* 0x00000004fc747825 */ /* 0x010fc600078e0242 */
[----:B------:R-:W2:Y:S01]  /*fc00*/  LDL.LU.64 R66, [R1+0x320] ;  /* 0x0003200001427983 */ /* 0x000ea20000300a00 */
[----:B------:R-:W-:-:S03]  /*fc10*/  IMAD.SHL.U32 R59, R73, 0x4, RZ ;  /* 0x00000004493b7824 */ /* 0x000fc600078e00ff */
[----:B------:R-:W-:Y:S06]  /*fc20*/  BAR.SYNC.DEFER_BLOCKING 0x0 ;  /* 0x0000000000007b1d */ /* 0x000fec0000010000 */
[----:B------:R-:W-:Y:S01]  /*fc30*/  @!PT LDS RZ, [RZ] ;  /* 0x00000000fffff984 */ /* 0x000fe20000000800 */
[----:B------:R-:W-:Y:S01]  /*fc40*/  @!PT LDS RZ, [RZ] ;  /* 0x00000000fffff984 */ /* 0x000fe20000000800 */
[----:B------:R-:W-:Y:S01]  /*fc50*/  @!PT LDS RZ, [RZ] ;  /* 0x00000000fffff984 */ /* 0x000fe20000000800 */
[----:B------:R1:W-:Y:S04]  /*fc60*/  LDGSTS.E [R59+0x68000], [R52.64], !P5 ;  /* 0x68000000343b7fae */ /* 0x0003e8000e921844 */
[----:B------:R1:W-:Y:S04]  /*fc70*/  LDGSTS.E [R59+0x68200], [R54.64], !P5 ;  /* 0x68200000363b7fae */ /* 0x0003e8000e921844 */
[----:B------:R1:W-:Y:S01]  /*fc80*/  LDGSTS.E [R59+0x69000], [R56.64], !P6 ;  /* 0x69000000383b7fae */ /* 0x0003e2000f121844 */
[----:B------:R-:W-:-:S03]  /*fc90*/  ISETP.GE.U32.AND P5, PT, R2, 0x7fffff64, PT ;  /* 0x7fffff640200780c */ /* 0x000fc60003fa6070 */
[----:B------:R2:W-:Y:S01]  /*fca0*/  LDGSTS.E [R59+0x69200], [R50.64], !P6 ;  /* 0x69200000323b7fae */ /* 0x0005e2000f121844 */
[----:B------:R-:W-:-:S03]  /*fcb0*/  ISETP.GE.U32.AND P6, PT, R58, 0x7fffff7f, PT ;  /* 0x7fffff7f3a00780c */ /* 0x000fc60003fc6070 */
[----:B------:R2:W-:Y:S01]  /*fcc0*/  LDGSTS.E [R59+0x6a000], [R10.64], !P0 ;  /* 0x6a0000000a3b7fae */ /* 0x0005e2000c121844 */
[----:B-1----:R-:W-:-:S03]  /*fcd0*/  IMAD.MOV.U32 R56, RZ, RZ, c[0x0][0x180] ;  /* 0x00006000ff387624 */ /* 0x002fc600078e00ff */
[----:B------:R1:W-:Y:S02]  /*fce0*/  LDGSTS.E [R59+0x6a200], [R4.64], !P0 ;  /* 0x6a200000043b7fae */ /* 0x0003e4000c121844 */
[C---:B------:R-:W-:Y:S02]  /*fcf0*/  IADD3 R58, R56.reuse, -0x66, RZ ;  /* 0xffffff9a383a7810 */ /* 0x040fe40007ffe0ff */
[----:B------:R1:W-:Y:S01]  /*fd00*/  LDGSTS.E [R59+0x6b000], [R6.64], !P1 ;  /* 0x6b000000063b7fae */ /* 0x0003e2000c921844 */
[----:B------:R-:W-:Y:S02]  /*fd10*/  IADD3 R2, R56, -0x6a, RZ ;  /* 0xffffff9638027810 */ /* 0x000fe40007ffe0ff */
[----:B------:R-:W-:Y:S01]  /*fd20*/  ISETP.GE.U32.AND P0, PT, R58, 0x7fffff7b, PT ;  /* 0x7fffff7b3a00780c */ /* 0x000fe20003f06070 */
[----:B------:R1:W-:Y:S01]  /*fd30*/  LDGSTS.E [R59+0x6b200], [R8.64], !P1 ;  /* 0x6b200000083b7fae */ /* 0x0003e2000c921844 */
[----:B------:R-:W-:Y:S02]  /*fd40*/  IADD3 R58, R56, -0x6e, RZ ;  /* 0xffffff92383a7810 */ /* 0x000fe40007ffe0ff */
[----:B------:R-:W-:Y:S01]  /*fd50*/  ISETP.GE.U32.AND P1, PT, R2, 0x7fffff77, PT ;  /* 0x7fffff770200780c */ /* 0x000fe20003f26070 */
[----:B------:R1:W-:Y:S01]  /*fd60*/  LDGSTS.E [R59+0x6c000], [R18.64], !P4 ;  /* 0x6c000000123b7fae */ /* 0x0003e2000e121844 */
[----:B------:R-:W-:-:S03]  /*fd70*/  IADD3 R2, R56, -0x72, RZ ;  /* 0xffffff8e38027810 */ /* 0x000fc60007ffe0ff */
[----:B------:R1:W-:Y:S01]  /*fd80*/  LDGSTS.E [R59+0x6c200], [R12.64], !P4 ;  /* 0x6c2000000c3b7fae */ /* 0x0003e2000e121844 */
[----:B------:R-:W-:Y:S02]  /*fd90*/  ISETP.GE.U32.AND P4, PT, R58, 0x7fffff73, PT ;  /* 0x7fffff733a00780c */ /* 0x000fe40003f86070 */
[----:B------:R-:W-:Y:S01]  /*fda0*/  IADD3 R58, R56, -0x76, RZ ;  /* 0xffffff8a383a7810 */ /* 0x000fe20007ffe0ff */
[----:B------:R1:W-:Y:S04]  /*fdb0*/  LDGSTS.E [R59+0x6d000], [R14.64], !P3 ;  /* 0x6d0000000e3b7fae */ /* 0x0003e8000d921844 */
[----:B------:R1:W-:Y:S01]  /*fdc0*/  LDGSTS.E [R59+0x6d200], [R16.64], !P3 ;  /* 0x6d200000103b7fae */ /* 0x0003e2000d921844 */
[----:B------:R-:W-:Y:S02]  /*fdd0*/  ISETP.GE.U32.AND P3, PT, R2, 0x7fffff6f, PT ;  /* 0x7fffff6f0200780c */ /* 0x000fe40003f66070 */
[C---:B------:R-:W-:Y:S01]  /*fde0*/  IADD3 R2, R56.reuse, -0x7a, RZ ;  /* 0xffffff8638027810 */ /* 0x040fe20007ffe0ff */
[----:B------:R1:W-:Y:S01]  /*fdf0*/  LDGSTS.E [R59+0x6e000], [R26.64], !P2 ;  /* 0x6e0000001a3b7fae */ /* 0x0003e2000d121844 */
[----:B------:R-:W-:-:S03]  /*fe00*/  IADD3 R22, R56, -0x7e, RZ ;  /* 0xffffff8238167810 */ /* 0x000fc60007ffe0ff */
[----:B------:R1:W-:Y:S01]  /*fe10*/  LDGSTS.E [R59+0x6e200], [R20.64], !P2 ;  /* 0x6e200000143b7fae */ /* 0x0003e2000d121844 */
[----:B------:R-:W-:-:S03]  /*fe20*/  ISETP.GE.U32.AND P2, PT, R58, 0x7fffff6b, PT ;  /* 0x7fffff6b3a00780c */ /* 0x000fc60003f46070 */
[----:B------:R1:W-:Y:S04]  /*fe30*/  LDGSTS.E [R59+0x6f000], [R70.64], !P5 ;  /* 0x6f000000463b7fae */ /* 0x0003e8000e921844 */
[----:B------:R1:W-:Y:S01]  /*fe40*/  LDGSTS.E [R59+0x6f200], [R242.64], !P5 ;  /* 0x6f200000f23b7fae */ /* 0x0003e2000e921844 */
[----:B------:R-:W-:-:S03]  /*fe50*/  ISETP.GE.U32.AND P5, PT, R2, 0x7fffff67, PT ;  /* 0x7fffff670200780c */ /* 0x000fc60003fa6070 */
[----:B------:R1:W-:Y:S04]  /*fe60*/  LDGSTS.E [R72+0x68400], [R240.64], !P6 ;  /* 0x68400000f0487fae */ /* 0x0003e8000f121844 */
[----:B------:R1:W-:Y:S01]  /*fe70*/  LDGSTS.E [R72+0x68600], [R238.64], !P6 ;  /* 0x68600000ee487fae */ /* 0x0003e2000f121844 */
[----:B------:R-:W-:-:S03]  /*fe80*/  ISETP.GE.U32.AND P6, PT, R22, 0x7fffff63, PT ;  /* 0x7fffff631600780c */ /* 0x000fc60003fc6070 */
[----:B------:R1:W-:Y:S01]  /*fe90*/  LDGSTS.E [R72+0x69400], [R236.64], !P0 ;  /* 0x69400000ec487fae */ /* 0x0003e2000c121844 */
[----:B------:R-:W-:-:S03]  /*fea0*/  IMAD.WIDE R114, R252, 0x4, R76 ;  /* 0x00000004fc727825 */ /* 0x000fc600078e024c */
[----:B------:R-:W-:Y:S01]  /*feb0*/  STL.64 [R1+0x1c90], R122 ;  /* 0x001c907a01007387 */ /* 0x000fe20000100a00 */
[----:B------:R-:W-:-:S03]  /*fec0*/  IMAD.WIDE R112, R252, 0x4, R64 ;  /* 0x00000004fc707825 */ /* 0x000fc600078e0240 */
[----:B------:R1:W-:Y:S04]  /*fed0*/  LDGSTS.E [R72+0x69600], [R132.64], !P0 ;  /* 0x6960000084487fae */ /* 0x0003e8000c121844 */
[----:B------:R-:W-:Y:S01]  /*fee0*/  STL.64 [R1+0x1c98], R120 ;  /* 0x001c987801007387 */ /* 0x000fe20000100a00 */
[----:B------:R-:W-:-:S03]  /*fef0*/  IMAD.WIDE R110, R252, 0x4, R62 ;  /* 0x00000004fc6e7825 */ /* 0x000fc600078e023e */
[----:B------:R1:W-:Y:S04]  /*ff00*/  LDGSTS.E [R72+0x6a400], [R130.64], !P1 ;  /* 0x6a40000082487fae */ /* 0x0003e8000c921844 */
[----:B------:R-:W-:Y:S01]  /*ff10*/  STL.64 [R1+0x1ca0], R118 ;  /* 0x001ca07601007387 */ /* 0x000fe20000100a00 */
[----:B------:R-:W-:-:S03]  /*ff20*/  IMAD.WIDE R108, R252, 0x4, R60 ;  /* 0x00000004fc6c7825 */ /* 0x000fc600078e023c */
[----:B------:R1:W-:Y:S04]  /*ff30*/  LDGSTS.E [R72+0x6a600], [R128.64], !P1 ;  /* 0x6a60000080487fae */ /* 0x0003e8000c921844 */
[----:B------:R-:W-:Y:S04]  /*ff40*/  STL.64 [R1+0x1ca8], R116 ;  /* 0x001ca87401007387 */ /* 0x000fe80000100a00 */
[----:B------:R1:W-:Y:S04]  /*ff50*/  LDGSTS.E [R72+0x6b400], [R126.64], !P4 ;  /* 0x6b4000007e487fae */ /* 0x0003e8000e121844 */
[----:B------:R-:W4:Y:S01]  /*ff60*/  LDL.LU.64 R76, [R1+0x2f8] ;  /* 0x0002f800014c7983 */ /* 0x000f220000300a00 */
[----:B------:R-:W-:-:S03]  /*ff70*/  IMAD.SHL.U32 R73, R73, 0x4, RZ ;  /* 0x0000000449497824 */ /* 0x000fc600078e00ff */
[----:B------:R1:W-:Y:S04]  /*ff80*/  LDGSTS.E [R72+0x6b600], [R124.64], !P4 ;  /* 0x6b6000007c487fae */ /* 0x0003e8000e121844 */
[----:B------:R-:W4:Y:S04]  /*ff90*/  LDL.LU.64 R64, [R1+0x2f0] ;  /* 0x0002f00001407983 */ /* 0x000f280000300a00 */
[----:B------:R1:W-:Y:S04]  /*ffa0*/  LDGSTS.E [R72+0x6c400], [R122.64], !P3 ;  /* 0x6c4000007a487fae */ /* 0x0003e8000d921844 */
[----:B------:R-:W4:Y:S04]  /*ffb0*/  LDL.LU.64 R62, [R1+0x2c8] ;  /* 0x0002c800013e7983 */ /* 0x000f280000300a00 */
[----:B------:R1:W-:Y:S04]  /*ffc0*/  LDGSTS.E [R72+0x6c600], [R120.64], !P3 ;  /* 0x6c60000078487fae */ /* 0x0003e8000d921844 */
[----:B------:R-:W4:Y:S04]  /*ffd0*/  LDL.LU.64 R60, [R1+0x2c0] ;  /* 0x0002c000013c7983 */ /* 0x000f280000300a00 */
[----:B------:R1:W-:Y:S04]  /*ffe0*/  LDGSTS.E [R72+0x6d400], [R118.64], !P2 ;  /* 0x6d40000076487fae */ /* 0x0003e8000d121844 */
[----:B------:R1:W-:Y:S04]  /*fff0*/  LDGSTS.E [R72+0x6d600], [R116.64], !P2 ;  /* 0x6d60000074487fae */ /* 0x0003e8000d121844 */
[----:B------:R-:W-:Y:S01]  /*10000*/  STL.64 [R1+0x1cb0], R114 ;  /* 0x001cb07201007387 */ /* 0x000fe20000100a00 */
[----:B------:R-:W-:-:S03]  /*10010*/  LOP3.LUT R55, R73, 0x40, RZ, 0x3c, !PT ;  /* 0x0000004049377812 */ /* 0x000fc600078e3cff */
[----:B------:R1:W-:Y:S04]  /*10020*/  LDGSTS.E [R72+0x6e400], [R114.64], !P5 ;  /* 0x6e40000072487fae */ /* 0x0003e8000e921844 */
[----:B------:R-:W-:Y:S04]  /*10030*/  STL.64 [R1+0x1cb8], R112 ;  /* 0x001cb87001007387 */ /* 0x000fe80000100a00 */
[----:B------:R1:W-:Y:S04]  /*10040*/  LDGSTS.E [R72+0x6e600], [R112.64], !P5 ;  /* 0x6e60000070487fae */ /* 0x0003e8000e921844 */
[----:B------:R-:W-:Y:S04]  /*10050*/  STL.64 [R1+0x1cc0], R110 ;  /* 0x001cc06e01007387 */ /* 0x000fe80000100a00 */
[----:B------:R1:W-:Y:S04]  /*10060*/  LDGSTS.E [R72+0x6f400], [R110.64], !P6 ;  /* 0x6f4000006e487fae */ /* 0x0003e8000f121844 */
[----:B------:R-:W-:Y:S04]  /*10070*/  STL.64 [R1+0x1cc8], R108 ;  /* 0x001cc86c01007387 */ /* 0x000fe80000100a00 */
[----:B------:R1:W-:Y:S01]  /*10080*/  LDGSTS.E [R72+0x6f600], [R108.64], !P6 ;  /* 0x6f6000006c487fae */ /* 0x0003e2000f121844 */
[----:B---3--:R-:W-:-:S03]  /*10090*/  IMAD.WIDE R104, R252, 0x4, R74 ;  /* 0x00000004fc687825 */ /* 0x008fc600078e024a */
[----:B------:R-:W3:Y:S01]  /*100a0*/  LDL.LU.64 R74, [R1+0x298] ;  /* 0x00029800014a7983 */ /* 0x000ee20000300a00 */
[----:B--2---:R-:W-:-:S03]  /*100b0*/  IMAD.WIDE R102, R252, 0x4, R68 ;  /* 0x00000004fc667825 */ /* 0x004fc600078e0244 */
[----:B-1----:R-:W2:Y:S04]  /*100c0*/  LDL.LU.64 R72, [R1+0x290] ;  /* 0x0002900001487983 */ /* 0x002ea80000300a00 */
[----:B------:R-:W2:Y:S01]  /*100d0*/  LDL.LU.64 R68, [R1+0x268] ;  /* 0x0002680001447983 */ /* 0x000ea20000300a00 */
[----:B------:R-:W-:-:S03]  /*100e0*/  IMAD.WIDE R100, R252, 0x4, R66 ;  /* 0x00000004fc647825 */ /* 0x000fc600078e0242 */
[----:B------:R-:W2:Y:S01]  /*100f0*/  LDL.LU.64 R66, [R1+0x260] ;  /* 0x0002600001427983 */ /* 0x000ea20000300a00 */
[----:B------:R-:W-:-:S05]  /*10100*/  IMAD.WIDE R106, R252, 0x4, R78 ;  /* 0x00000004fc6a7825 */ /* 0x000fca00078e024e */
[----:B------:R-:W-:Y:S04]  /*10110*/  STL.64 [R1+0x1cd0], R106 ;  /* 0x001cd06a01007387 */ /* 0x000fe80000100a00 */
[----:B------:R-:W-:Y:S04]  /*10120*/  STL.64 [R1+0x1cd8], R104 ;  /* 0x001cd86801007387 */ /* 0x000fe80000100a00 */
[----:B------:R-:W-:Y:S04]  /*10130*/  STL.64 [R1+0x1ce0], R102 ;  /* 0x001ce06601007387 */ /* 0x000fe80000100a00 */
[----:B------:R-:W-:Y:S01]  /*10140*/  STL.64 [R1+0x1ce8], R100 ;  /* 0x001ce86401007387 */ /* 0x000fe20000100a00 */
[----:B----4-:R-:W-:-:S03]  /*10150*/  IMAD.WIDE R98, R252, 0x4, R76 ;  /* 0x00000004fc627825 */ /* 0x010fc600078e024c */
[----:B------:R-:W4:Y:S01]  /*10160*/  LDL.LU.64 R76, [R1+0x240] ;  /* 0x00024000014c7983 */ /* 0x000f220000300a00 */
[----:B------:R-:W-:-:S03]  /*10170*/  IMAD.WIDE R96, R252, 0x4, R64 ;  /* 0x00000004fc607825 */ /* 0x000fc600078e0240 */
[----:B------:R-:W4:Y:S01]  /*10180*/  LDL.LU.64 R64, [R1+0x238] ;  /* 0x0002380001407983 */ /* 0x000f220000300a00 */
[----:B------:R-:W-:-:S03]  /*10190*/  IMAD.WIDE R94, R252, 0x4, R62 ;  /* 0x00000004fc5e7825 */ /* 0x000fc600078e023e */
[----:B------:R-:W4:Y:S01]  /*101a0*/  LDL.LU.64 R62, [R1+0x220] ;  /* 0x00022000013e7983 */ /* 0x000f220000300a00 */
[----:B------:R-:W-:-:S03]  /*101b0*/  IMAD.WIDE R92, R252, 0x4, R60 ;  /* 0x00000004fc5c7825 */ /* 0x000fc600078e023c */
[----:B------:R-:W4:Y:S04]  /*101c0*/  LDL.LU.64 R60, [R1+0x218] ;  /* 0x00021800013c7983 */ /* 0x000f280000300a00 */
[----:B------:R-:W-:Y:S04]  /*101d0*/  STL.64 [R1+0x1cf0], R98 ;  /* 0x001cf06201007387 */ /* 0x000fe80000100a00 */
[----:B------:R-:W-:Y:S04]  /*101e0*/  STL.64 [R1+0x1cf8], R96 ;  /* 0x001cf86001007387 */ /* 0x000fe80000100a00 */
[----:B------:R-:W-:Y:S04]  /*101f0*/  STL.64 [R1+0x1d00], R94 ;  /* 0x001d005e01007387 */ /* 0x000fe80000100a00 */
[----:B------:R-:W-:Y:S01]  /*10200*/  STL.64 [R1+0x1d08], R92 ;  /* 0x001d085c01007387 */ /* 0x000fe20000100a00 */
[----:B---3--:R-:W-:-:S03]  /*10210*/  IMAD.WIDE R90, R252, 0x4, R74 ;  /* 0x00000004fc5a7825 */ /* 0x008fc600078e024a */
[----:B------:R-:W3:Y:S01]  /*10220*/  LDL.LU.64 R74, [R1+0x348] ;  /* 0x00034800014a7983 */ /* 0x000ee20000300a00 */
[----:B--2---:R-:W-:-:S03]  /*10230*/  IMAD.WIDE R88, R252, 0x4, R72 ;  /* 0x00000004fc587825 */ /* 0x004fc600078e0248 */
[----:B------:R-:W2:Y:S01]  /*10240*/  LDL.LU.64 R72, [R1+0x340] ;  /* 0x0003400001487983 */ /* 0x000ea20000300a00 */
[----:B------:R-:W-:-:S03]  /*10250*/  IMAD.WIDE R86, R252, 0x4, R68 ;  /* 0x00000004fc567825 */ /* 0x000fc600078e0244 */
[----:B------:R-:W2:Y:S01]  /*10260*/  LDL.LU.64 R68, [R1+0x318] ;  /* 0x0003180001447983 */ /* 0x000ea20000300a00 */
[----:B------:R-:W-:-:S03]  /*10270*/  IMAD.WIDE R84, R252, 0x4, R66 ;  /* 0x00000004fc547825 */ /* 0x000fc600078e0242 */
[----:B------:R-:W3:Y:S04]  /*10280*/  LDL.LU.64 R66, [R1+0x310] ;  /* 0x0003100001427983 */ /* 0x000ee80000300a00 */
[----:B------:R-:W-:Y:S04]  /*10290*/  STL.64 [R1+0x1d10], R90 ;  /* 0x001d105a01007387 */ /* 0x000fe80000100a00 */
[----:B------:R-:W-:Y:S04]  /*102a0*/  STL.64 [R1+0x1d18], R88 ;  /* 0x001d185801007387 */ /* 0x000fe80000100a00 */
[----:B------:R-:W-:Y:S04]  /*102b0*/  STL.64 [R1+0x1d20], R86 ;  /* 0x001d205601007387 */ /* 0x000fe80000100a00 */
[----:B------:R-:W-:Y:S04]  /*102c0*/  STL.64 [R1+0x1d28], R84 ;  /* 0x001d285401007387 */ /* 0x000fe80000100a00 */
[----:B------:R-:W3:Y:S01]  /*102d0*/  LDL.LU.64 R52, [R1+0x2e8] ;  /* 0x0002e80001347983 */ /* 0x000ee20000300a00 */
[----:B------:R-:W-:-:S02]  /*102e0*/  IADD3 R2, R56, -0x63, RZ ;  /* 0xffffff9d38027810 */ /* 0x000fc40007ffe0ff */
[----:B------:R-:W-:Y:S02]  /*102f0*/  IADD3 R22, R56, -0x67, RZ ;  /* 0xffffff9938167810 */ /* 0x000fe40007ffe0ff */
[----:B------:R-:W-:Y:S02]  /*10300*/  ISETP.GE.U32.AND P0, PT, R2, 0x7fffff7e, PT ;  /* 0x7fffff7e0200780c */ /* 0x000fe40003f06070 */
[----:B------:R-:W-:Y:S02]  /*10310*/  ISETP.GE.U32.AND P1, PT, R22, 0x7fffff7a, PT ;  /* 0x7fffff7a1600780c */ /* 0x000fe40003f26070 */
[C---:B------:R-:W-:Y:S02]  /*10320*/  IADD3 R2, R56.reuse, -0x6b, RZ ;  /* 0xffffff9538027810 */ /* 0x040fe40007ffe0ff */
[----:B------:R-:W-:Y:S02]  /*10330*/  IADD3 R22, R56, -0x6f, RZ ;  /* 0xffffff9138167810 */ /* 0x000fe40007ffe0ff */
[----:B------:R-:W-:-:S02]  /*10340*/  ISETP.GE.U32.AND P4, PT, R2, 0x7fffff76, PT ;  /* 0x7fffff760200780c */ /* 0x000fc40003f86070 */
[----:B------:R-:W-:Y:S02]  /*10350*/  ISETP.GE.U32.AND P3, PT, R22, 0x7fffff72, PT ;  /* 0x7fffff721600780c */ /* 0x000fe40003f66070 */
[C---:B------:R-:W-:Y:S01]  /*10360*/  IADD3 R2, R56.reuse, -0x73, RZ ;  /* 0xffffff8d38027810 */ /* 0x040fe20007ffe0ff */
[----:B------:R1:W-:Y:S01]  /*10370*/  LDGSTS.E [R55+0x68800], [R106.64], !P0 ;  /* 0x688000006a377fae */ /* 0x0003e2000c121844 */
[----:B------:R-:W-:Y:S02]  /*10380*/  IADD3 R22, R56, -0x77, RZ ;  /* 0xffffff8938167810 */ /* 0x000fe40007ffe0ff */
[----:B------:R-:W-:Y:S01]  /*10390*/  ISETP.GE.U32.AND P2, PT, R2, 0x7fffff6e, PT ;  /* 0x7fffff6e0200780c */ /* 0x000fe20003f46070 */
[----:B------:R1:W-:Y:S01]  /*103a0*/  LDGSTS.E [R55+0x68a00], [R104.64], !P0 ;  /* 0x68a0000068377fae */ /* 0x0003e2000c121844 */
[----:B------:R-:W-:Y:S02]  /*103b0*/  ISETP.GE.U32.AND P5, PT, R22, 0x7fffff6a, PT ;  /* 0x7fffff6a1600780c */ /* 0x000fe40003fa6070 */
[C---:B------:R-:W-:Y:S01]  /*103c0*/  IADD3 R2, R56.reuse, -0x7b, RZ ;  /* 0xffffff8538027810 */ /* 0x040fe20007ffe0ff */
[----:B------:R1:W-:Y:S01]  /*103d0*/  LDGSTS.E [R55+0x69800], [R102.64], !P1 ;  /* 0x6980000066377fae */ /* 0x0003e2000c921844 */
[----:B------:R-:W-:-:S02]  /*103e0*/  IADD3 R22, R56, -0x7f, RZ ;  /* 0xffffff8138167810 */ /* 0x000fc40007ffe0ff */
[----:B------:R-:W-:Y:S01]  /*103f0*/  ISETP.GE.U32.AND P6, PT, R2, 0x7fffff66, PT ;  /* 0x7fffff660200780c */ /* 0x000fe20003fc6070 */
[----:B------:R1:W-:Y:S01]  /*10400*/  LDGSTS.E [R55+0x69a00], [R100.64], !P1 ;  /* 0x69a0000064377fae */ /* 0x0003e2000c921844 */
[----:B------:R-:W-:Y:S02]  /*10410*/  ISETP.GE.U32.AND P0, PT, R22, 0x7fffff62, PT ;  /* 0x7fffff621600780c */ /* 0x000fe40003f06070 */
[----:B------:R-:W-:Y:S01]  /*10420*/  IADD3 R22, R56, -0x68, RZ ;  /* 0xffffff9838167810 */ /* 0x000fe20007ffe0ff */
[----:B------:R1:W-:Y:S01]  /*10430*/  LDGSTS.E [R55+0x6a800], [R98.64], !P4 ;  /* 0x6a80000062377fae */ /* 0x0003e2000e121844 */
[----:B------:R-:W-:-:S03]  /*10440*/  LOP3.LUT R57, R59, 0x60, RZ, 0x3c, !PT ;  /* 0x000000603b397812 */ /* 0x000fc600078e3cff */
[----:B------:R1:W-:Y:S01]  /*10450*/  LDGSTS.E [R55+0x6aa00], [R96.64], !P4 ;  /* 0x6aa0000060377fae */ /* 0x0003e2000e121844 */
[----:B------:R-:W-:Y:S02]  /*10460*/  ISETP.GE.U32.AND P4, PT, R22, 0x7fffff79, PT ;  /* 0x7fffff791600780c */ /* 0x000fe40003f86070 */
[C---:B------:R-:W-:Y:S01]  /*10470*/  IADD3 R22, R56.reuse, -0x70, RZ ;  /* 0xffffff9038167810 */ /* 0x040fe20007ffe0ff */
[----:B------:R1:W-:Y:S04]  /*10480*/  LDGSTS.E [R55+0x6b800], [R94.64], !P3 ;  /* 0x6b8000005e377fae */ /* 0x0003e8000d921844 */
[----:B------:R1:W-:Y:S04]  /*10490*/  LDGSTS.E [R55+0x6ba00], [R92.64], !P3 ;  /* 0x6ba000005c377fae */ /* 0x0003e8000d921844 */
[----:B------:R-:W1:Y:S01]  /*104a0*/  S2R R59, SR_TID.X ;  /* 0x00000000003b7919 */ /* 0x000e620000002100 */
[----:B------:R-:W-:-:S03]  /*104b0*/  IADD3 R2, R56, -0x64, RZ ;  /* 0xffffff9c38027810 */ /* 0x000fc60007ffe0ff */
[----:B------:R1:W-:Y:S04]  /*104c0*/  LDGSTS.E [R55+0x6c800], [R90.64], !P2 ;  /* 0x6c8000005a377fae */ /* 0x0003e8000d121844 */
[----:B------:R1:W-:Y:S01]  /*104d0*/  LDGSTS.E [R55+0x6ca00], [R88.64], !P2 ;  /* 0x6ca0000058377fae */ /* 0x0003e2000d121844 */
[----:B------:R-:W-:Y:S02]  /*104e0*/  ISETP.GE.U32.AND P2, PT, R22, 0x7fffff71, PT ;  /* 0x7fffff711600780c */ /* 0x000fe40003f46070 */
[----:B------:R-:W-:Y:S01]  /*104f0*/  IADD3 R22, R56, -0x78, RZ ;  /* 0xffffff8838167810 */ /* 0x000fe20007ffe0ff */
[----:B------:R1:W-:Y:S01]  /*10500*/  LDGSTS.E [R55+0x6d800], [R86.64], !P5 ;  /* 0x6d80000056377fae */ /* 0x0003e2000e921844 */
[----:B------:R-:W-:-:S03]  /*10510*/  ISETP.GE.U32.AND P1, PT, R2, 0x7fffff7d, PT ;  /* 0x7fffff7d0200780c */ /* 0x000fc60003f26070 */
[----:B------:R1:W-:Y:S01]  /*10520*/  LDGSTS.E [R55+0x6da00], [R84.64], !P5 ;  /* 0x6da0000054377fae */ /* 0x0003e2000e921844 */
[----:B------:R-:W-:-:S04]  /*10530*/  IADD3 R2, R56, -0x6c, RZ ;  /* 0xffffff9438027810 */ /* 0x000fc80007ffe0ff */
[----:B------:R-:W-:Y:S02]  /*10540*/  ISETP.GE.U32.AND P3, PT, R2, 0x7fffff75, PT ;  /* 0x7fffff750200780c */ /* 0x000fe40003f66070 */
[----:B------:R-:W-:-:S04]  /*10550*/  IADD3 R2, R56, -0x74, RZ ;  /* 0xffffff8c38027810 */ /* 0x000fc80007ffe0ff */
[----:B------:R-:W-:Y:S02]  /*10560*/  ISETP.GE.U32.AND P5, PT, R2, 0x7fffff6d, PT ;  /* 0x7fffff6d0200780c */ /* 0x000fe40003fa6070 */
[----:B------:R-:W-:Y:S02]  /*10570*/  IADD3 R2, R56, -0x7c, RZ ;  /* 0xffffff8438027810 */ /* 0x000fe40007ffe0ff */
[----:B-1----:R-:W-:Y:S01]  /*10580*/  LOP3.LUT R59, R59, 0x1f, RZ, 0xc0, !PT ;  /* 0x0000001f3b3b7812 */ /* 0x002fe200078ec0ff */
[----:B----4-:R-:W-:-:S05]  /*10590*/  IMAD.WIDE R82, R252, 0x4, R76 ;  /* 0x00000004fc527825 */ /* 0x010fca00078e024c */
[----:B------:R1:W-:Y:S01]  /*105a0*/  LDGSTS.E [R55+0x6e800], [R82.64], !P6 ;  /* 0x6e80000052377fae */ /* 0x0003e2000f121844 */
[----:B------:R-:W-:-:S05]  /*105b0*/  IMAD.WIDE R80, R252, 0x4, R64 ;  /* 0x00000004fc507825 */ /* 0x000fca00078e0240 */
[----:B------:R1:W-:Y:S01]  /*105c0*/  LDGSTS.E [R55+0x6ea00], [R80.64], !P6 ;  /* 0x6ea0000050377fae */ /* 0x0003e2000f121844 */
[----:B------:R-:W-:Y:S01]  /*105d0*/  IMAD.WIDE R78, R252, 0x4, R62 ;  /* 0x00000004fc4e7825 */ /* 0x000fe200078e023e */
[----:B------:R-:W-:-:S04]  /*105e0*/  ISETP.GE.U32.AND P6, PT, R22, 0x7fffff69, PT ;  /* 0x7fffff691600780c */ /* 0x000fc80003fc6070 */
[----:B------:R1:W-:Y:S01]  /*105f0*/  LDGSTS.E [R55+0x6f800], [R78.64], !P0 ;  /* 0x6f8000004e377fae */ /* 0x0003e2000c121844 */
[----:B------:R-:W-:-:S03]  /*10600*/  IMAD.WIDE R76, R252, 0x4, R60 ;  /* 0x00000004fc4c7825 */ /* 0x000fc600078e023c */
[----:B------:R-:W4:Y:S04]  /*10610*/  LDL.LU.64 R60, [R1+0x2e0] ;  /* 0x0002e000013c7983 */ /* 0x000f280000300a00 */
[----:B------:R-:W4:Y:S04]  /*10620*/  LDL.LU.64 R62, [R1+0x2b8] ;  /* 0x0002b800013e7983 */ /* 0x000f280000300a00 */
[----:B------:R-:W4:Y:S04]  /*10630*/  LDL.LU.64 R64, [R1+0x2b0] ;  /* 0x0002b00001407983 */ /* 0x000f280000300a00 */
[----:B------:R-:W-:Y:S04]  /*10640*/  STL.64 [R1+0x1d30], R82 ;  /* 0x001d305201007387 */ /* 0x000fe80000100a00 */
[----:B------:R-:W-:Y:S04]  /*10650*/  STL.64 [R1+0x1d38], R80 ;  /* 0x001d385001007387 */ /* 0x000fe80000100a00 */
[----:B------:R-:W-:Y:S04]  /*10660*/  STL.64 [R1+0x1d40], R78 ;  /* 0x001d404e01007387 */ /* 0x000fe80000100a00 */
[----:B------:R-:W-:Y:S04]  /*10670*/  STL.64 [R1+0x1d48], R76 ;  /* 0x001d484c01007387 */ /* 0x000fe80000100a00 */
[----:B------:R-:W4:Y:S04]  /*10680*/  LDL.LU.64 R18, [R1+0x288] ;  /* 0x0002880001127983 */ /* 0x000f280000300a00 */
[----:B------:R1:W-:Y:S01]  /*10690*/  LDGSTS.E [R55+0x6fa00], [R76.64], !P0 ;  /* 0x6fa000004c377fae */ /* 0x0003e2000c121844 */
[----:B------:R-:W-:-:S02]  /*106a0*/  ISETP.GE.U32.AND P0, PT, R2, 0x7fffff65, PT ;  /* 0x7fffff650200780c */ /* 0x000fc40003f06070 */
[----:B------:R-:W-:Y:S01]  /*106b0*/  IADD3 R2, R56, -0x80, RZ ;  /* 0xffffff8038027810 */ /* 0x000fe20007ffe0ff */
[C---:B--2---:R-:W-:Y:S02]  /*106c0*/  IMAD.WIDE R22, R252.reuse, 0x4, R68 ;  /* 0x00000004fc167825 */ /* 0x044fe400078e0244 */
[----:B------:R-:W2:Y:S04]  /*106d0*/  LDL.LU.64 R68, [R1+0x280] ;  /* 0x0002800001447983 */ /* 0x000ea80000300a00 */
[----:B------:R-:W2:Y:S04]  /*106e0*/  LDL.LU.64 R6, [R1+0x258] ;  /* 0x0002580001067983 */ /* 0x000ea80000300a00 */
[----:B-1----:R-:W2:Y:S01]  /*106f0*/  LDL.LU.64 R54, [R1+0x210] ;  /* 0x0002100001367983 */ /* 0x002ea20000300a00 */
[----:B---3--:R-:W-:-:S04]  /*10700*/  IMAD.WIDE R74, R252, 0x4, R74 ;  /* 0x00000004fc4a7825 */ /* 0x008fc800078e024a */
[C---:B------:R-:W-:Y:S01]  /*10710*/  IMAD.WIDE R72, R252.reuse, 0x4, R72 ;  /* 0x00000004fc487825 */ /* 0x040fe200078e0248 */
[----:B------:R1:W-:Y:S04]  /*10720*/  LDGSTS.E [R57+0x68c00], [R74.64], !P1 ;  /* 0x68c000004a397fae */ /* 0x0003e8000c921844 */
[----:B------:R1:W-:Y:S04]  /*10730*/  LDGSTS.E [R57+0x68e00], [R72.64], !P1 ;  /* 0x68e0000048397fae */ /* 0x0003e8000c921844 */
[----:B------:R-:W-:Y:S04]  /*10740*/  STL.64 [R1+0x1d50], R74 ;  /* 0x001d504a01007387 */ /* 0x000fe80000100a00 */
[----:B------:R3:W-:Y:S04]  /*10750*/  LDGSTS.E [R57+0x69c00], [R22.64], !P4 ;  /* 0x69c0000016397fae */ /* 0x0007e8000e121844 */
[----:B------:R-:W-:Y:S04]  /*10760*/  STL.64 [R1+0x1d58], R72 ;  /* 0x001d584801007387 */ /* 0x000fe80000100a00 */
[----:B------:R-:W-:Y:S01]  /*10770*/  STL.64 [R1+0x1d60], R22 ;  /* 0x001d601601007387 */ /* 0x000fe20000100a00 */
[----:B------:R-:W-:-:S05]  /*10780*/  IMAD.WIDE R24, R252, 0x4, R66 ;  /* 0x00000004fc187825 */ /* 0x000fca00078e0242 */
[----:B------:R1:W-:Y:S01]  /*10790*/  LDGSTS.E [R57+0x69e00], [R24.64], !P4 ;  /* 0x69e0000018397fae */ /* 0x0003e2000e121844 */
[----:B------:R-:W-:-:S03]  /*107a0*/  ISETP.GE.AND P4, PT, R59, R2, PT ;  /* 0x000000023b00720c */ /* 0x000fc60003f86270 */
[----:B------:R-:W-:Y:S01]  /*107b0*/  STL.64 [R1+0x1d68], R24 ;  /* 0x001d681801007387 */ /* 0x000fe20000100a00 */
[----:B------:R-:W-:-:S03]  /*107c0*/  IMAD.WIDE R58, R252, 0x4, R52 ;  /* 0x00000004fc3a7825 */ /* 0x000fc600078e0234 */
[----:B------:R-:W1:Y:S04]  /*107d0*/  LDL.LU.64 R52, [R1+0x208] ;  /* 0x0002080001347983 */ /* 0x000e680000300a00 */
[----:B------:R-:W3:Y:S04]  /*107e0*/  LDL.LU.64 R4, [R1+0x200] ;  /* 0x0002000001047983 */ /* 0x000ee80000300a00 */
[----:B------:R-:W3:Y:S04]  /*107f0*/  LDL.LU.64 R10, [R1+0x1f8] ;  /* 0x0001f800010a7983 */ /* 0x000ee80000300a00 */
[----:B------:R-:W3:Y:S01]  /*10800*/  LDL.LU.64 R50, [R1+0x1f0] ;  /* 0x0001f00001327983 */ /* 0x000ee20000300a00 */
[----:B------:R-:W-:-:S03]  /*10810*/  IADD3 R66, R56, -0x81, RZ ;  /* 0xffffff7f38427810 */ /* 0x000fc60007ffe0ff */
[----:B------:R1:W-:Y:S04]  /*10820*/  LDGSTS.E [R57+0x6ac00], [R58.64], !P3 ;  /* 0x6ac000003a397fae */ /* 0x0003e8000d921844 */
[----:B------:R-:W-:Y:S01]  /*10830*/  STL.64 [R1+0x1d70], R58 ;  /* 0x001d703a01007387 */ /* 0x000fe20000100a00 */
[----:B------:R-:W-:Y:S02]  /*10840*/  IADD3 R8, R56, -0x89, RZ ;  /* 0xffffff7738087810 */ /* 0x000fe40007ffe0ff */
[----:B------:R-:W-:Y:S02]  /*10850*/  ISETP.GE.U32.AND P1, PT, R2, 0x7fffff61, PT ;  /* 0x7fffff610200780c */ /* 0x000fe40003f26070 */
[----:B------:R-:W-:Y:S01]  /*10860*/  IADD3 R2, R56, -0x85, RZ ;  /* 0xffffff7b38027810 */ /* 0x000fe20007ffe0ff */
[----:B----4-:R-:W-:-:S04]  /*10870*/  IMAD.WIDE R60, R252, 0x4, R60 ;  /* 0x00000004fc3c7825 */ /* 0x010fc800078e023c */
[----:B------:R-:W-:Y:S01]  /*10880*/  IMAD.WIDE R62, R252, 0x4, R62 ;  /* 0x00000004fc3e7825 */ /* 0x000fe200078e023e */
[----:B------:R4:W-:Y:S01]  /*10890*/  LDGSTS.E [R57+0x6ae00], [R60.64], !P3 ;  /* 0x6ae000003c397fae */ /* 0x0009e2000d921844 */
[----:B------:R-:W-:Y:S02]  /*108a0*/  ISETP.GE.U32.AND P3, PT, R66, 0x7fffff60, PT ;  /* 0x7fffff604200780c */ /* 0x000fe40003f66070 */
[C---:B------:R-:W-:Y:S01]  /*108b0*/  IMAD.WIDE R64, R252.reuse, 0x4, R64 ;  /* 0x00000004fc407825 */ /* 0x040fe200078e0240 */
[----:B------:R-:W-:Y:S04]  /*108c0*/  STL.64 [R1+0x1d78], R60 ;  /* 0x001d783c01007387 */ /* 0x000fe80000100a00 */
[----:B------:R-:W-:Y:S04]  /*108d0*/  STL.64 [R1+0x1d80], R62 ;  /* 0x001d803e01007387 */ /* 0x000fe80000100a00 */
[----:B------:R-:W-:Y:S04]  /*108e0*/  STL.64 [R1+0x1d88], R64 ;  /* 0x001d884001007387 */ /* 0x000fe80000100a00 */
[----:B------:R4:W-:Y:S04]  /*108f0*/  LDGSTS.E [R57+0x6bc00], [R62.64], !P2 ;  /* 0x6bc000003e397fae */ /* 0x0009e8000d121844 */
[----:B------:R4:W-:Y:S01]  /*10900*/  LDGSTS.E [R57+0x6be00], [R64.64], !P2 ;  /* 0x6be0000040397fae */ /* 0x0009e2000d121844 */
[----:B------:R-:W-:-:S05]  /*10910*/  IMAD.WIDE R66, R252, 0x4, R18 ;  /* 0x00000004fc427825 */ /* 0x000fca00078e0212 */
[----:B------:R4:W-:Y:S01]  /*10920*/  LDGSTS.E [R57+0x6cc00], [R66.64], !P5 ;  /* 0x6cc0000042397fae */ /* 0x0009e2000e921844 */
[----:B--2---:R-:W-:-:S04]  /*10930*/  IMAD.WIDE R68, R252, 0x4, R68 ;  /* 0x00000004fc447825 */ /* 0x004fc800078e0244 */
[C---:B------:R-:W-:Y:S01]  /*10940*/  IMAD.WIDE R12, R252.reuse, 0x4, R6 ;  /* 0x00000004fc0c7825 */ /* 0x040fe200078e0206 */
[----:B------:R4:W-:Y:S03]  /*10950*/  LDGSTS.E [R57+0x6ce00], [R68.64], !P5 ;  /* 0x6ce0000044397fae */ /* 0x0009e6000e921844 */
[----:B------:R-:W-:Y:S01]  /*10960*/  IMAD.WIDE R6, R252, 0x4, R54 ;  /* 0x00000004fc067825 */ /* 0x000fe200078e0236 */
[----:B------:R-:W-:Y:S01]  /*10970*/  ISETP.GE.U32.AND P5, PT, R8, 0x7fffff58, PT ;  /* 0x7fffff580800780c */ /* 0x000fe20003fa6070 */
[----:B------:R-:W2:Y:S04]  /*10980*/  LDL.LU.64 R54, [R1+0x1e8] ;  /* 0x0001e80001367983 */ /* 0x000ea80000300a00 */
[----:B------:R-:W-:Y:S04]  /*10990*/  STL.64 [R1+0xf40], R12 ;  /* 0x000f400c01007387 */ /* 0x000fe80000100a00 */
[----:B------:R-:W-:Y:S04]  /*109a0*/  STL.64 [R1+0x1d90], R66 ;  /* 0x001d904201007387 */ /* 0x000fe80000100a00 */
[----:B------:R4:W-:Y:S04]  /*109b0*/  STL.64 [R1+0xf28], R6 ;  /* 0x000f280601007387 */ /* 0x0009e80000100a00 */
[----:B------:R-:W-:Y:S04]  /*109c0*/  STL.64 [R1+0x1d98], R68 ;  /* 0x001d984401007387 */ /* 0x000fe80000100a00 */
[----:B------:R-:W2:Y:S04]  /*109d0*/  LDL.LU.64 R16, [R1+0x1e0] ;  /* 0x0001e00001107983 */ /* 0x000ea80000300a00 */
[----:B------:R-:W2:Y:S04]  /*109e0*/  LDL.LU.64 R14, [R1+0x1d8] ;  /* 0x0001d800010e7983 */ /* 0x000ea80000300a00 */
[----:B------:R-:W2:Y:S04]  /*109f0*/  LDL.LU.64 R18, [R1+0x1d0] ;  /* 0x0001d00001127983 */ /* 0x000ea80000300a00 */
[----:B------:R-:W2:Y:S04]  /*10a00*/  LDL.LU.64 R8, [R1+0x1c8] ;  /* 0x0001c80001087983 */ /* 0x000ea80000300a00 */
[----:B------:R1:W-:Y:S04]  /*10a10*/  LDGSTS.E [R57+0x6dc00], [R12.64], !P6 ;  /* 0x6dc000000c397fae */ /* 0x0003e8000f121844 */
[----:B------:R4:W-:Y:S04]  /*10a20*/  LDGSTS.E [R57+0x6de00], [R6.64], !P6 ;  /* 0x6de0000006397fae */ /* 0x0009e8000f121844 */
[----:B----4-:R-:W4:Y:S01]  /*10a30*/  LDL.LU.64 R6, [R1+0x1c0] ;  /* 0x0001c00001067983 */ /* 0x010f220000300a00 */
[----:B-1----:R-:W-:-:S03]  /*10a40*/  IMAD.WIDE R24, R252, 0x4, R52 ;  /* 0x00000004fc187825 */ /* 0x002fc600078e0234 */
[----:B------:R-:W4:Y:S01]  /*10a50*/  LDL.LU.64 R52, [R1+0x1b8] ;  /* 0x0001b80001347983 */ /* 0x000f220000300a00 */
[----:B---3--:R-:W-:-:S04]  /*10a60*/  IMAD.WIDE R22, R252, 0x4, R4 ;  /* 0x00000004fc167825 */ /* 0x008fc800078e0204 */
[C---:B------:R-:W-:Y:S01]  /*10a70*/  IMAD.WIDE R10, R252.reuse, 0x4, R10 ;  /* 0x00000004fc0a7825 */ /* 0x040fe200078e020a */
[----:B------:R-:W-:Y:S03]  /*10a80*/  STL.64 [R1+0x580], R24 ;  /* 0x0005801801007387 */ /* 0x000fe60000100a00 */
[----:B------:R-:W-:Y:S01]  /*10a90*/  IMAD.WIDE R20, R252, 0x4, R50 ;  /* 0x00000004fc147825 */ /* 0x000fe200078e0232 */
[----:B------:R1:W-:Y:S01]  /*10aa0*/  LDGSTS.E [R57+0x6ec00], [R24.64], !P0 ;  /* 0x6ec0000018397fae */ /* 0x0003e2000c121844 */
[----:B------:R-:W-:-:S03]  /*10ab0*/  ISETP.GE.U32.AND P2, PT, R2, 0x7fffff5c, PT ;  /* 0x7fffff5c0200780c */ /* 0x000fc60003f46070 */
[----:B------:R-:W-:Y:S01]  /*10ac0*/  STL.64 [R1+0x588], R22 ;  /* 0x0005881601007387 */ /* 0x000fe20000100a00 */
[----:B------:R-:W-:-:S03]  /*10ad0*/  IADD3 R2, R56, -0x8d, RZ ;  /* 0xffffff7338027810 */ /* 0x000fc60007ffe0ff */
[----:B------:R1:W-:Y:S04]  /*10ae0*/  LDGSTS.E [R57+0x6ee00], [R22.64], !P0 ;  /* 0x6ee0000016397fae */ /* 0x0003e8000c121844 */
[----:B------:R-:W3:Y:S04]  /*10af0*/  LDL.LU.64 R12, [R1+0x1b0] ;  /* 0x0001b000010c7983 */ /* 0x000ee80000300a00 */
[----:B------:R1:W-:Y:S04]  /*10b00*/  LDGSTS.E [R57+0x6fc00], [R10.64], !P1 ;  /* 0x6fc000000a397fae */ /* 0x0003e8000c921844 */
[----:B------:R-:W3:Y:S04]  /*10b10*/  LDL.LU.64 R4, [R1+0x1a8] ;  /* 0x0001a80001047983 */ /* 0x000ee80000300a00 */
[----:B------:R1:W-:Y:S01]  /*10b20*/  LDGSTS.E [R57+0x6fe00], [R20.64], !P1 ;  /* 0x6fe0000014397fae */ /* 0x0003e2000c921844 */
[----:B------:R-:W-:-:S03]  /*10b30*/  ISETP.GE.U32.AND P6, PT, R2, 0x7fffff54, PT ;  /* 0x7fffff540200780c */ /* 0x000fc60003fc6070 */
[----:B------:R1:W-:Y:S01]  /*10b40*/  STL.64 [R1+0x12b8], R10 ;  /* 0x0012b80a01007387 */ /* 0x0003e20000100a00 */
[----:B------:R-:W-:-:S03]  /*10b50*/  IADD3 R2, R56, -0x91, RZ ;  /* 0xffffff6f38027810 */ /* 0x000fc60007ffe0ff */
[----:B------:R2:W-:Y:S01]  /*10b60*/  STL.64 [R1+0x12b0], R20 ;  /* 0x0012b01401007387 */ /* 0x0005e20000100a00 */
[----:B-1----:R-:W-:Y:S01]  /*10b70*/  IMAD.MOV.U32 R57, RZ, RZ, 0x1f ;  /* 0x0000001fff397424 */ /* 0x002fe200078e00ff */
[----:B------:R-:W-:Y:S01]  /*10b80*/  ISETP.NE.U32.AND P1, PT, R0, RZ, PT ;  /* 0x000000ff0000720c */ /* 0x000fe20003f25070 */
[----:B------:R-:W-:Y:S01]  /*10b90*/  IMAD.WIDE R248, R3, 0x4, R248 ;  /* 0x0000000403f87825 */ /* 0x000fe200078e02f8 */
[----:B------:R-:W0:Y:S02]  /*10ba0*/  LDGDEPBAR ;  /* 0x00000000000079af */ /* 0x000e240000000000 */
[----:B------:R-:W-:Y:S02]  /*10bb0*/  IADD3 R57, R57, c[0x0][0x180], RZ ;  /* 0x0000600039397a10 */ /* 0x000fe40007ffe0ff */
[----:B------:R-:W3:Y:S01]  /*10bc0*/  LDL.LU.64 R10, [R1+0x1a0] ;  /* 0x0001a000010a7983 */ /* 0x000ee20000300a00 */
[----:B------:R-:W-:-:S03]  /*10bd0*/  ISETP.GE.U32.AND P0, PT, R2, 0x7fffff50, PT ;  /* 0x7fffff500200780c */ /* 0x000fc60003f06070 */
[----:B------:R-:W3:Y:S01]  /*10be0*/  LDL.LU.64 R50, [R1+0x198] ;  /* 0x0001980001327983 */ /* 0x000ee20000300a00 */
[----:B------:R-:W-:Y:S02]  /*10bf0*/  SEL R0, RZ, 0x4, P4 ;  /* 0x00000004ff007807 */ /* 0x000fe40002000000 */
[----:B------:R-:W-:Y:S02]  /*10c00*/  IADD3 R2, R56, -0x95, RZ ;  /* 0xffffff6b38027810 */ /* 0x000fe40007ffe0ff */
[----:B------:R-:W-:Y:S02]  /*10c10*/  ISETP.GT.AND P4, PT, R57, 0x9f, PT ;  /* 0x0000009f3900780c */ /* 0x000fe40003f84270 */
[----:B------:R-:W3:Y:S01]  /*10c20*/  LDL.LU.64 R56, [R1+0x190] ;  /* 0x0001900001387983 */ /* 0x000ee20000300a00 */
[----:B--2---:R-:W-:-:S03]  /*10c30*/  IMAD.WIDE R20, R3, 0x4, R54 ;  /* 0x0000000403147825 */ /* 0x004fc600078e0236 */
[----:B------:R-:W2:Y:S04]  /*10c40*/  LDL.LU.64 R54, [R1+0x188] ;  /* 0x0001880001367983 */ /* 0x000ea80000300a00 */
[----:B------:R-:W-:Y:S01]  /*10c50*/  STL.64 [R1+0xcf0], R20 ;  /* 0x000cf01401007387 */ /* 0x000fe20000100a00 */
[----:B------:R-:W-:-:S04]  /*10c60*/  IMAD.WIDE R110, R3, 0x4, R16 ;  /* 0x00000004036e7825 */ /* 0x000fc800078e0210 */
[----:B------:R-:W-:-:S04]  /*10c70*/  IMAD.WIDE R16, R3, 0x4, R14 ;  /* 0x0000000403107825 */ /* 0x000fc800078e020e */
[C---:B------:R-:W-:Y:S01]  /*10c80*/  IMAD.WIDE R112, R3.reuse, 0x4, R18 ;  /* 0x0000000403707825 */ /* 0x040fe200078e0212 */
[----:B------:R-:W-:Y:S03]  /*10c90*/  STL.64 [R1+0xd30], R16 ;  /* 0x000d301001007387 */ /* 0x000fe60000100a00 */
[C---:B------:R-:W-:Y:S01]  /*10ca0*/  IMAD.WIDE R14, R3.reuse, 0x4, R8 ;  /* 0x00000004030e7825 */ /* 0x040fe200078e0208 */
[----:B------:R-:W2:Y:S04]  /*10cb0*/  LDL.LU.64 R18, [R1+0x180] ;  /* 0x0001800001127983 */ /* 0x000ea80000300a00 */
[----:B------:R-:W2:Y:S04]  /*10cc0*/  LDL.LU.64 R8, [R1+0x178] ;  /* 0x0001780001087983 */ /* 0x000ea80000300a00 */
[----:B------:R4:W-:Y:S04]  /*10cd0*/  STL.64 [R1+0xd48], R14 ;  /* 0x000d480e01007387 */ /* 0x0009e80000100a00 */
[----:B------:R-:W-:Y:S04]  /*10ce0*/  STL.64 [R1+0x12a8], R110 ;  /* 0x0012a86e01007387 */ /* 0x000fe80000100a00 */
[----:B------:R-:W-:Y:S01]  /*10cf0*/  STL.64 [R1+0x1da0], R110 ;  /* 0x001da06e01007387 */ /* 0x000fe20000100a00 */
[----:B----4-:R-:W-:-:S03]  /*10d00*/  IMAD.WIDE R14, R3, 0x4, R52 ;  /* 0x00000004030e7825 */ /* 0x010fc600078e0234 */
[----:B------:R-:W4:Y:S01]  /*10d10*/  LDL.LU.64 R52, [R1+0x170] ;  /* 0x0001700001347983 */ /* 0x000f220000300a00 */
[----:B------:R-:W-:-:S03]  /*10d20*/  IMAD.WIDE R114, R3, 0x4, R6 ;  /* 0x0000000403727825 */ /* 0x000fc600078e0206 */
[----:B------:R-:W4:Y:S04]  /*10d30*/  LDL.LU.64 R6, [R1+0x168] ;  /* 0x0001680001067983 */ /* 0x000f280000300a00 */
[----:B------:R-:W-:Y:S04]  /*10d40*/  STL.64 [R1+0xd58], R14 ;  /* 0x000d580e01007387 */ /* 0x000fe80000100a00 */
[----:B------:R-:W-:Y:S04]  /*10d50*/  STL.64 [R1+0x12a0], R112 ;  /* 0x0012a07001007387 */ /* 0x000fe80000100a00 */
[----:B------:R1:W-:Y:S01]  /*10d60*/  STL.64 [R1+0x1da8], R112 ;  /* 0x001da87001007387 */ /* 0x0003e20000100a00 */
[----:B---3--:R-:W-:-:S04]  /*10d70*/  IMAD.WIDE R116, R3, 0x4, R12 ;  /* 0x0000000403747825 */ /* 0x008fc800078e020c */
[C---:B-1----:R-:W-:Y:S02]  /*10d80*/  IMAD.WIDE R112, R3.reuse, 0x4, R4 ;  /* 0x0000000403707825 */ /* 0x042fe400078e0204 */
[----:B------:R-:W3:Y:S04]  /*10d90*/  LDL.LU.64 R4, [R1+0x160] ;  /* 0x0001600001047983 */ /* 0x000ee80000300a00 */
[----:B------:R-:W3:Y:S04]  /*10da0*/  LDL.LU.64 R14, [R1+0x158] ;  /* 0x00015800010e7983 */ /* 0x000ee80000300a00 */
[----:B------:R-:W-:Y:S04]  /*10db0*/  STL.64 [R1+0x1298], R114 ;  /* 0x0012987201007387 */ /* 0x000fe80000100a00 */
[----:B------:R-:W-:Y:S01]  /*10dc0*/  STL.64 [R1+0x1db0], R114 ;  /* 0x001db07201007387 */ /* 0x000fe20000100a00 */
[----:B------:R-:W-:-:S03]  /*10dd0*/  IMAD.WIDE R118, R3, 0x4, R10 ;  /* 0x0000000403767825 */ /* 0x000fc600078e020a */
[----:B------:R-:W3:Y:S01]  /*10de0*/  LDL.LU.64 R10, [R1+0x150] ;  /* 0x00015000010a7983 */ /* 0x000ee20000300a00 */
[----:B------:R-:W-:-:S03]  /*10df0*/  IMAD.WIDE R110, R3, 0x4, R50 ;  /* 0x00000004036e7825 */ /* 0x000fc600078e0232 */
[----:B------:R-:W3:Y:S04]  /*10e00*/  LDL.LU.64 R50, [R1+0x148] ;  /* 0x0001480001327983 */ /* 0x000ee80000300a00 */
[----:B------:R-:W-:Y:S01]  /*10e10*/  STL.64 [R1+0xd80], R112 ;  /* 0x000d807001007387 */ /* 0x000fe20000100a00 */
[----:B------:R-:W-:-:S03]  /*10e20*/  IMAD.WIDE R120, R3, 0x4, R56 ;  /* 0x0000000403787825 */ /* 0x000fc600078e0238 */
[----:B------:R-:W-:Y:S04]  /*10e30*/  STL.64 [R1+0x1db8], R112 ;  /* 0x001db87001007387 */ /* 0x000fe80000100a00 */
[----:B------:R-:W-:Y:S04]  /*10e40*/  STL.64 [R1+0x1290], R116 ;  /* 0x0012907401007387 */ /* 0x000fe80000100a00 */
[----:B------:R-:W-:Y:S04]  /*10e50*/  STL.64 [R1+0x1dc0], R116 ;  /* 0x001dc07401007387 */ /* 0x000fe80000100a00 */
[----:B------:R-:W3:Y:S01]  /*10e60*/  LDL.LU.64 R56, [R1+0x140] ;  /* 0x0001400001387983 */ /* 0x000ee20000300a00 */
[----:B--2---:R-:W-:-:S03]  /*10e70*/  IMAD.WIDE R68, R3, 0x4, R54 ;  /* 0x0000000403447825 */ /* 0x004fc600078e0236 */
[----:B------:R-:W2:Y:S04]  /*10e80*/  LDL.LU.64 R54, [R1+0x138] ;  /* 0x0001380001367983 */ /* 0x000ea80000300a00 */
[----:B------:R-:W-:Y:S04]  /*10e90*/  STL.64 [R1+0xd98], R110 ;  /* 0x000d986e01007387 */ /* 0x000fe80000100a00 */
[----:B------:R1:W-:Y:S04]  /*10ea0*/  STL.64 [R1+0x1dc8], R110 ;  /* 0x001dc86e01007387 */ /* 0x0003e80000100a00 */
[----:B------:R-:W-:Y:S04]  /*10eb0*/  STL.64 [R1+0x1288], R118 ;  /* 0x0012887601007387 */ /* 0x000fe80000100a00 */
[----:B------:R-:W2:Y:S01]  /*10ec0*/  LDL.LU.64 R12, [R1+0x130] ;  /* 0x00013000010c7983 */ /* 0x000ea20000300a00 */
[----:B------:R-:W-:-:S03]  /*10ed0*/  IMAD.WIDE R122, R3, 0x4, R18 ;  /* 0x00000004037a7825 */ /* 0x000fc600078e0212 */
[----:B------:R-:W2:Y:S04]  /*10ee0*/  LDL.LU.64 R18, [R1+0x128] ;  /* 0x0001280001127983 */ /* 0x000ea80000300a00 */
[----:B------:R1:W-:Y:S04]  /*10ef0*/  STL.64 [R1+0xda8], R68 ;  /* 0x000da84401007387 */ /* 0x0003e80000100a00 */
[----:B------:R-:W-:Y:S01]  /*10f00*/  STL.64 [R1+0x1280], R120 ;  /* 0x0012807801007387 */ /* 0x000fe20000100a00 */
[----:B------:R-:W-:-:S04]  /*10f10*/  IMAD.WIDE R66, R3, 0x4, R8 ;  /* 0x0000000403427825 */ /* 0x000fc800078e0208 */
[C---:B----4-:R-:W-:Y:S02]  /*10f20*/  IMAD.WIDE R124, R3.reuse, 0x4, R52 ;  /* 0x00000004037c7825 */ /* 0x050fe400078e0234 */
[----:B------:R-:W4:Y:S02]  /*10f30*/  LDL.LU.64 R52, [R1+0x120] ;  /* 0x0001200001347983 */ /* 0x000f240000300a00 */
[C---:B------:R-:W-:Y:S02]  /*10f40*/  IMAD.WIDE R64, R3.reuse, 0x4, R6 ;  /* 0x0000000403407825 */ /* 0x040fe400078e0206 */
[----:B------:R-:W4:Y:S04]  /*10f50*/  LDL.LU.64 R8, [R1+0x118] ;  /* 0x0001180001087983 */ /* 0x000f280000300a00 */
[----:B------:R1:W-:Y:S04]  /*10f60*/  STL.64 [R1+0xdc0], R66 ;  /* 0x000dc04201007387 */ /* 0x0003e80000100a00 */
[----:B------:R-:W-:Y:S04]  /*10f70*/  STL.64 [R1+0x1278], R122 ;  /* 0x0012787a01007387 */ /* 0x000fe80000100a00 */
[----:B------:R-:W4:Y:S01]  /*10f80*/  LDL.LU.64 R6, [R1+0x110] ;  /* 0x0001100001067983 */ /* 0x000f220000300a00 */
[----:B---3--:R-:W-:-:S03]  /*10f90*/  IMAD.WIDE R126, R3, 0x4, R4 ;  /* 0x00000004037e7825 */ /* 0x008fc600078e0204 */
[----:B------:R-:W3:Y:S01]  /*10fa0*/  LDL.LU.64 R4, [R1+0x108] ;  /* 0x0001080001047983 */ /* 0x000ee20000300a00 */
[----:B------:R-:W-:-:S03]  /*10fb0*/  IMAD.WIDE R62, R3, 0x4, R14 ;  /* 0x00000004033e7825 */ /* 0x000fc600078e020e */
[----:B------:R1:W-:Y:S04]  /*10fc0*/  STL.64 [R1+0xdd8], R64 ;  /* 0x000dd84001007387 */ /* 0x0003e80000100a00 */
[----:B------:R-:W-:Y:S04]  /*10fd0*/  STL.64 [R1+0x1270], R124 ;  /* 0x0012707c01007387 */ /* 0x000fe80000100a00 */
[----:B------:R-:W3:Y:S01]  /*10fe0*/  LDL.LU.64 R16, [R1+0x100] ;  /* 0x0001000001107983 */ /* 0x000ee20000300a00 */
[----:B------:R-:W-:-:S03]  /*10ff0*/  IMAD.WIDE R128, R3, 0x4, R10 ;  /* 0x0000000403807825 */ /* 0x000fc600078e020a */
[----:B------:R-:W3:Y:S01]  /*11000*/  LDL.LU.64 R10, [R1+0xf8] ;  /* 0x0000f800010a7983 */ /* 0x000ee20000300a00 */
[----:B------:R-:W-:-:S03]  /*11010*/  IMAD.WIDE R60, R3, 0x4, R50 ;  /* 0x00000004033c7825 */ /* 0x000fc600078e0232 */
[----:B------:R-:W3:Y:S04]  /*11020*/  LDL.LU.64 R50, [R1+0xf0] ;  /* 0x0000f00001327983 */ /* 0x000ee80000300a00 */
[----:B------:R1:W-:Y:S04]  /*11030*/  STL.64 [R1+0xde8], R62 ;  /* 0x000de83e01007387 */ /* 0x0003e80000100a00 */
[----:B------:R-:W-:Y:S04]  /*11040*/  STL.64 [R1+0x1268], R126 ;  /* 0x0012687e01007387 */ /* 0x000fe80000100a00 */
[----:B------:R-:W3:Y:S01]  /*11050*/  LDL.LU.64 R14, [R1+0xe8] ;  /* 0x0000e800010e7983 */ /* 0x000ee20000300a00 */
[----:B------:R-:W-:-:S03]  /*11060*/  IMAD.WIDE R130, R3, 0x4, R56 ;  /* 0x0000000403827825 */ /* 0x000fc600078e0238 */
[----:B------:R-:W3:Y:S01]  /*11070*/  LDL.LU.64 R56, [R1+0xe0] ;  /* 0x0000e00001387983 */ /* 0x000ee20000300a00 */
[----:B--2---:R-:W-:-:S03]  /*11080*/  IMAD.WIDE R58, R3, 0x4, R54 ;  /* 0x00000004033a7825 */ /* 0x004fc600078e0236 */
[----:B------:R-:W2:Y:S04]  /*11090*/  LDL.LU.64 R54, [R1+0xd8] ;  /* 0x0000d80001367983 */ /* 0x000ea80000300a00 */
[----:B------:R1:W-:Y:S04]  /*110a0*/  STL.64 [R1+0xdf8], R60 ;  /* 0x000df83c01007387 */ /* 0x0003e80000100a00 */
[----:B------:R-:W-:Y:S01]  /*110b0*/  STL.64 [R1+0x1260], R128 ;  /* 0x0012608001007387 */ /* 0x000fe20000100a00 */
[----:B------:R-:W-:-:S03]  /*110c0*/  IMAD.WIDE R132, R3, 0x4, R12 ;  /* 0x0000000403847825 */ /* 0x000fc600078e020c */
[----:B------:R-:W2:Y:S01]  /*110d0*/  LDL.LU.64 R12, [R1+0xd0] ;  /* 0x0000d000010c7983 */ /* 0x000ea20000300a00 */
[----:B------:R-:W-:-:S03]  /*110e0*/  IMAD.WIDE R24, R3, 0x4, R18 ;  /* 0x0000000403187825 */ /* 0x000fc600078e0212 */
[----:B------:R-:W2:Y:S04]  /*110f0*/  LDL.LU.64 R18, [R1+0xc8] ;  /* 0x0000c80001127983 */ /* 0x000ea80000300a00 */
[----:B------:R1:W-:Y:S04]  /*11100*/  STL.64 [R1+0xe28], R58 ;  /* 0x000e283a01007387 */ /* 0x0003e80000100a00 */
[----:B------:R-:W-:Y:S01]  /*11110*/  STL.64 [R1+0x1258], R130 ;  /* 0x0012588201007387 */ /* 0x000fe20000100a00 */
[----:B----4-:R-:W-:-:S03]  /*11120*/  IMAD.WIDE R236, R3, 0x4, R52 ;  /* 0x0000000403ec7825 */ /* 0x010fc600078e0234 */
[----:B------:R-:W4:Y:S01]  /*11130*/  LDL.LU.64 R52, [R1+0xc0] ;  /* 0x0000c00001347983 */ /* 0x000f220000300a00 */
[----:B------:R-:W-:-:S03]  /*11140*/  IMAD.WIDE R22, R3, 0x4, R8 ;  /* 0x0000000403167825 */ /* 0x000fc600078e0208 */
[----:B------:R-:W4:Y:S04]  /*11150*/  LDL.LU.64 R8, [R1+0xb8] ;  /* 0x0000b80001087983 */ /* 0x000f280000300a00 */
[----:B------:R1:W-:Y:S04]  /*11160*/  STL.64 [R1+0xe58], R24 ;  /* 0x000e581801007387 */ /* 0x0003e80000100a00 */
[----:B------:R-:W-:Y:S01]  /*11170*/  STL.64 [R1+0x1250], R132 ;  /* 0x0012508401007387 */ /* 0x000fe20000100a00 */
[----:B------:R-:W-:-:S03]  /*11180*/  IMAD.WIDE R238, R3, 0x4, R6 ;  /* 0x0000000403ee7825 */ /* 0x000fc600078e0206 */
[----:B------:R-:W4:Y:S01]  /*11190*/  LDL.LU.64 R6, [R1+0xb0] ;  /* 0x0000b00001067983 */ /* 0x000f220000300a00 */
[----:B---3--:R-:W-:-:S03]  /*111a0*/  IMAD.WIDE R72, R3, 0x4, R4 ;  /* 0x0000000403487825 */ /* 0x008fc600078e0204 */
[----:B------:R-:W3:Y:S04]  /*111b0*/  LDL.LU.64 R4, [R1+0xa8] ;  /* 0x0000a80001047983 */ /* 0x000ee80000300a00 */
[----:B------:R1:W-:Y:S04]  /*111c0*/  STL.64 [R1+0xe88], R22 ;  /* 0x000e881601007387 */ /* 0x0003e80000100a00 */
[----:B------:R-:W-:Y:S01]  /*111d0*/  STL.64 [R1+0x1248], R236 ;  /* 0x001248ec01007387 */ /* 0x000fe20000100a00 */
[----:B------:R-:W-:-:S03]  /*111e0*/  IMAD.WIDE R240, R3, 0x4, R16 ;  /* 0x0000000403f07825 */ /* 0x000fc600078e0210 */
[----:B------:R1:W-:Y:S04]  /*111f0*/  STL.64 [R1+0xe98], R72 ;  /* 0x000e984801007387 */ /* 0x0003e80000100a00 */
[----:B------:R-:W-:Y:S01]  /*11200*/  STL.64 [R1+0x1240], R238 ;  /* 0x001240ee01007387 */ /* 0x000fe20000100a00 */
[----:B------:R-:W-:-:S03]  /*11210*/  IMAD.WIDE R74, R3, 0x4, R10 ;  /* 0x00000004034a7825 */ /* 0x000fc600078e020a */
[----:B------:R-:W3:Y:S01]  /*11220*/  LDL.LU.64 R10, [R1+0xa0] ;  /* 0x0000a000010a7983 */ /* 0x000ee20000300a00 */
[----:B------:R-:W-:-:S03]  /*11230*/  IMAD.WIDE R242, R3, 0x4, R50 ;  /* 0x0000000403f27825 */ /* 0x000fc600078e0232 */
[----:B------:R-:W3:Y:S04]  /*11240*/  LDL.LU.64 R50, [R1+0x98] ;  /* 0x0000980001327983 */ /* 0x000ee80000300a00 */
[----:B------:R1:W-:Y:S04]  /*11250*/  STL.64 [R1+0xef8], R74 ;  /* 0x000ef84a01007387 */ /* 0x0003e80000100a00 */
[----:B------:R-:W-:Y:S01]  /*11260*/  STL.64 [R1+0x1238], R240 ;  /* 0x001238f001007387 */ /* 0x000fe20000100a00 */
[----:B------:R-:W-:-:S03]  /*11270*/  IMAD.WIDE R70, R3, 0x4, R56 ;  /* 0x0000000403467825 */ /* 0x000fc600078e0238 */
[----:B------:R-:W3:Y:S01]  /*11280*/  LDL.LU.64 R56, [R1+0x90] ;  /* 0x0000900001387983 */ /* 0x000ee20000300a00 */
[----:B------:R-:W-:-:S04]  /*11290*/  IMAD.WIDE R76, R3, 0x4, R14 ;  /* 0x00000004034c7825 */ /* 0x000fc800078e020e */
[C---:B--2---:R-:W-:Y:S02]  /*112a0*/  IMAD.WIDE R78, R3.reuse, 0x4, R54 ;  /* 0x00000004034e7825 */ /* 0x044fe400078e0236 */
[----:B------:R-:W2:Y:S04]  /*112b0*/  LDL.LU.64 R54, [R1+0x88] ;  /* 0x0000880001367983 */ /* 0x000ea80000300a00 */
[----:B------:R1:W-:Y:S04]  /*112c0*/  STL.64 [R1+0xf20], R76 ;  /* 0x000f204c01007387 */ /* 0x0003e80000100a00 */
[----:B------:R-:W-:Y:S04]  /*112d0*/  STL.64 [R1+0x1230], R242 ;  /* 0x001230f201007387 */ /* 0x000fe80000100a00 */
[----:B------:R1:W-:Y:S04]  /*112e0*/  STL.64 [R1+0xef0], R78 ;  /* 0x000ef04e01007387 */ /* 0x0003e80000100a00 */
[----:B------:R-:W-:Y:S01]  /*112f0*/  STL.64 [R1+0x1228], R70 ;  /* 0x0012284601007387 */ /* 0x000fe20000100a00 */
[----:B------:R-:W-:-:S03]  /*11300*/  IMAD.WIDE R80, R3, 0x4, R18 ;  /* 0x0000000403507825 */ /* 0x000fc600078e0212 */
[----:B------:R-:W2:Y:S01]  /*11310*/  LDL.LU.64 R18, [R1+0x80] ;  /* 0x0000800001127983 */ /* 0x000ea20000300a00 */
[----:B------:R-:W-:-:S04]  /*11320*/  IMAD.WIDE R20, R3, 0x4, R12 ;  /* 0x0000000403147825 */ /* 0x000fc800078e020c */
[C---:B----4-:R-:W-:Y:S02]  /*11330*/  IMAD.WIDE R26, R3.reuse, 0x4, R52 ;  /* 0x00000004031a7825 */ /* 0x050fe400078e0234 */
[----:B------:R-:W4:Y:S02]  /*11340*/  LDL.LU.64 R52, [R1+0x78] ;  /* 0x0000780001347983 */ /* 0x000f240000300a00 */
[C---:B------:R-:W-:Y:S02]  /*11350*/  IMAD.WIDE R82, R3.reuse, 0x4, R8 ;  /* 0x0000000403527825 */ /* 0x040fe400078e0208 */
[----:B------:R-:W4:Y:S04]  /*11360*/  LDL.LU.64 R8, [R1+0x70] ;  /* 0x0000700001087983 */ /* 0x000f280000300a00 */
[----:B------:R-:W4:Y:S04]  /*11370*/  LDL.LU.64 R96, [R1+0x68] ;  /* 0x0000680001607983 */ /* 0x000f280000300a00 */
[----:B------:R1:W-:Y:S01]  /*11380*/  STL.64 [R1+0xe90], R80 ;  /* 0x000e905001007387 */ /* 0x0003e20000100a00 */
[----:B------:R-:W-:-:S03]  /*11390*/  IMAD.WIDE R16, R3, 0x4, R6 ;  /* 0x0000000403107825 */ /* 0x000fc600078e0206 */
[----:B------:R-:W-:Y:S04]  /*113a0*/  STL.64 [R1+0xf50], R20 ;  /* 0x000f501401007387 */ /* 0x000fe80000100a00 */
[----:B------:R-:W4:Y:S04]  /*113b0*/  LDL.LU.64 R6, [R1+0x60] ;  /* 0x0000600001067983 */ /* 0x000f280000300a00 */
[----:B------:R-:W4:Y:S01]  /*113c0*/  LDL.LU.64 R98, [R1+0x58] ;  /* 0x0000580001627983 */ /* 0x000f220000300a00 */
[----:B---3--:R-:W-:-:S03]  /*113d0*/  IMAD.WIDE R84, R3, 0x4, R4 ;  /* 0x0000000403547825 */ /* 0x008fc600078e0204 */
[----:B------:R-:W3:Y:S04]  /*113e0*/  LDL.LU.64 R4, [R1+0x50] ;  /* 0x0000500001047983 */ /* 0x000ee80000300a00 */
[----:B------:R-:W3:Y:S04]  /*113f0*/  LDL.LU.64 R100, [R1+0x48] ;  /* 0x0000480001647983 */ /* 0x000ee80000300a00 */
[----:B------:R1:W-:Y:S04]  /*11400*/  STL.64 [R1+0xe80], R82 ;  /* 0x000e805201007387 */ /* 0x0003e80000100a00 */
[----:B------:R-:W-:Y:S01]  /*11410*/  STL.64 [R1+0xf60], R26 ;  /* 0x000f601a01007387 */ /* 0x000fe20000100a00 */
[----:B------:R-:W-:-:S03]  /*11420*/  IMAD.WIDE R14, R3, 0x4, R10 ;  /* 0x00000004030e7825 */ /* 0x000fc600078e020a */
[----:B------:R-:W3:Y:S01]  /*11430*/  LDL.LU.64 R10, [R1+0x40] ;  /* 0x00004000010a7983 */ /* 0x000ee20000300a00 */
[----:B------:R-:W-:-:S03]  /*11440*/  IMAD.WIDE R86, R3, 0x4, R50 ;  /* 0x0000000403567825 */ /* 0x000fc600078e0232 */
[----:B------:R-:W3:Y:S04]  /*11450*/  LDL.LU.64 R102, [R1+0x38] ;  /* 0x0000380001667983 */ /* 0x000ee80000300a00 */
[----:B------:R-:W3:Y:S04]  /*11460*/  LDL.LU.64 R50, [R1+0x30] ;  /* 0x0000300001327983 */ /* 0x000ee80000300a00 */
[----:B------:R-:W3:Y:S04]  /*11470*/  LDL.LU.64 R104, [R1+0x28] ;  /* 0x0000280001687983 */ /* 0x000ee80000300a00 */
[----:B------:R1:W-:Y:S04]  /*11480*/  STL.64 [R1+0xe50], R84 ;  /* 0x000e505401007387 */ /* 0x0003e80000100a00 */
[----:B------:R-:W-:Y:S01]  /*11490*/  STL.64 [R1+0xf70], R16 ;  /* 0x000f701001007387 */ /* 0x000fe20000100a00 */
[----:B------:R-:W-:-:S03]  /*114a0*/  IMAD.WIDE R12, R3, 0x4, R56 ;  /* 0x00000004030c7825 */ /* 0x000fc600078e0238 */
[----:B------:R-:W3:Y:S04]  /*114b0*/  LDL.LU.64 R56, [R1+0x20] ;  /* 0x0000200001387983 */ /* 0x000ee80000300a00 */
[----:B------:R-:W3:Y:S01]  /*114c0*/  LDL.LU.64 R106, [R1+0x18] ;  /* 0x00001800016a7983 */ /* 0x000ee20000300a00 */
[----:B--2---:R-:W-:-:S03]  /*114d0*/  IMAD.WIDE R88, R3, 0x4, R54 ;  /* 0x0000000403587825 */ /* 0x004fc600078e0236 */
[----:B------:R-:W2:Y:S04]  /*114e0*/  LDL.LU.64 R54, [R1+0x10] ;  /* 0x0000100001367983 */ /* 0x000ea80000300a00 */
[----:B------:R-:W2:Y:S04]  /*114f0*/  LDL.LU.64 R108, [R1+0x8] ;  /* 0x00000800016c7983 */ /* 0x000ea80000300a00 */
[----:B------:R1:W-:Y:S04]  /*11500*/  STL.64 [R1+0xe20], R86 ;  /* 0x000e205601007387 */ /* 0x0003e80000100a00 */
[----:B------:R-:W-:Y:S01]  /*11510*/  STL.64 [R1+0xf80], R14 ;  /* 0x000f800e01007387 */ /* 0x000fe20000100a00 */
[----:B------:R-:W-:-:S04]  /*11520*/  IMAD.WIDE R18, R3, 0x4, R18 ;  /* 0x0000000403127825 */ /* 0x000fc800078e0212 */
[C---:B----4-:R-:W-:Y:S02]  /*11530*/  IMAD.WIDE R90, R3.reuse, 0x4, R52 ;  /* 0x00000004035a7825 */ /* 0x050fe400078e0234 */
[----:B------:R-:W4:Y:S02]  /*11540*/  LDL.LU.64 R52, [R1] ;  /* 0x0000000001347983 */ /* 0x000f240000300a00 */
[C---:B------:R-:W-:Y:S02]  /*11550*/  IMAD.WIDE R8, R3.reuse, 0x4, R8 ;  /* 0x0000000403087825 */ /* 0x040fe400078e0208 */
[----:B------:R1:W-:Y:S02]  /*11560*/  STL.64 [R1+0xdf0], R88 ;  /* 0x000df05801007387 */ /* 0x0003e40000100a00 */
[C---:B------:R-:W-:Y:S02]  /*11570*/  IMAD.WIDE R92, R3.reuse, 0x4, R96 ;  /* 0x00000004035c7825 */ /* 0x040fe400078e0260 */
[----:B------:R-:W-:Y:S04]  /*11580*/  STL.64 [R1+0xf90], R12 ;  /* 0x000f900c01007387 */ /* 0x000fe80000100a00 */
[----:B------:R1:W-:Y:S04]  /*11590*/  STL.64 [R1+0xde0], R90 ;  /* 0x000de05a01007387 */ /* 0x0003e80000100a00 */
[----:B------:R-:W-:Y:S01]  /*115a0*/  STL.64 [R1+0xfa0], R18 ;  /* 0x000fa01201007387 */ /* 0x000fe20000100a00 */
[----:B------:R-:W-:-:S04]  /*115b0*/  IMAD.WIDE R6, R3, 0x4, R6 ;  /* 0x0000000403067825 */ /* 0x000fc800078e0206 */
[C---:B------:R-:W-:Y:S01]  /*115c0*/  IMAD.WIDE R94, R3.reuse, 0x4, R98 ;  /* 0x00000004035e7825 */ /* 0x040fe200078e0262 */
[----:B------:R1:W-:Y:S04]  /*115d0*/  STL.64 [R1+0xdd0], R92 ;  /* 0x000dd05c01007387 */ /* 0x0003e80000100a00 */
[----:B------:R-:W-:Y:S01]  /*115e0*/  STL.64 [R1+0xfb0], R8 ;  /* 0x000fb00801007387 */ /* 0x000fe20000100a00 */
[----:B---3--:R-:W-:-:S04]  /*115f0*/  IMAD.WIDE R4, R3, 0x4, R4 ;  /* 0x0000000403047825 */ /* 0x008fc800078e0204 */
[C---:B------:R-:W-:Y:S01]  /*11600*/  IMAD.WIDE R96, R3.reuse, 0x4, R100 ;  /* 0x0000000403607825 */ /* 0x040fe200078e0264 */
[----:B------:R3:W-:Y:S04]  /*11610*/  STL.64 [R1+0xdb0], R94 ;  /* 0x000db05e01007387 */ /* 0x0007e80000100a00 */
[----:B------:R-:W-:Y:S04]  /*11620*/  STL.64 [R1+0xfc0], R6 ;  /* 0x000fc00601007387 */ /* 0x000fe80000100a00 */
[----:B------:R1:W-:Y:S04]  /*11630*/  STL.64 [R1+0xda0], R96 ;  /* 0x000da06001007387 */ /* 0x0003e80000100a00 */
[----:B------:R-:W-:Y:S01]  /*11640*/  STL.64 [R1+0xfd0], R4 ;  /* 0x000fd00401007387 */ /* 0x000fe20000100a00 */
[----:B------:R-:W-:-:S04]  /*11650*/  IMAD.WIDE R10, R3, 0x4, R10 ;  /* 0x00000004030a7825 */ /* 0x000fc800078e020a */
[----:B------:R-:W-:-:S04]  /*11660*/  IMAD.WIDE R98, R3, 0x4, R102 ;  /* 0x0000000403627825 */ /* 0x000fc800078e0266 */
[C---:B------:R-:W-:Y:S01]  /*11670*/  IMAD.WIDE R50, R3.reuse, 0x4, R50 ;  /* 0x0000000403327825 */ /* 0x040fe200078e0232 */
[----:B------:R1:W-:Y:S03]  /*11680*/  STL.64 [R1+0xd90], R98 ;  /* 0x000d906201007387 */ /* 0x0003e60000100a00 */
[C---:B------:R-:W-:Y:S01]  /*11690*/  IMAD.WIDE R100, R3.reuse, 0x4, R104 ;  /* 0x0000000403647825 */ /* 0x040fe200078e0268 */
[----:B------:R-:W-:Y:S04]  /*116a0*/  STL.64 [R1+0xfe0], R10 ;  /* 0x000fe00a01007387 */ /* 0x000fe80000100a00 */
[----:B------:R1:W-:Y:S04]  /*116b0*/  STL.64 [R1+0xd68], R100 ;  /* 0x000d686401007387 */ /* 0x0003e80000100a00 */
[----:B------:R-:W-:Y:S01]  /*116c0*/  STL.64 [R1+0xff0], R50 ;  /* 0x000ff03201007387 */ /* 0x000fe20000100a00 */
[----:B------:R-:W-:-:S04]  /*116d0*/  IMAD.WIDE R56, R3, 0x4, R56 ;  /* 0x0000000403387825 */ /* 0x000fc800078e0238 */
[----:B------:R-:W-:-:S05]  /*116e0*/  IMAD.WIDE R102, R3, 0x4, R106 ;  /* 0x0000000403667825 */ /* 0x000fca00078e026a */
[----:B------:R2:W-:Y:S04]  /*116f0*/  STL.64 [R1+0xd50], R102 ;  /* 0x000d506601007387 */ /* 0x0005e80000100a00 */
[----:B------:R-:W-:Y:S04]  /*11700*/  STL.64 [R1+0x1000], R56 ;  /* 0x0010003801007387 */ /* 0x000fe80000100a00 */
[----:B-1----:R-:W3:Y:S04]  /*11710*/  LDL.64 R110, [R1+0xcf0] ;  /* 0x000cf000016e7983 */ /* 0x002ee80000100a00 */
[----:B------:R-:W3:Y:S04]  /*11720*/  LDL.64 R116, [R1+0xd30] ;  /* 0x000d300001747983 */ /* 0x000ee80000100a00 */
[----:B------:R-:W3:Y:S01]  /*11730*/  LDL.64 R112, [R1+0xd48] ;  /* 0x000d480001707983 */ /* 0x000ee20000100a00 */
[----:B------:R-:W-:-:S03]  /*11740*/  IMAD.WIDE R106, R3, 0x4, R250 ;  /* 0x00000004036a7825 */ /* 0x000fc600078e02fa */
[----:B------:R-:W3:Y:S01]  /*11750*/  LDL.64 R114, [R1+0xd58] ;  /* 0x000d580001727983 */ /* 0x000ee20000100a00 */
        /* <DEDUP_REMOVED lines=21> */
[----:B--2---:R-:W-:-:S04]  /*118b0*/  IMAD.WIDE R54, R3, 0x4, R54 ;  /* 0x0000000403367825 */ /* 0x004fc800078e0236 */
[----:B------:R-:W-:-:S04]  /*118c0*/  IMAD.WIDE R104, R3, 0x4, R108 ;  /* 0x0000000403687825 */ /* 0x000fc800078e026c */
[C---:B------:R-:W-:Y:S01]  /*118d0*/  IMAD.WIDE R108, R3.reuse, 0x4, R246 ;  /* 0x00000004036c7825 */ /* 0x040fe200078e02f6 */
[----:B------:R1:W-:Y:S04]  /*118e0*/  STL.64 [R1+0xd40], R104 ;  /* 0x000d406801007387 */ /* 0x0003e80000100a00 */
[----:B------:R-:W-:Y:S04]  /*118f0*/  STL.64 [R1+0x1010], R54 ;  /* 0x0010103601007387 */ /* 0x000fe80000100a00 */
[----:B------:R2:W-:Y:S01]  /*11900*/  STL.64 [R1+0xd18], R106 ;  /* 0x000d186a01007387 */ /* 0x0005e20000100a00 */
[----:B------:R-:W-:-:S04]  /*11910*/  IMAD.WIDE R172, R3, 0x4, R172 ;  /* 0x0000000403ac7825 */ /* 0x000fc800078e02ac */
[----:B------:R-:W-:-:S04]  /*11920*/  IMAD.WIDE R178, R3, 0x4, R178 ;  /* 0x0000000403b27825 */ /* 0x000fc800078e02b2 */
[C---:B------:R-:W-:Y:S01]  /*11930*/  IMAD.WIDE R176, R3.reuse, 0x4, R176 ;  /* 0x0000000403b07825 */ /* 0x040fe200078e02b0 */
[----:B------:R-:W1:Y:S03]  /*11940*/  S2R R251, SR_TID.X ;  /* 0x0000000000fb7919 */ /* 0x000e660000002100 */
[----:B------:R-:W-:-:S04]  /*11950*/  IMAD.WIDE R182, R3, 0x4, R182 ;  /* 0x0000000403b67825 */ /* 0x000fc800078e02b6 */
[----:B------:R-:W-:-:S04]  /*11960*/  IMAD.WIDE R180, R3, 0x4, R180 ;  /* 0x0000000403b47825 */ /* 0x000fc800078e02b4 */
[----:B------:R-:W-:-:S04]  /*11970*/  IMAD.WIDE R186, R3, 0x4, R186 ;  /* 0x0000000403ba7825 */ /* 0x000fc800078e02ba */
[----:B------:R-:W-:-:S04]  /*11980*/  IMAD.WIDE R184, R3, 0x4, R184 ;  /* 0x0000000403b87825 */ /* 0x000fc800078e02b8 */
[----:B------:R-:W-:-:S04]  /*11990*/  IMAD.WIDE R190, R3, 0x4, R190 ;  /* 0x0000000403be7825 */ /* 0x000fc800078e02be */
[----:B------:R-:W-:-:S04]  /*119a0*/  IMAD.WIDE R188, R3, 0x4, R188 ;  /* 0x0000000403bc7825 */ /* 0x000fc800078e02bc */
[----:B------:R-:W-:-:S04]  /*119b0*/  IMAD.WIDE R194, R3, 0x4, R194 ;  /* 0x0000000403c27825 */ /* 0x000fc800078e02c2 */
[----:B----4-:R-:W-:-:S05]  /*119c0*/  IMAD.WIDE R52, R3, 0x4, R52 ;  /* 0x0000000403347825 */ /* 0x010fca00078e0234 */
[----:B------:R-:W-:Y:S04]  /*119d0*/  STL.64 [R1+0x1020], R52 ;  /* 0x0010203401007387 */ /* 0x000fe80000100a00 */
[----:B------:R4:W-:Y:S04]  /*119e0*/  STL.64 [R1+0x1038], R108 ;  /* 0x0010386c01007387 */ /* 0x0009e80000100a00 */
        /* <DEDUP_REMOVED lines=66> */
[----:B-1----:R-:W-:-:S03]  /*11e10*/  LOP3.LUT R250, R251, 0x7f, RZ, 0xc0, !PT ;  /* 0x0000007ffbfa7812 */ /* 0x002fc600078ec0ff */
[----:B------:R-:W-:Y:S01]  /*11e20*/  STL.64 [R1+0x10b8], R222 ;  /* 0x0010b8de01007387 */ /* 0x000fe20000100a00 */
[----:B------:R-:W-:-:S03]  /*11e30*/  IMAD.WIDE R30, R3, 0x4, R30 ;  /* 0x00000004031e7825 */ /* 0x000fc600078e021e */
[----:B------:R-:W-:Y:S01]  /*11e40*/  STL.64 [R1+0x10c0], R220 ;  /* 0x0010c0dc01007387 */ /* 0x000fe20000100a00 */
[----:B------:R-:W-:Y:S01]  /*11e50*/  IMAD.WIDE R28, R3, 0x4, R28 ;  /* 0x00000004031c7825 */ /* 0x000fe200078e021c */
[----:B------:R-:W-:Y:S02]  /*11e60*/  LOP3.LUT R251, R251, 0x60, RZ, 0xc0, !PT ;  /* 0x00000060fbfb7812 */ /* 0x000fe400078ec0ff */
[----:B------:R-:W-:Y:S01]  /*11e70*/  STL.64 [R1+0x10a8], R226 ;  /* 0x0010a8e201007387 */ /* 0x000fe20000100a00 */
[----:B------:R-:W-:-:S03]  /*11e80*/  IMAD.WIDE R34, R3, 0x4, R34 ;  /* 0x0000000403227825 */ /* 0x000fc600078e0222 */
[----:B------:R-:W-:Y:S01]  /*11e90*/  STL.64 [R1+0x10b0], R224 ;  /* 0x0010b0e001007387 */ /* 0x000fe20000100a00 */
[----:B------:R-:W-:-:S03]  /*11ea0*/  IMAD.WIDE R32, R3, 0x4, R32 ;  /* 0x0000000403207825 */ /* 0x000fc600078e0220 */
[----:B------:R-:W-:Y:S01]  /*11eb0*/  STL.64 [R1+0x1098], R230 ;  /* 0x001098e601007387 */ /* 0x000fe20000100a00 */
[----:B------:R-:W-:-:S03]  /*11ec0*/  IMAD.WIDE R38, R3, 0x4, R38 ;  /* 0x0000000403267825 */ /* 0x000fc600078e0226 */
[----:B------:R-:W-:Y:S01]  /*11ed0*/  STL.64 [R1+0x10a0], R228 ;  /* 0x0010a0e401007387 */ /* 0x000fe20000100a00 */
[----:B------:R-:W-:Y:S01]  /*11ee0*/  IMAD.SHL.U32 R250, R250, 0x4, RZ ;  /* 0x00000004fafa7824 */ /* 0x000fe200078e00ff */
[----:B------:R-:W-:Y:S02]  /*11ef0*/  SHF.R.U32.HI R247, RZ, 0x1, R251 ;  /* 0x00000001fff77819 */ /* 0x000fe400000116fb */
[----:B------:R-:W-:Y:S01]  /*11f00*/  STL.64 [R1+0x1088], R234 ;  /* 0x001088ea01007387 */ /* 0x000fe20000100a00 */
[----:B------:R-:W-:-:S03]  /*11f10*/  IMAD.WIDE R36, R3, 0x4, R36 ;  /* 0x0000000403247825 */ /* 0x000fc600078e0224 */
[----:B------:R-:W-:Y:S01]  /*11f20*/  STL.64 [R1+0x1090], R232 ;  /* 0x001090e801007387 */ /* 0x000fe20000100a00 */
[----:B------:R-:W-:-:S03]  /*11f30*/  IMAD.WIDE R42, R3, 0x4, R42 ;  /* 0x00000004032a7825 */ /* 0x000fc600078e022a */
[----:B------:R-:W-:Y:S01]  /*11f40*/  STL.64 [R1+0x1078], R30 ;  /* 0x0010781e01007387 */ /* 0x000fe20000100a00 */
[----:B------:R-:W-:-:S03]  /*11f50*/  IMAD.WIDE R40, R3, 0x4, R40 ;  /* 0x0000000403287825 */ /* 0x000fc600078e0228 */
[----:B------:R1:W-:Y:S01]  /*11f60*/  STL.64 [R1+0x1080], R28 ;  /* 0x0010801c01007387 */ /* 0x0003e20000100a00 */
[C---:B------:R-:W-:Y:S01]  /*11f70*/  IMAD.WIDE R46, R3.reuse, 0x4, R46 ;  /* 0x00000004032e7825 */ /* 0x040fe200078e022e */
[----:B------:R-:W-:Y:S02]  /*11f80*/  LOP3.LUT R251, R250, R247, RZ, 0x3c, !PT ;  /* 0x000000f7fafb7212 */ /* 0x000fe400078e3cff */
[----:B------:R1:W-:Y:S01]  /*11f90*/  STL.64 [R1+0x1068], R34 ;  /* 0x0010682201007387 */ /* 0x0003e20000100a00 */
[----:B------:R-:W-:-:S03]  /*11fa0*/  IMAD.WIDE R44, R3, 0x4, R44 ;  /* 0x00000004032c7825 */ /* 0x000fc600078e022c */
[----:B------:R1:W-:Y:S01]  /*11fb0*/  STL.64 [R1+0x1070], R32 ;  /* 0x0010702001007387 */ /* 0x0003e20000100a00 */
[----:B------:R-:W-:-:S03]  /*11fc0*/  IMAD.WIDE R48, R3, 0x4, R48 ;  /* 0x0000000403307825 */ /* 0x000fc600078e0230 */
[----:B------:R1:W-:Y:S04]  /*11fd0*/  STL.64 [R1+0x1058], R38 ;  /* 0x0010582601007387 */ /* 0x0003e80000100a00 */
[----:B------:R1:W-:Y:S04]  /*11fe0*/  STL.64 [R1+0x1060], R36 ;  /* 0x0010602401007387 */ /* 0x0003e80000100a00 */
[----:B------:R1:W-:Y:S04]  /*11ff0*/  STL.64 [R1+0x9d8], R42 ;  /* 0x0009d82a01007387 */ /* 0x0003e80000100a00 */
[----:B------:R1:W-:Y:S04]  /*12000*/  STL.64 [R1+0xb90], R40 ;  /* 0x000b902801007387 */ /* 0x0003e80000100a00 */
[----:B------:R1:W-:Y:S04]  /*12010*/  STL.64 [R1+0x1048], R46 ;  /* 0x0010482e01007387 */ /* 0x0003e80000100a00 */
[----:B------:R1:W-:Y:S04]  /*12020*/  STL.64 [R1+0x1050], R44 ;  /* 0x0010502c01007387 */ /* 0x0003e80000100a00 */
[----:B---3--:R3:W-:Y:S04]  /*12030*/  LDGSTS.E [R251+0x30000], [R110.64], P1 ;  /* 0x300000006efb7fae */ /* 0x0087e80008921844 */
[----:B------:R1:W-:Y:S04]  /*12040*/  LDGSTS.E [R251+0x30400], [R116.64], P1 ;  /* 0x3040000074fb7fae */ /* 0x0003e80008921844 */
[----:B------:R2:W-:Y:S04]  /*12050*/  LDGSTS.E [R251+0x30800], [R112.64], P1 ;  /* 0x3080000070fb7fae */ /* 0x0005e80008921844 */
[----:B---3--:R-:W3:Y:S04]  /*12060*/  LDL.LU.64 R110, [R1+0x1dc8] ;  /* 0x001dc800016e7983 */ /* 0x008ee80000300a00 */
[----:B-1----:R-:W3:Y:S04]  /*12070*/  LDL.LU.64 R116, [R1+0x1dc0] ;  /* 0x001dc00001747983 */ /* 0x002ee80000300a00 */
[----:B------:R1:W-:Y:S04]  /*12080*/  STL.64 [R1+0x1040], R48 ;  /* 0x0010403001007387 */ /* 0x0003e80000100a00 */
[----:B--2---:R-:W2:Y:S04]  /*12090*/  LDL.LU.64 R112, [R1+0x1db8] ;  /* 0x001db80001707983 */ /* 0x004ea80000300a00 */
[----:B------:R1:W-:Y:S04]  /*120a0*/  LDGSTS.E [R251+0x30c00], [R114.64], P1 ;  /* 0x30c0000072fb7fae */ /* 0x0003e80008921844 */
[----:B-1----:R-:W4:Y:S04]  /*120b0*/  LDL.LU.64 R114, [R1+0x1db0] ;  /* 0x001db00001727983 */ /* 0x002f280000300a00 */
[----:B--2---:R1:W-:Y:S04]  /*120c0*/  LDGSTS.E [R251+0x31000], [R112.64], P1 ;  /* 0x3100000070fb7fae */ /* 0x0043e80008921844 */
[----:B---3--:R2:W-:Y:S04]  /*120d0*/  LDGSTS.E [R251+0x31400], [R110.64], P1 ;  /* 0x314000006efb7fae */ /* 0x0085e80008921844 */
[----:B------:R3:W-:Y:S04]  /*120e0*/  LDGSTS.E [R251+0x31800], [R68.64], P1 ;  /* 0x3180000044fb7fae */ /* 0x0007e80008921844 */
[----:B-1----:R-:W4:Y:S04]  /*120f0*/  LDL.LU.64 R112, [R1+0x1da8] ;  /* 0x001da80001707983 */ /* 0x002f280000300a00 */
[----:B--2---:R-:W2:Y:S04]  /*12100*/  LDL.LU.64 R110, [R1+0x1da0] ;  /* 0x001da000016e7983 */ /* 0x004ea80000300a00 */
        /* <DEDUP_REMOVED lines=31> */
[----:B---3--:R3:W5:Y:S04]  /*12300*/  LDL.LU.64 R68, [R1+0x1d98] ;  /* 0x001d980001447983 */ /* 0x0087680000300a00 */
[----:B------:R2:W-:Y:S04]  /*12310*/  LDGSTS.E [R251+0x39800], [R154.64], P1 ;  /* 0x398000009afb7fae */ /* 0x0005e80008921844 */
[----:B-1----:R3:W5:Y:S04]  /*12320*/  LDL.LU.64 R66, [R1+0x1d90] ;  /* 0x001d900001427983 */ /* 0x0027680000300a00 */
[----:B------:R1:W-:Y:S04]  /*12330*/  LDGSTS.E [R251+0x39c00], [R158.64], P1 ;  /* 0x39c000009efb7fae */ /* 0x0003e80008921844 */
[----:B------:R3:W5:Y:S04]  /*12340*/  LDL.LU.64 R64, [R1+0x1d88] ;  /* 0x001d880001407983 */ /* 0x0007680000300a00 */
        /* <DEDUP_REMOVED lines=22> */
[----:B------:R1:W-:Y:S01]  /*124b0*/  LDGSTS.E [R251+0x3cc00], [R206.64], P1 ;  /* 0x3cc00000cefb7fae */ /* 0x0003e20008921844 */
[----:B------:R-:W-:-:S03]  /*124c0*/  LOP3.LUT R250, R250, R247, RZ, 0x3c, !PT ;  /* 0x000000f7fafa7212 */ /* 0x000fc600078e3cff */
        /* <DEDUP_REMOVED lines=8> */
[----:B------:R-:W-:-:S03]  /*12550*/  LOP3.LUT R250, R250, 0x40, RZ, 0x3c, !PT ;  /* 0x00000040fafa7812 */ /* 0x000fc600078e3cff */
        /* <DEDUP_REMOVED lines=16> */
[----:B----4-:R3:W5:Y:S04]  /*12660*/  LDL.LU.64 R108, [R1+0x1cc8] ;  /* 0x001cc800016c7983 */ /* 0x0107680000300a00 */
[----:B--2---:R2:W-:Y:S04]  /*12670*/  LDGSTS.E [R250+0x30200], [R110.64], P1 ;  /* 0x302000006efa7fae */ /* 0x0045e80008921844 */
[----:B------:R4:W-:Y:S04]  /*12680*/  LDGSTS.E [R250+0x30600], [R112.64], P1 ;  /* 0x3060000070fa7fae */ /* 0x0009e80008921844 */
[----:B------:R1:W-:Y:S04]  /*12690*/  LDGSTS.E [R250+0x30a00], [R114.64], P1 ;  /* 0x30a0000072fa7fae */ /* 0x0003e80008921844 */
[----:B--2---:R3:W5:Y:S04]  /*126a0*/  LDL.LU.64 R110, [R1+0x1cc0] ;  /* 0x001cc000016e7983 */ /* 0x0047680000300a00 */
[----:B----4-:R3:W5:Y:S04]  /*126b0*/  LDL.LU.64 R112, [R1+0x1cb8] ;  /* 0x001cb80001707983 */ /* 0x0107680000300a00 */
[----:B-1----:R3:W5:Y:S04]  /*126c0*/  LDL.LU.64 R114, [R1+0x1cb0] ;  /* 0x001cb00001727983 */ /* 0x0027680000300a00 */
[----:B------:R1:W-:Y:S04]  /*126d0*/  LDGSTS.E [R250+0x30e00], [R116.64], P1 ;  /* 0x30e0000074fa7fae */ /* 0x0003e80008921844 */
[----:B------:R2:W-:Y:S04]  /*126e0*/  LDGSTS.E [R250+0x31200], [R118.64], P1 ;  /* 0x3120000076fa7fae */ /* 0x0005e80008921844 */
[----:B------:R4:W-:Y:S04]  /*126f0*/  LDGSTS.E [R250+0x31600], [R120.64], P1 ;  /* 0x3160000078fa7fae */ /* 0x0009e80008921844 */
[----:B-1----:R3:W5:Y:S04]  /*12700*/  LDL.LU.64 R116, [R1+0x1ca8] ;  /* 0x001ca80001747983 */ /* 0x0027680000300a00 */
[----:B--2---:R3:W5:Y:S04]  /*12710*/  LDL.LU.64 R118, [R1+0x1ca0] ;  /* 0x001ca00001767983 */ /* 0x0047680000300a00 */
[----:B----4-:R3:W5:Y:S04]  /*12720*/  LDL.LU.64 R120, [R1+0x1c98] ;  /* 0x001c980001787983 */ /* 0x0107680000300a00 */
        /* <DEDUP_REMOVED lines=45> */
[----:B-1----:R-:W3:Y:S04]  /*12a00*/  LDL.LU.64 R50, [R1+0x1be8] ;  /* 0x001be80001327983 */ /* 0x002ee80000300a00 */
[----:B--2---:R-:W2:Y:S04]  /*12a10*/  LDL.LU.64 R56, [R1+0x1be0] ;  /* 0x001be00001387983 */ /* 0x004ea80000300a00 */
[----:B----4-:R-:W4:Y:S04]  /*12a20*/  LDL.LU.64 R54, [R1+0x1bd8] ;  /* 0x001bd80001367983 */ /* 0x010f280000300a00 */
[----:B------:R1:W-:Y:S04]  /*12a30*/  LDGSTS.E [R250+0x37a00], [R52.64], P1 ;  /* 0x37a0000034fa7fae */ /* 0x0003e80008921844 */
[----:B------:R1:W-:Y:S04]  /*12a40*/  LDGSTS.E [R250+0x37e00], [R248.64], P1 ;  /* 0x37e00000f8fa7fae */ /* 0x0003e80008921844 */
[----:B------:R2:W-:Y:S04]  /*12a50*/  LDGSTS.E [R250+0x38200], [R244.64], P1 ;  /* 0x38200000f4fa7fae */ /* 0x0005e80008921844 */
[----:B-1----:R-:W4:Y:S04]  /*12a60*/  LDL.LU.64 R52, [R1+0x1bd0] ;  /* 0x001bd00001347983 */ /* 0x002f280000300a00 */
        /* <DEDUP_REMOVED lines=20> */
[----:B------:R-:W-:-:S03]  /*12bb0*/  IMAD.MOV.U32 R251, RZ, RZ, c[0x0][0x180] ;  /* 0x00006000fffb7624 */ /* 0x000fc600078e00ff */
[----:B------:R1:W-:Y:S04]  /*12bc0*/  LDGSTS.E [R250+0x3d600], [R216.64], P1 ;  /* 0x3d600000d8fa7fae */ /* 0x0003e80008921844 */
[----:B------:R1:W-:Y:S04]  /*12bd0*/  LDGSTS.E [R250+0x3da00], [R220.64], P1 ;  /* 0x3da00000dcfa7fae */ /* 0x0003e80008921844 */
[----:B------:R1:W-:Y:S04]  /*12be0*/  LDGSTS.E [R250+0x3de00], [R224.64], P1 ;  /* 0x3de00000e0fa7fae */ /* 0x0003e80008921844 */
[----:B------:R1:W-:Y:S01]  /*12bf0*/  LDGSTS.E [R250+0x3e200], [R228.64], P1 ;  /* 0x3e200000e4fa7fae */ /* 0x0003e20008921844 */
[----:B------:R-:W-:-:S03]  /*12c00*/  IMAD.MOV.U32 R248, RZ, RZ, c[0x0][0x180] ;  /* 0x00006000fff87624 */ /* 0x000fc600078e00ff */
[----:B------:R1:W-:Y:S01]  /*12c10*/  LDGSTS.E [R250+0x3e600], [R232.64], P1 ;  /* 0x3e600000e8fa7fae */ /* 0x0003e20008921844 */
[----:B------:R-:W-:-:S03]  /*12c20*/  IADD3 R251, R251, -0x99, RZ ;  /* 0xffffff67fbfb7810 */ /* 0x000fc60007ffe0ff */
[----:B------:R1:W-:Y:S04]  /*12c30*/  LDGSTS.E [R250+0x3ea00], [R28.64], P1 ;  /* 0x3ea000001cfa7fae */ /* 0x0003e80008921844 */
[----:B------:R1:W-:Y:S04]  /*12c40*/  LDGSTS.E [R250+0x3ee00], [R32.64], P1 ;  /* 0x3ee0000020fa7fae */ /* 0x0003e80008921844 */
[----:B------:R2:W-:Y:S01]  /*12c50*/  LDGSTS.E [R250+0x3f200], [R36.64], P1 ;  /* 0x3f20000024fa7fae */ /* 0x0005e20008921844 */
[----:B------:R-:W-:-:S03]  /*12c60*/  SEL R0, R0, RZ, P4 ;  /* 0x000000ff00007207 */ /* 0x000fc60002000000 */
[----:B------:R2:W-:Y:S01]  /*12c70*/  LDGSTS.E [R250+0x3f600], [R40.64], P1 ;  /* 0x3f60000028fa7fae */ /* 0x0005e20008921844 */
[----:B------:R-:W-:-:S03]  /*12c80*/  ISETP.GE.U32.AND P4, PT, R251, 0x7fffff48, PT ;  /* 0x7fffff48fb00780c */ /* 0x000fc60003f86070 */
[----:B------:R2:W-:Y:S01]  /*12c90*/  LDGSTS.E [R250+0x3fa00], [R44.64], P1 ;  /* 0x3fa000002cfa7fae */ /* 0x0005e20008921844 */
[----:B-1----:R-:W-:-:S03]  /*12ca0*/  IADD3 R28, R248, -0x82, RZ ;  /* 0xffffff7ef81c7810 */ /* 0x002fc60007ffe0ff */
[----:B------:R1:W-:Y:S01]  /*12cb0*/  LDGSTS.E [R250+0x3fe00], [R48.64], P1 ;  /* 0x3fe0000030fa7fae */ /* 0x0003e20008921844 */
[----:B------:R-:W-:Y:S02]  /*12cc0*/  ISETP.GE.U32.AND P1, PT, R2, 0x7fffff4c, PT ;  /* 0x7fffff4c0200780c */ /* 0x000fe40003f26070 */
[----:B------:R-:W-:Y:S01]  /*12cd0*/  IADD3 R2, R248, -0x9d, RZ ;  /* 0xffffff63f8027810 */ /* 0x000fe20007ffe0ff */
[----:B---3--:R-:W-:-:S04]  /*12ce0*/  IMAD.WIDE R50, R252, 0x4, R50 ;  /* 0x00000004fc327825 */ /* 0x008fc800078e0232 */
[----:B--2---:R-:W-:-:S04]  /*12cf0*/  IMAD.WIDE R56, R252, 0x4, R56 ;  /* 0x00000004fc387825 */ /* 0x004fc800078e0238 */
[----:B----4-:R-:W-:-:S04]  /*12d00*/  IMAD.WIDE R54, R252, 0x4, R54 ;  /* 0x00000004fc367825 */ /* 0x010fc800078e0236 */
[----:B------:R-:W-:-:S04]  /*12d10*/  IMAD.WIDE R52, R252, 0x4, R52 ;  /* 0x00000004fc347825 */ /* 0x000fc800078e0234 */
[----:B-1----:R-:W1:Y:S01]  /*12d20*/  S2R R250, SR_TID.X ;  /* 0x0000000000fa7919 */ /* 0x002e620000002100 */
[----:B-----5:R-:W-:-:S03]  /*12d30*/  IMAD.WIDE R38, R252, 0x4, R10 ;  /* 0x00000004fc267825 */ /* 0x020fc600078e020a */
[----:B------:R-:W0:Y:S01]  /*12d40*/  LDGDEPBAR ;  /* 0x00000000000079af */ /* 0x000e220000000000 */
[----:B------:R-:W-:Y:S01]  /*12d50*/  IMAD.WIDE R40, R252, 0x4, R4 ;  /* 0x00000004fc287825 */ /* 0x000fe200078e0204 */
[----:B------:R-:W-:Y:S02]  /*12d60*/  IADD3 R4, R248, -0x8e, RZ ;  /* 0xffffff72f8047810 */ /* 0x000fe40007ffe0ff */
[----:B------:R-:W-:Y:S01]  /*12d70*/  STL.64 [R1+0x1bd0], R52 ;  /* 0x001bd03401007387 */ /* 0x000fe20000100a00 */
[----:B------:R-:W-:-:S03]  /*12d80*/  IMAD.WIDE R6, R252, 0x4, R6 ;  /* 0x00000004fc067825 */ /* 0x000fc600078e0206 */
[----:B------:R-:W-:Y:S01]  /*12d90*/  STL.64 [R1+0x1bd8], R54 ;  /* 0x001bd83601007387 */ /* 0x000fe20000100a00 */
[----:B------:R-:W-:-:S03]  /*12da0*/  IMAD.WIDE R8, R252, 0x4, R8 ;  /* 0x00000004fc087825 */ /* 0x000fc600078e0208 */
[----:B------:R-:W-:Y:S01]  /*12db0*/  STL.64 [R1+0x1be0], R56 ;  /* 0x001be03801007387 */ /* 0x000fe20000100a00 */
[----:B------:R-:W-:-:S03]  /*12dc0*/  IMAD.WIDE R18, R252, 0x4, R18 ;  /* 0x00000004fc127825 */ /* 0x000fc600078e0212 */
[----:B------:R-:W-:Y:S01]  /*12dd0*/  STL.64 [R1+0x1be8], R50 ;  /* 0x001be83201007387 */ /* 0x000fe20000100a00 */
[----:B------:R-:W-:Y:S01]  /*12de0*/  IMAD.WIDE R10, R252, 0x4, R12 ;  /* 0x00000004fc0a7825 */ /* 0x000fe200078e020c */
[C---:B-1----:R-:W-:Y:S02]  /*12df0*/  LOP3.LUT R251, R250.reuse, 0x7f, RZ, 0xc0, !PT ;  /* 0x0000007ffafb7812 */ /* 0x042fe400078ec0ff */
[----:B------:R-:W-:Y:S01]  /*12e00*/  STL.64 [R1+0x1bf0], R38 ;  /* 0x001bf02601007387 */ /* 0x000fe20000100a00 */
[----:B------:R-:W-:Y:S01]  /*12e10*/  LOP3.LUT R250, R250, 0x7f, RZ, 0xc0, !PT ;  /* 0x0000007ffafa7812 */ /* 0x000fe200078ec0ff */
[----:B------:R-:W-:Y:S02]  /*12e20*/  IMAD.WIDE R12, R252, 0x4, R26 ;  /* 0x00000004fc0c7825 */ /* 0x000fe400078e021a */
[----:B------:R1:W-:Y:S02]  /*12e30*/  STL.64 [R1+0x420], R6 ;  /* 0x0004200601007387 */ /* 0x0003e40000100a00 */
[----:B------:R-:W-:-:S02]  /*12e40*/  IMAD.SHL.U32 R249, R251, 0x4, RZ ;  /* 0x00000004fbf97824 */ /* 0x000fc400078e00ff */
[----:B------:R-:W-:Y:S01]  /*12e50*/  BAR.SYNC.DEFER_BLOCKING 0x0 ;  /* 0x0000000000007b1d */ /* 0x000fe20000010000 */
[----:B------:R-:W-:Y:S02]  /*12e60*/  IMAD.SHL.U32 R250, R250, 0x4, RZ ;  /* 0x00000004fafa7824 */ /* 0x000fe400078e00ff */
[----:B------:R-:W-:-:S03]  /*12e70*/  IMAD.WIDE R238, R252, 0x4, R238 ;  /* 0x00000004fcee7825 */ /* 0x000fc600078e02ee */
[----:B------:R2:W-:Y:S01]  /*12e80*/  STL.64 [R1+0x428], R8 ;  /* 0x0004280801007387 */ /* 0x0005e20000100a00 */
[----:B------:R-:W-:Y:S01]  /*12e90*/  LOP3.LUT R250, R250, 0x20, RZ, 0x3c, !PT ;  /* 0x00000020fafa7812 */ /* 0x000fe200078e3cff */
[C---:B------:R-:W-:Y:S02]  /*12ea0*/  IMAD.WIDE R236, R252.reuse, 0x4, R236 ;  /* 0x00000004fcec7825 */ /* 0x040fe400078e02ec */
[----:B------:R-:W-:Y:S02]  /*12eb0*/  STL.64 [R1+0x1bf8], R40 ;  /* 0x001bf82801007387 */ /* 0x000fe40000100a00 */
[C---:B------:R-:W-:Y:S02]  /*12ec0*/  IMAD.WIDE R30, R252.reuse, 0x4, R128 ;  /* 0x00000004fc1e7825 */ /* 0x040fe400078e0280 */
[----:B------:R3:W-:Y:S02]  /*12ed0*/  STL.64 [R1+0x590], R18 ;  /* 0x0005901201007387 */ /* 0x0007e40000100a00 */
[----:B------:R-:W-:-:S02]  /*12ee0*/  IMAD.WIDE R42, R252, 0x4, R126 ;  /* 0x00000004fc2a7825 */ /* 0x000fc400078e027e */
[----:B------:R4:W-:Y:S02]  /*12ef0*/  STL.64 [R1+0x598], R10 ;  /* 0x0005980a01007387 */ /* 0x0009e40000100a00 */
[C---:B------:R-:W-:Y:S02]  /*12f00*/  IMAD.WIDE R44, R252.reuse, 0x4, R124 ;  /* 0x00000004fc2c7825 */ /* 0x040fe400078e027c */
[----:B------:R-:W-:Y:S01]  /*12f10*/  @!PT LDS RZ, [RZ] ;  /* 0x00000000fffff984 */ /* 0x000fe20000000800 */
[----:B------:R-:W-:Y:S01]  /*12f20*/  @!PT LDS RZ, [RZ] ;  /* 0x00000000fffff984 */ /* 0x000fe20000000800 */
[----:B------:R-:W-:Y:S01]  /*12f30*/  @!PT LDS RZ, [RZ] ;  /* 0x00000000fffff984 */ /* 0x000fe20000000800 */
[----:B------:R1:W-:Y:S02]  /*12f40*/  LDGSTS.E [R249+0x70000], [R52.64], !P3 ;  /* 0x7000000034f97fae */ /* 0x0003e4000d921844 */
[----:B------:R-:W-:Y:S02]  /*12f50*/  IMAD.SHL.U32 R251, R251, 0x4, RZ ;  /* 0x00000004fbfb7824 */ /* 0x000fe400078e00ff */
[----:B------:R-:W-:Y:S01]  /*12f60*/  IMAD.WIDE R26, R252, 0x4, R96 ;  /* 0x00000004fc1a7825 */ /* 0x000fe200078e0260 */
[----:B------:R1:W-:Y:S01]  /*12f70*/  LDGSTS.E [R249+0x70200], [R54.64], !P3 ;  /* 0x7020000036f97fae */ /* 0x0003e2000d921844 */
[----:B------:R-:W-:-:S02]  /*12f80*/  ISETP.GE.U32.AND P3, PT, R2, 0x7fffff44, PT ;  /* 0x7fffff440200780c */ /* 0x000fc40003f66070 */
[----:B------:R-:W-:Y:S01]  /*12f90*/  IADD3 R2, R248, -0x8a, RZ ;  /* 0xffffff76f8027810 */ /* 0x000fe20007ffe0ff */
[----:B------:R1:W-:Y:S01]  /*12fa0*/  LDGSTS.E [R249+0x71000], [R56.64], !P2 ;  /* 0x7100000038f97fae */ /* 0x0003e2000d121844 */
[----:B------:R-:W-:-:S03]  /*12fb0*/  IMAD.WIDE R32, R252, 0x4, R94 ;  /* 0x00000004fc207825 */ /* 0x000fc600078e025e */
[----:B------:R1:W-:Y:S01]  /*12fc0*/  LDGSTS.E [R249+0x71200], [R50.64], !P2 ;  /* 0x7120000032f97fae */ /* 0x0003e2000d121844 */
[----:B------:R-:W-:Y:S01]  /*12fd0*/  ISETP.GE.U32.AND P2, PT, R28, 0x7fffff5f, PT ;  /* 0x7fffff5f1c00780c */ /* 0x000fe20003f46070 */
[----:B------:R-:W-:Y:S01]  /*12fe0*/  IMAD.WIDE R34, R252, 0x4, R92 ;  /* 0x00000004fc227825 */ /* 0x000fe200078e025c */
[----:B------:R-:W-:Y:S01]  /*12ff0*/  IADD3 R28, R248, -0x86, RZ ;  /* 0xffffff7af81c7810 */ /* 0x000fe20007ffe0ff */
[----:B------:R1:W-:Y:S02]  /*13000*/  LDGSTS.E [R249+0x72000], [R38.64], !P5 ;  /* 0x7200000026f97fae */ /* 0x0003e4000e921844 */
[----:B------:R-:W-:Y:S02]  /*13010*/  IMAD.WIDE R46, R252, 0x4, R90 ;  /* 0x00000004fc2e7825 */ /* 0x000fe400078e025a */
[----:B------:R1:W-:Y:S01]  /*13020*/  LDGSTS.E [R249+0x72200], [R40.64], !P5 ;  /* 0x7220000028f97fae */ /* 0x0003e2000e921844 */
[----:B------:R-:W-:Y:S01]  /*13030*/  ISETP.GE.U32.AND P5, PT, R28, 0x7fffff5b, PT ;  /* 0x7fffff5b1c00780c */ /* 0x000fe20003fa6070 */
[----:B------:R-:W-:-:S02]  /*13040*/  IMAD.WIDE R28, R252, 0x4, R130 ;  /* 0x00000004fc1c7825 */ /* 0x000fc400078e0282 */
[----:B------:R1:W-:Y:S02]  /*13050*/  LDGSTS.E [R249+0x73000], [R6.64], !P6 ;  /* 0x7300000006f97fae */ /* 0x0003e4000f121844 */
[----:B------:R-:W-:Y:S02]  /*13060*/  IMAD.WIDE R48, R252, 0x4, R88 ;  /* 0x00000004fc307825 */ /* 0x000fe400078e0258 */
[----:B------:R2:W-:Y:S01]  /*13070*/  LDGSTS.E [R249+0x73200], [R8.64], !P6 ;  /* 0x7320000008f97fae */ /* 0x0005e2000f121844 */
[----:B------:R-:W-:Y:S02]  /*13080*/  ISETP.GE.U32.AND P6, PT, R2, 0x7fffff57, PT ;  /* 0x7fffff570200780c */ /* 0x000fe40003fc6070 */
[----:B------:R-:W-:Y:S01]  /*13090*/  IADD3 R2, R248, -0x92, RZ ;  /* 0xffffff6ef8027810 */ /* 0x000fe20007ffe0ff */
[----:B------:R3:W-:Y:S01]  /*130a0*/  LDGSTS.E [R249+0x74000], [R18.64], !P0 ;  /* 0x7400000012f97fae */ /* 0x0007e2000c121844 */
[----:B-1----:R-:W-:-:S03]  /*130b0*/  IMAD.WIDE R6, R252, 0x4, R16 ;  /* 0x00000004fc067825 */ /* 0x002fc600078e0210 */
[----:B------:R4:W-:Y:S01]  /*130c0*/  LDGSTS.E [R249+0x74200], [R10.64], !P0 ;  /* 0x742000000af97fae */ /* 0x0009e2000c121844 */
[----:B------:R-:W-:Y:S01]  /*130d0*/  ISETP.GE.U32.AND P0, PT, R4, 0x7fffff53, PT ;  /* 0x7fffff530400780c */ /* 0x000fe20003f06070 */
[----:B--2---:R-:W-:Y:S01]  /*130e0*/  IMAD.WIDE R8, R252, 0x4, R14 ;  /* 0x00000004fc087825 */ /* 0x004fe200078e020e */
[----:B------:R-:W-:-:S03]  /*130f0*/  IADD3 R4, R248, -0x96, RZ ;  /* 0xffffff6af8047810 */ /* 0x000fc60007ffe0ff */
[C---:B---3--:R-:W-:Y:S01]  /*13100*/  IMAD.WIDE R18, R252.reuse, 0x4, R132 ;  /* 0x00000004fc127825 */ /* 0x048fe200078e0284 */
[----:B------:R1:W-:Y:S03]  /*13110*/  STL.64 [R1+0xb98], R8 ;  /* 0x000b980801007387 */ /* 0x0003e60000100a00 */
[C---:B------:R-:W-:Y:S01]  /*13120*/  IMAD.WIDE R14, R252.reuse, 0x4, R122 ;  /* 0x00000004fc0e7825 */ /* 0x040fe200078e027a */
[----:B------:R1:W-:Y:S03]  /*13130*/  LDGSTS.E [R249+0x75000], [R8.64], !P1 ;  /* 0x7500000008f97fae */ /* 0x0003e6000c921844 */
[C---:B----4-:R-:W-:Y:S01]  /*13140*/  IMAD.WIDE R10, R252.reuse, 0x4, R20 ;  /* 0x00000004fc0a7825 */ /* 0x050fe200078e0214 */
[----:B------:R2:W-:Y:S03]  /*13150*/  STL.64 [R1+0xcf8], R6 ;  /* 0x000cf80601007387 */ /* 0x0005e60000100a00 */
[----:B------:R-:W-:Y:S01]  /*13160*/  IMAD.WIDE R16, R252, 0x4, R100 ;  /* 0x00000004fc107825 */ /* 0x000fe200078e0264 */
[----:B------:R2:W-:Y:S01]  /*13170*/  LDGSTS.E [R249+0x75200], [R6.64], !P1 ;  /* 0x7520000006f97fae */ /* 0x0005e2000c921844 */
[----:B------:R-:W-:-:S02]  /*13180*/  ISETP.GE.U32.AND P1, PT, R2, 0x7fffff4f, PT ;  /* 0x7fffff4f0200780c */ /* 0x000fc40003f26070 */
[----:B------:R-:W-:Y:S01]  /*13190*/  IADD3 R2, R248, -0x9a, RZ ;  /* 0xffffff66f8027810 */ /* 0x000fe20007ffe0ff */
[C---:B-1----:R-:W-:Y:S01]  /*131a0*/  IMAD.WIDE R8, R252.reuse, 0x4, R70 ;  /* 0x00000004fc087825 */ /* 0x042fe200078e0246 */
[----:B------:R1:W-:Y:S03]  /*131b0*/  STL.64 [R1+0xd60], R12 ;  /* 0x000d600c01007387 */ /* 0x0003e60000100a00 */
[C---:B------:R-:W-:Y:S01]  /*131c0*/  IMAD.WIDE R20, R252.reuse, 0x4, R98 ;  /* 0x00000004fc147825 */ /* 0x040fe200078e0262 */
[----:B------:R1:W-:Y:S03]  /*131d0*/  LDGSTS.E [R249+0x76000], [R12.64], !P4 ;  /* 0x760000000cf97fae */ /* 0x0003e6000e121844 */
[----:B--2---:R-:W-:Y:S01]  /*131e0*/  IMAD.WIDE R6, R252, 0x4, R242 ;  /* 0x00000004fc067825 */ /* 0x004fe200078e02f2 */
[----:B------:R2:W-:Y:S01]  /*131f0*/  LDGSTS.E [R249+0x76200], [R10.64], !P4 ;  /* 0x762000000af97fae */ /* 0x0005e2000e121844 */
[----:B------:R-:W-:-:S02]  /*13200*/  ISETP.GE.U32.AND P4, PT, R4, 0x7fffff4b, PT ;  /* 0x7fffff4b0400780c */ /* 0x000fc40003f86070 */
[----:B------:R-:W-:Y:S01]  /*13210*/  IADD3 R4, R248, -0x9e, RZ ;  /* 0xffffff62f8047810 */ /* 0x000fe20007ffe0ff */
[----:B------:R2:W-:Y:S01]  /*13220*/  STL.64 [R1+0xd70], R10 ;  /* 0x000d700a01007387 */ /* 0x0005e20000100a00 */
[----:B-1----:R-:W-:-:S03]  /*13230*/  IMAD.WIDE R12, R252, 0x4, R240 ;  /* 0x00000004fc0c7825 */ /* 0x002fc600078e02f0 */
[----:B------:R1:W-:Y:S04]  /*13240*/  STL.64 [R1+0xdb8], R8 ;  /* 0x000db80801007387 */ /* 0x0003e80000100a00 */
[----:B------:R1:W-:Y:S01]  /*13250*/  LDGSTS.E [R249+0x77000], [R8.64], !P3 ;  /* 0x7700000008f97fae */ /* 0x0003e2000d921844 */
[----:B--2---:R-:W-:-:S03]  /*13260*/  IMAD.WIDE R10, R252, 0x4, R120 ;  /* 0x00000004fc0a7825 */ /* 0x004fc600078e0278 */
[----:B------:R2:W-:Y:S04]  /*13270*/  STL.64 [R1+0xdc8], R6 ;  /* 0x000dc80601007387 */ /* 0x0005e80000100a00 */
[----:B------:R2:W-:Y:S01]  /*13280*/  LDGSTS.E [R249+0x77200], [R6.64], !P3 ;  /* 0x7720000006f97fae */ /* 0x0005e2000d921844 */
[----:B------:R-:W-:Y:S02]  /*13290*/  ISETP.GE.U32.AND P3, PT, R2, 0x7fffff47, PT ;  /* 0x7fffff470200780c */ /* 0x000fe40003f66070 */
[----:B------:R-:W-:Y:S01]  /*132a0*/  IADD3 R2, R248, -0x83, RZ ;  /* 0xffffff7df8027810 */ /* 0x000fe20007ffe0ff */
[----:B------:R3:W-:Y:S01]  /*132b0*/  LDGSTS.E [R250+0x70400], [R12.64], !P2 ;  /* 0x704000000cfa7fae */ /* 0x0007e2000d121844 */
[----:B-1----:R-:W-:Y:S01]  /*132c0*/  IMAD.WIDE R8, R252, 0x4, R118 ;  /* 0x00000004fc087825 */ /* 0x002fe200078e0276 */
[----:B------:R-:W-:-:S02]  /*132d0*/  LOP3.LUT R248, R251, 0x40, RZ, 0x3c, !PT ;  /* 0x00000040fbf87812 */ /* 0x000fc400078e3cff */
[----:B------:R3:W-:Y:S04]  /*132e0*/  STL.64 [R1+0x1c00], R12 ;  /* 0x001c000c01007387 */ /* 0x0007e80000100a00 */
[----:B------:R1:W-:Y:S01]  /*132f0*/  LDGSTS.E [R250+0x70600], [R238.64], !P2 ;  /* 0x70600000eefa7fae */ /* 0x0003e2000d121844 */
[----:B------:R-:W-:Y:S01]  /*13300*/  ISETP.GE.U32.AND P2, PT, R4, 0x7fffff43, PT ;  /* 0x7fffff430400780c */ /* 0x000fe20003f46070 */
[C---:B--2---:R-:W-:Y:S02]  /*13310*/  IMAD.WIDE R6, R252.reuse, 0x4, R116 ;  /* 0x00000004fc067825 */ /* 0x044fe400078e0274 */
[----:B------:R-:W-:Y:S04]  /*13320*/  STL.64 [R1+0x1c08], R238 ;  /* 0x001c08ee01007387 */ /* 0x000fe80000100a00 */
[----:B------:R2:W-:Y:S01]  /*13330*/  LDGSTS.E [R250+0x71400], [R236.64], !P5 ;  /* 0x71400000ecfa7fae */ /* 0x0005e2000e921844 */
[----:B---3--:R-:W-:-:S03]  /*13340*/  IMAD.WIDE R12, R252, 0x4, R114 ;  /* 0x00000004fc0c7825 */ /* 0x008fc600078e0272 */
[----:B------:R2:W-:Y:S04]  /*13350*/  STL.64 [R1+0x1c10], R236 ;  /* 0x001c10ec01007387 */ /* 0x0005e80000100a00 */
[----:B------:R1:W-:Y:S01]  /*13360*/  LDGSTS.E [R250+0x71600], [R18.64], !P5 ;  /* 0x7160000012fa7fae */ /* 0x0003e2000e921844 */
[----:B------:R-:W-:-:S03]  /*13370*/  ISETP.GE.U32.AND P5, PT, R2, 0x7fffff5e, PT ;  /* 0x7fffff5e0200780c */ /* 0x000fc60003fa6070 */
[----:B------:R-:W-:Y:S04]  /*13380*/  STL.64 [R1+0x1c18], R18 ;  /* 0x001c181201007387 */ /* 0x000fe80000100a00 */
[----:B------:R1:W-:Y:S01]  /*13390*/  LDGSTS.E [R250+0x72400], [R28.64], !P6 ;  /* 0x724000001cfa7fae */ /* 0x0003e2000f121844 */
[----:B--2---:R-:W-:-:S03]  /*133a0*/  IMAD.MOV.U32 R237, RZ, RZ, c[0x0][0x180] ;  /* 0x00006000ffed7624 */ /* 0x004fc600078e00ff */
[----:B------:R-:W-:Y:S02]  /*133b0*/  STL.64 [R1+0x1c20], R28 ;  /* 0x001c201c01007387 */ /* 0x000fe40000100a00 */
[C---:B------:R-:W-:Y:S02]  /*133c0*/  IADD3 R4, R237.reuse, -0x87, RZ ;  /* 0xffffff79ed047810 */ /* 0x040fe40007ffe0ff */
[----:B------:R1:W-:Y:S01]  /*133d0*/  LDGSTS.E [R250+0x72600], [R30.64], !P6 ;  /* 0x726000001efa7fae */ /* 0x0003e2000f121844 */
[C---:B------:R-:W-:Y:S02]  /*133e0*/  IADD3 R2, R237.reuse, -0x8b, RZ ;  /* 0xffffff75ed027810 */ /* 0x040fe40007ffe0ff */
[----:B------:R-:W-:Y:S01]  /*133f0*/  ISETP.GE.U32.AND P6, PT, R4, 0x7fffff5a, PT ;  /* 0x7fffff5a0400780c */ /* 0x000fe20003fc6070 */
[----:B------:R-:W-:Y:S01]  /*13400*/  STL.64 [R1+0x1c28], R30 ;  /* 0x001c281e01007387 */ /* 0x000fe20000100a00 */
[----:B------:R-:W-:-:S03]  /*13410*/  IADD3 R4, R237, -0x8f, RZ ;  /* 0xffffff71ed047810 */ /* 0x000fc60007ffe0ff */
[----:B------:R1:W-:Y:S04]  /*13420*/  LDGSTS.E [R250+0x73400], [R42.64], !P0 ;  /* 0x734000002afa7fae */ /* 0x0003e8000c121844 */
[----:B------:R-:W-:Y:S04]  /*13430*/  STL.64 [R1+0x1c30], R42 ;  /* 0x001c302a01007387 */ /* 0x000fe80000100a00 */
[----:B------:R1:W-:Y:S01]  /*13440*/  LDGSTS.E [R250+0x73600], [R44.64], !P0 ;  /* 0x736000002cfa7fae */ /* 0x0003e2000c121844 */
[----:B------:R-:W-:Y:S02]  /*13450*/  ISETP.GE.U32.AND P0, PT, R2, 0x7fffff56, PT ;  /* 0x7fffff560200780c */ /* 0x000fe40003f06070 */
[----:B------:R-:W-:Y:S01]  /*13460*/  IADD3 R2, R237, -0x93, RZ ;  /* 0xffffff6ded027810 */ /* 0x000fe20007ffe0ff */
[----:B------:R-:W-:Y:S04]  /*13470*/  STL.64 [R1+0x1c38], R44 ;  /* 0x001c382c01007387 */ /* 0x000fe80000100a00 */
[----:B------:R2:W-:Y:S04]  /*13480*/  STL.64 [R1+0x450], R14 ;  /* 0x0004500e01007387 */ /* 0x0005e80000100a00 */
[----:B------:R2:W-:Y:S04]  /*13490*/  LDGSTS.E [R250+0x74400], [R14.64], !P1 ;  /* 0x744000000efa7fae */ /* 0x0005e8000c921844 */
[----:B------:R3:W-:Y:S04]  /*134a0*/  STL.64 [R1+0x458], R10 ;  /* 0x0004580a01007387 */ /* 0x0007e80000100a00 */
[----:B------:R3:W-:Y:S01]  /*134b0*/  LDGSTS.E [R250+0x74600], [R10.64], !P1 ;  /* 0x746000000afa7fae */ /* 0x0007e2000c921844 */
[----:B------:R-:W-:-:S02]  /*134c0*/  ISETP.GE.U32.AND P1, PT, R4, 0x7fffff52, PT ;  /* 0x7fffff520400780c */ /* 0x000fc40003f26070 */
[----:B------:R-:W-:Y:S01]  /*134d0*/  IADD3 R4, R237, -0x97, RZ ;  /* 0xffffff69ed047810 */ /* 0x000fe20007ffe0ff */
[----:B------:R4:W-:Y:S01]  /*134e0*/  STL.64 [R1+0x650], R8 ;  /* 0x0006500801007387 */ /* 0x0009e20000100a00 */
[----:B--2---:R-:W-:-:S03]  /*134f0*/  IMAD.WIDE R14, R252, 0x4, R102 ;  /* 0x00000004fc0e7825 */ /* 0x004fc600078e0266 */
[----:B------:R4:W-:Y:S01]  /*13500*/  LDGSTS.E [R250+0x75400], [R8.64], !P4 ;  /* 0x7540000008fa7fae */ /* 0x0009e2000e121844 */
[----:B---3--:R-:W-:-:S03]  /*13510*/  IMAD.WIDE R10, R252, 0x4, R112 ;  /* 0x00000004fc0a7825 */ /* 0x008fc600078e0270 */
[----:B------:R2:W-:Y:S04]  /*13520*/  STL.64 [R1+0x658], R6 ;  /* 0x0006580601007387 */ /* 0x0005e80000100a00 */
[----:B------:R2:W-:Y:S01]  /*13530*/  LDGSTS.E [R250+0x75600], [R6.64], !P4 ;  /* 0x7560000006fa7fae */ /* 0x0005e2000e121844 */
[----:B------:R-:W-:Y:S01]  /*13540*/  ISETP.GE.U32.AND P4, PT, R2, 0x7fffff4e, PT ;  /* 0x7fffff4e0200780c */ /* 0x000fe20003f86070 */
[----:B----4-:R-:W-:Y:S02]  /*13550*/  IMAD.WIDE R8, R252, 0x4, R110 ;  /* 0x00000004fc087825 */ /* 0x010fe400078e026e */
[----:B------:R1:W-:Y:S01]  /*13560*/  LDGSTS.E [R250+0x76400], [R12.64], !P3 ;  /* 0x764000000cfa7fae */ /* 0x0003e2000d921844 */
[----:B------:R-:W-:-:S03]  /*13570*/  IADD3 R2, R237, -0x9b, RZ ;  /* 0xffffff65ed027810 */ /* 0x000fc60007ffe0ff */
[----:B------:R1:W-:Y:S01]  /*13580*/  LDGSTS.E [R250+0x76600], [R10.64], !P3 ;  /* 0x766000000afa7fae */ /* 0x0003e2000d921844 */
[----:B------:R-:W-:Y:S02]  /*13590*/  ISETP.GE.U32.AND P3, PT, R4, 0x7fffff4a, PT ;  /* 0x7fffff4a0400780c */ /* 0x000fe40003f66070 */
[----:B------:R-:W-:Y:S01]  /*135a0*/  IADD3 R4, R237, -0x9f, RZ ;  /* 0xffffff61ed047810 */ /* 0x000fe20007ffe0ff */
[----:B--2---:R-:W-:Y:S01]  /*135b0*/  IMAD.WIDE R6, R252, 0x4, R108 ;  /* 0x00000004fc067825 */ /* 0x004fe200078e026c */
[----:B------:R1:W-:Y:S04]  /*135c0*/  LDGSTS.E [R250+0x77400], [R8.64], !P2 ;  /* 0x7740000008fa7fae */ /* 0x0003e8000d121844 */
[----:B------:R1:W-:Y:S01]  /*135d0*/  LDGSTS.E [R250+0x77600], [R6.64], !P2 ;  /* 0x7760000006fa7fae */ /* 0x0003e2000d121844 */
[----:B------:R-:W-:-:S02]  /*135e0*/  ISETP.GE.U32.AND P2, PT, R2, 0x7fffff46, PT ;  /* 0x7fffff460200780c */ /* 0x000fc40003f46070 */
[----:B------:R-:W-:Y:S01]  /*135f0*/  IADD3 R2, R237, -0x84, RZ ;  /* 0xffffff7ced027810 */ /* 0x000fe20007ffe0ff */
[----:B------:R2:W-:Y:S04]  /*13600*/  STL.64 [R1+0xd10], R12 ;  /* 0x000d100c01007387 */ /* 0x0005e80000100a00 */
[----:B------:R3:W-:Y:S04]  /*13610*/  STL.64 [R1+0xd20], R10 ;  /* 0x000d200a01007387 */ /* 0x0007e80000100a00 */
[----:B-1----:R-:W1:Y:S04]  /*13620*/  S2R R250, SR_TID.X ;  /* 0x0000000000fa7919 */ /* 0x002e680000002100 */
[----:B------:R4:W-:Y:S01]  /*13630*/  STL.64 [R1+0xd78], R8 ;  /* 0x000d780801007387 */ /* 0x0009e20000100a00 */
[----:B--2---:R-:W-:-:S03]  /*13640*/  IMAD.WIDE R12, R252, 0x4, R86 ;  /* 0x00000004fc0c7825 */ /* 0x004fc600078e0256 */
[----:B------:R-:W2:Y:S01]  /*13650*/  S2R R247, SR_TID.X ;  /* 0x0000000000f77919 */ /* 0x000ea20000002100 */
[----:B---3--:R-:W-:-:S03]  /*13660*/  IMAD.WIDE R10, R252, 0x4, R104 ;  /* 0x00000004fc0a7825 */ /* 0x008fc600078e0268 */
[----:B------:R3:W-:Y:S01]  /*13670*/  STL.64 [R1+0xd88], R6 ;  /* 0x000d880601007387 */ /* 0x0007e20000100a00 */
[----:B----4-:R-:W-:-:S05]  /*13680*/  IMAD.WIDE R8, R252, 0x4, R106 ;  /* 0x00000004fc087825 */ /* 0x010fca00078e026a */
[----:B------:R4:W-:Y:S01]  /*13690*/  LDGSTS.E [R248+0x70800], [R8.64], !P5 ;  /* 0x7080000008f87fae */ /* 0x0009e2000e921844 */
[----:B---3--:R-:W-:-:S03]  /*136a0*/  IMAD.WIDE R6, R252, 0x4, R84 ;  /* 0x00000004fc067825 */ /* 0x008fc600078e0254 */
[----:B------:R3:W-:Y:S01]  /*136b0*/  LDGSTS.E [R248+0x70a00], [R10.64], !P5 ;  /* 0x70a000000af87fae */ /* 0x0007e2000e921844 */
[----:B------:R-:W-:Y:S02]  /*136c0*/  ISETP.GE.U32.AND P5, PT, R4, 0x7fffff42, PT ;  /* 0x7fffff420400780c */ /* 0x000fe40003fa6070 */
[C---:B------:R-:W-:Y:S01]  /*136d0*/  IADD3 R4, R237.reuse, -0x88, RZ ;  /* 0xffffff78ed047810 */ /* 0x040fe20007ffe0ff */
[----:B------:R1:W-:Y:S04]  /*136e0*/  LDGSTS.E [R248+0x71800], [R14.64], !P6 ;  /* 0x718000000ef87fae */ /* 0x0003e8000f121844 */
[----:B------:R2:W-:Y:S01]  /*136f0*/  LDGSTS.E [R248+0x71a00], [R16.64], !P6 ;  /* 0x71a0000010f87fae */ /* 0x0005e2000f121844 */
[----:B------:R-:W-:Y:S02]  /*13700*/  ISETP.GE.U32.AND P6, PT, R2, 0x7fffff5d, PT ;  /* 0x7fffff5d0200780c */ /* 0x000fe40003fc6070 */
[C---:B------:R-:W-:Y:S01]  /*13710*/  IADD3 R2, R237.reuse, -0x8c, RZ ;  /* 0xffffff74ed027810 */ /* 0x040fe20007ffe0ff */
[----:B------:R2:W-:Y:S04]  /*13720*/  LDGSTS.E [R248+0x72800], [R20.64], !P0 ;  /* 0x7280000014f87fae */ /* 0x0005e8000c121844 */
[----:B------:R2:W-:Y:S01]  /*13730*/  LDGSTS.E [R248+0x72a00], [R26.64], !P0 ;  /* 0x72a000001af87fae */ /* 0x0005e2000c121844 */
[----:B------:R-:W-:Y:S01]  /*13740*/  ISETP.GE.U32.AND P0, PT, R4, 0x7fffff59, PT ;  /* 0x7fffff590400780c */ /* 0x000fe20003f06070 */
[----:B-1----:R-:W-:Y:S01]  /*13750*/  IMAD.SHL.U32 R36, R250, 0x400, RZ ;  /* 0x00000400fa247824 */ /* 0x002fe200078e00ff */
[----:B------:R-:W-:Y:S01]  /*13760*/  IADD3 R4, R237, -0x90, RZ ;  /* 0xffffff70ed047810 */ /* 0x000fe20007ffe0ff */
[----:B------:R1:W-:Y:S04]  /*13770*/  LDGSTS.E [R248+0x73800], [R32.64], !P1 ;  /* 0x7380000020f87fae */ /* 0x0003e8000c921844 */
[----:B------:R1:W-:Y:S01]  /*13780*/  LDGSTS.E [R248+0x73a00], [R34.64], !P1 ;  /* 0x73a0000022f87fae */ /* 0x0003e2000c921844 */
[----:B------:R-:W-:-:S02]  /*13790*/  ISETP.GE.U32.AND P1, PT, R2, 0x7fffff55, PT ;  /* 0x7fffff550200780c */ /* 0x000fc40003f26070 */
[----:B------:R-:W-:Y:S01]  /*137a0*/  IADD3 R2, R237, -0x94, RZ ;  /* 0xffffff6ced027810 */ /* 0x000fe20007ffe0ff */
[----:B------:R4:W-:Y:S04]  /*137b0*/  STL.64 [R1+0x1c40], R8 ;  /* 0x001c400801007387 */ /* 0x0009e80000100a00 */
[----:B------:R1:W-:Y:S04]  /*137c0*/  LDGSTS.E [R248+0x74800], [R46.64], !P4 ;  /* 0x748000002ef87fae */ /* 0x0003e8000e121844 */
[----:B------:R3:W-:Y:S04]  /*137d0*/  STL.64 [R1+0x1c48], R10 ;  /* 0x001c480a01007387 */ /* 0x0007e80000100a00 */
[----:B------:R1:W-:Y:S01]  /*137e0*/  LDGSTS.E [R248+0x74a00], [R48.64], !P4 ;  /* 0x74a0000030f87fae */ /* 0x0003e2000e121844 */
[----:B------:R-:W-:-:S03]  /*137f0*/  ISETP.GE.U32.AND P4, PT, R4, 0x7fffff51, PT ;  /* 0x7fffff510400780c */ /* 0x000fc60003f86070 */
[----:B------:R-:W-:Y:S04]  /*13800*/  STL.64 [R1+0x1c50], R14 ;  /* 0x001c500e01007387 */ /* 0x000fe80000100a00 */
[----:B------:R1:W-:Y:S04]  /*13810*/  LDGSTS.E [R248+0x75800], [R12.64], !P3 ;  /* 0x758000000cf87fae */ /* 0x0003e8000d921844 */
[----:B------:R-:W-:Y:S04]  /*13820*/  STL.64 [R1+0x1c58], R16 ;  /* 0x001c581001007387 */ /* 0x000fe80000100a00 */
[----:B------:R1:W-:Y:S01]  /*13830*/  LDGSTS.E [R248+0x75a00], [R6.64], !P3 ;  /* 0x75a0000006f87fae */ /* 0x0003e2000d921844 */
[----:B------:R-:W-:Y:S01]  /*13840*/  ISETP.GE.U32.AND P3, PT, R2, 0x7fffff4d, PT ;  /* 0x7fffff4d0200780c */ /* 0x000fe20003f66070 */
[----:B------:R-:W-:-:S02]  /*13850*/  IMAD.SHL.U32 R2, R250, 0x20, RZ ;  /* 0x00000020fa027824 */ /* 0x000fc400078e00ff */
[----:B------:R-:W-:Y:S04]  /*13860*/  STL.64 [R1+0x1c60], R20 ;  /* 0x001c601401007387 */ /* 0x000fe80000100a00 */
[----:B------:R-:W-:Y:S01]  /*13870*/  STL.64 [R1+0x1c68], R26 ;  /* 0x001c681a01007387 */ /* 0x000fe20000100a00 */
[----:B------:R-:W-:-:S03]  /*13880*/  IMAD.SHL.U32 R4, R250, 0x4, RZ ;  /* 0x00000004fa047824 */ /* 0x000fc600078e00ff */
[----:B------:R-:W-:Y:S01]  /*13890*/  STL.64 [R1+0x1c70], R32 ;  /* 0x001c702001007387 */ /* 0x000fe20000100a00 */
[----:B----4-:R-:W-:-:S03]  /*138a0*/  IMAD.WIDE R8, R252, 0x4, R82 ;  /* 0x00000004fc087825 */ /* 0x010fc600078e0252 */
[----:B------:R-:W-:Y:S01]  /*138b0*/  STL.64 [R1+0x1c78], R34 ;  /* 0x001c782201007387 */ /* 0x000fe20000100a00 */
[----:B------:R-:W-:-:S03]  /*138c0*/  LOP3.LUT R2, R2, 0x60, RZ, 0xc0, !PT ;  /* 0x0000006002027812 */ /* 0x000fc600078ec0ff */
[----:B------:R-:W-:Y:S01]  /*138d0*/  STL.64 [R1+0x1c80], R46 ;  /* 0x001c802e01007387 */ /* 0x000fe20000100a00 */
[----:B------:R-:W-:Y:S02]  /*138e0*/  LOP3.LUT R36, R36, 0x6000, RZ, 0xc0, !PT ;  /* 0x0000600024247812 */ /* 0x000fe400078ec0ff */
[----:B--2---:R-:W-:Y:S01]  /*138f0*/  LOP3.LUT R247, R247, 0x60, RZ, 0xc0, !PT ;  /* 0x00000060f7f77812 */ /* 0x004fe200078ec0ff */
[----:B------:R-:W-:Y:S01]  /*13900*/  STL.64 [R1+0x570], R12 ;  /* 0x0005700c01007387 */ /* 0x000fe20000100a00 */
[----:B------:R-:W-:-:S03]  /*13910*/  IADD3 R5, R237, -0x98, RZ ;  /* 0xffffff68ed057810 */ /* 0x000fc60007ffe0ff */
[----:B------:R1:W-:Y:S01]  /*13920*/  STL.64 [R1+0x578], R6 ;  /* 0x0005780601007387 */ /* 0x0003e20000100a00 */
[----:B------:R-:W-:Y:S01]  /*13930*/  LOP3.LUT R2, R2, 0x70, R4, 0x78, !PT ;  /* 0x0000007002027812 */ /* 0x000fe200078e7804 */
[----:B------:R-:W-:Y:S02]  /*13940*/  IMAD R36, R247, 0x40, R36 ;  /* 0x00000040f7247824 */ /* 0x000fe400078e0224 */
[----:B------:R-:W-:Y:S01]  /*13950*/  STL.64 [R1+0x1c88], R48 ;  /* 0x001c883001007387 */ /* 0x000fe20000100a00 */
[----:B---3--:R-:W-:-:S03]  /*13960*/  IMAD.WIDE R10, R252, 0x4, R78 ;  /* 0x00000004fc0a7825 */ /* 0x008fc600078e024e */
[----:B------:R-:W2:Y:S01]  /*13970*/  LDL R251, [R1+0x708] ;  /* 0x0007080001fb7983 */ /* 0x000ea20000100800 */
[C---:B------:R-:W-:Y:S01]  /*13980*/  IMAD.SHL.U32 R37, R250.reuse, 0x1000, RZ ;  /* 0x00001000fa257824 */ /* 0x040fe200078e00ff */
[----:B------:R-:W-:Y:S01]  /*13990*/  LOP3.LUT R250, R250, 0x7f, RZ, 0xc0, !PT ;  /* 0x0000007ffafa7812 */ /* 0x000fe200078ec0ff */
[----:B------:R-:W-:Y:S01]  /*139a0*/  IMAD.IADD R2, R36, 0x1, R2 ;  /* 0x0000000124027824 */ /* 0x000fe200078e0202 */
[----:B------:R3:W-:Y:S01]  /*139b0*/  LDGSTS.E [R248+0x76800], [R8.64], !P2 ;  /* 0x7680000008f87fae */ /* 0x0007e2000d121844 */
[C---:B-1----:R-:W-:Y:S01]  /*139c0*/  IMAD.WIDE R6, R252.reuse, 0x4, R80 ;  /* 0x00000004fc067825 */ /* 0x042fe200078e0250 */
[----:B------:R-:W-:Y:S01]  /*139d0*/  LOP3.LUT R37, R37, 0x6000, RZ, 0xc0, !PT ;  /* 0x0000600025257812 */ /* 0x000fe200078ec0ff */
[----:B------:R-:W-:Y:S01]  /*139e0*/  CS2R R244, SRZ ;  /* 0x0000000000f47805 */ /* 0x000fe2000001ff00 */
[----:B------:R3:W-:Y:S01]  /*139f0*/  STL.64 [R1+0x700], R8 ;  /* 0x0007000801007387 */ /* 0x0007e20000100a00 */
[C---:B------:R-:W-:Y:S01]  /*13a00*/  IMAD.WIDE R22, R252.reuse, 0x4, R22 ;  /* 0x00000004fc167825 */ /* 0x040fe200078e0216 */
[----:B------:R-:W-:Y:S01]  /*13a10*/  LOP3.LUT R43, R249, 0x60, RZ, 0x3c, !PT ;  /* 0x00000060f92b7812 */ /* 0x000fe200078e3cff */
[----:B------:R-:W-:Y:S01]  /*13a20*/  CS2R R246, SRZ ;  /* 0x0000000000f67805 */ /* 0x000fe2000001ff00 */
[----:B------:R1:W-:Y:S01]  /*13a30*/  LDGSTS.E [R248+0x76a00], [R6.64], !P2 ;  /* 0x76a0000006f87fae */ /* 0x0003e2000d121844 */
[----:B------:R-:W-:Y:S01]  /*13a40*/  ISETP.GE.U32.AND P2, PT, R5, 0x7fffff49, PT ;  /* 0x7fffff490500780c */ /* 0x000fe20003f46070 */
[C---:B------:R-:W-:Y:S01]  /*13a50*/  IMAD.WIDE R4, R252.reuse, 0x4, R74 ;  /* 0x00000004fc047825 */ /* 0x040fe200078e024a */
[----:B------:R-:W-:Y:S01]  /*13a60*/  IADD3 R70, R237, -0x9c, RZ ;  /* 0xffffff64ed467810 */ /* 0x000fe20007ffe0ff */
[----:B------:R1:W-:Y:S01]  /*13a70*/  STL.64 [R1+0x9d0], R6 ;  /* 0x0009d00601007387 */ /* 0x0003e20000100a00 */
[----:B------:R-:W-:Y:S01]  /*13a80*/  CS2R R74, SRZ ;  /* 0x00000000004a7805 */ /* 0x000fe2000001ff00 */
[C---:B------:R-:W-:Y:S01]  /*13a90*/  IMAD.WIDE R24, R252.reuse, 0x4, R24 ;  /* 0x00000004fc187825 */ /* 0x040fe200078e0218 */
[----:B------:R-:W-:Y:S01]  /*13aa0*/  CS2R R78, SRZ ;  /* 0x00000000004e7805 */ /* 0x000fe2000001ff00 */
[----:B------:R-:W-:Y:S01]  /*13ab0*/  STL.64 [R1+0xd28], R10 ;  /* 0x000d280a01007387 */ /* 0x000fe20000100a00 */
[----:B------:R-:W-:Y:S01]  /*13ac0*/  CS2R R80, SRZ ;  /* 0x0000000000507805 */ /* 0x000fe2000001ff00 */
[C---:B---3--:R-:W-:Y:S01]  /*13ad0*/  IMAD.WIDE R8, R252.reuse, 0x4, R76 ;  /* 0x00000004fc087825 */ /* 0x048fe200078e024c */
[----:B------:R-:W-:Y:S01]  /*13ae0*/  CS2R R82, SRZ ;  /* 0x0000000000527805 */ /* 0x000fe2000001ff00 */
[----:B------:R3:W-:Y:S01]  /*13af0*/  LDGSTS.E [R248+0x77800], [R10.64], !P5 ;  /* 0x778000000af87fae */ /* 0x0007e2000e921844 */
[----:B------:R-:W-:Y:S01]  /*13b00*/  CS2R R76, SRZ ;  /* 0x00000000004c7805 */ /* 0x000fe2000001ff00 */
[C---:B------:R-:W-:Y:S01]  /*13b10*/  IMAD.WIDE R58, R252.reuse, 0x4, R58 ;  /* 0x00000004fc3a7825 */ /* 0x040fe200078e023a */
[----:B------:R-:W-:Y:S01]  /*13b20*/  CS2R R84, SRZ ;  /* 0x0000000000547805 */ /* 0x000fe2000001ff00 */
[----:B------:R4:W-:Y:S01]  /*13b30*/  STL.64 [R1+0xd38], R8 ;  /* 0x000d380801007387 */ /* 0x0009e20000100a00 */
[----:B------:R-:W-:Y:S01]  /*13b40*/  CS2R R86, SRZ ;  /* 0x0000000000567805 */ /* 0x000fe2000001ff00 */
[C---:B-1----:R-:W-:Y:S01]  /*13b50*/  IMAD.WIDE R6, R252.reuse, 0x4, R72 ;  /* 0x00000004fc067825 */ /* 0x042fe200078e0248 */
[----:B------:R-:W-:Y:S01]  /*13b60*/  CS2R R88, SRZ ;  /* 0x0000000000587805 */ /* 0x000fe2000001ff00 */
[----:B------:R-:W-:Y:S01]  /*13b70*/  STL.64 [R1+0x1c90], R4 ;  /* 0x001c900401007387 */ /* 0x000fe20000100a00 */
[----:B------:R-:W-:Y:S01]  /*13b80*/  CS2R R72, SRZ ;  /* 0x0000000000487805 */ /* 0x000fe2000001ff00 */
[C---:B------:R-:W-:Y:S01]  /*13b90*/  IMAD.WIDE R60, R252.reuse, 0x4, R60 ;  /* 0x00000004fc3c7825 */ /* 0x040fe200078e023c */
[----:B------:R-:W-:Y:S01]  /*13ba0*/  CS2R R90, SRZ ;  /* 0x00000000005a7805 */ /* 0x000fe2000001ff00 */
[----:B------:R2:W-:Y:S01]  /*13bb0*/  STL [R1+0x1580], R2 ;  /* 0x0015800201007387 */ /* 0x0005e20000100800 */
[----:B------:R-:W-:Y:S01]  /*13bc0*/  CS2R R92, SRZ ;  /* 0x00000000005c7805 */ /* 0x000fe2000001ff00 */
[C---:B------:R-:W-:Y:S01]  /*13bd0*/  IMAD.WIDE R62, R252.reuse, 0x4, R62 ;  /* 0x00000004fc3e7825 */ /* 0x040fe200078e023e */
[----:B------:R-:W-:Y:S01]  /*13be0*/  CS2R R94, SRZ ;  /* 0x00000000005e7805 */ /* 0x000fe2000001ff00 */
[----:B------:R1:W-:Y:S01]  /*13bf0*/  STL.64 [R1+0x1c98], R6 ;  /* 0x001c980601007387 */ /* 0x0003e20000100a00 */
[----:B------:R-:W-:Y:S01]  /*13c00*/  CS2R R144, SRZ ;  /* 0x0000000000907805 */ /* 0x000fe2000001ff00 */
[----:B------:R-:W-:Y:S01]  /*13c10*/  IMAD.WIDE R64, R252, 0x4, R64 ;  /* 0x00000004fc407825 */ /* 0x000fe200078e0240 */
[----:B------:R-:W-:Y:S01]  /*13c20*/  CS2R R146, SRZ ;  /* 0x0000000000927805 */ /* 0x000fe2000001ff00 */
[----:B------:R4:W-:Y:S01]  /*13c30*/  LDGSTS.E [R248+0x77a00], [R8.64], !P5 ;  /* 0x77a0000008f87fae */ /* 0x0009e2000e921844 */
[----:B------:R-:W-:Y:S01]  /*13c40*/  ISETP.GE.U32.AND P5, PT, R70, 0x7fffff45, PT ;  /* 0x7fffff454600780c */ /* 0x000fe20003fa6070 */
[----:B------:R-:W-:Y:S01]  /*13c50*/  IMAD.WIDE R66, R252, 0x4, R66 ;  /* 0x00000004fc427825 */ /* 0x000fe200078e0242 */
[----:B------:R-:W-:Y:S01]  /*13c60*/  CS2R R70, SRZ ;  /* 0x0000000000467805 */ /* 0x000fe2000001ff00 */
[----:B------:R-:W-:Y:S01]  /*13c70*/  STL.64 [R1+0x1ca0], R22 ;  /* 0x001ca01601007387 */ /* 0x000fe20000100a00 */
[----:B------:R-:W-:Y:S01]  /*13c80*/  CS2R R148, SRZ ;  /* 0x0000000000947805 */ /* 0x000fe2000001ff00 */
[----:B------:R-:W-:Y:S01]  /*13c90*/  CS2R R150, SRZ ;  /* 0x0000000000967805 */ /* 0x000fe2000001ff00 */
[----:B------:R-:W-:Y:S01]  /*13ca0*/  CS2R R152, SRZ ;  /* 0x0000000000987805 */ /* 0x000fe2000001ff00 */
[----:B------:R-:W-:Y:S01]  /*13cb0*/  STL.64 [R1+0x1ca8], R24 ;  /* 0x001ca81801007387 */ /* 0x000fe20000100a00 */
[----:B------:R-:W-:Y:S01]  /*13cc0*/  CS2R R154, SRZ ;  /* 0x00000000009a7805 */ /* 0x000fe2000001ff00 */
[----:B------:R-:W-:Y:S01]  /*13cd0*/  CS2R R156, SRZ ;  /* 0x00000000009c7805 */ /* 0x000fe2000001ff00 */
[----:B------:R-:W-:Y:S01]  /*13ce0*/  CS2R R158, SRZ ;  /* 0x00000000009e7805 */ /* 0x000fe2000001ff00 */
[----:B----4-:R-:W-:Y:S01]  /*13cf0*/  IMAD R8, R250, 0x10, R37 ;  /* 0x00000010fa087824 */ /* 0x010fe200078e0225 */
[----:B------:R-:W-:Y:S01]  /*13d00*/  STL.64 [R1+0x1cb0], R58 ;  /* 0x001cb03a01007387 */ /* 0x000fe20000100a00 */
[----:B------:R-:W-:Y:S01]  /*13d10*/  IMAD.WIDE R36, R252, 0x4, R68 ;  /* 0x00000004fc247825 */ /* 0x000fe200078e0244 */
[----:B---3--:R-:W-:Y:S01]  /*13d20*/  CS2R R248, SRZ ;  /* 0x0000000000f87805 */ /* 0x008fe2000001ff00 */
        /* <DEDUP_REMOVED lines=21> */
[----:B------:R-:W-:Y:S01]  /*13e80*/  STL [R1+0xf30], RZ ;  /* 0x000f30ff01007387 */ /* 0x000fe20000100800 */
        /* <DEDUP_REMOVED lines=61> */
[----:B------:R-:W-:-:S02]  /*14260*/  CS2R R242, SRZ ;  /* 0x0000000000f27805 */ /* 0x000fc4000001ff00 */
[----:B------:R-:W-:Y:S04]  /*14270*/  STL [R1+0xed0], RZ ;  /* 0x000ed0ff01007387 */ /* 0x000fe80000100800 */
        /* <DEDUP_REMOVED lines=37> */
[----:B------:R-:W-:Y:S01]  /*144d0*/  STL [R1+0xe08], RZ ;  /* 0x000e08ff01007387 */ /* 0x000fe20000100800 */
[----:B--2---:R-:W-:-:S03]  /*144e0*/  IADD3 R2, R251, 0x103, RZ ;  /* 0x00000103fb027810 */ /* 0x004fc60007ffe0ff */
        /* <DEDUP_REMOVED lines=376> */
[----:B------:R2:W-:Y:S04]  /*15c70*/  LDGSTS.E [R43+0x70c00], [R4.64], !P6 ;  /* 0x70c00000042b7fae */ /* 0x0005e8000f121844 */
[----:B------:R-:W-:Y:S04]  /*15c80*/  STL [R1+0x3c], RZ ;  /* 0x00003cff01007387 */ /* 0x000fe80000100800 */
[----:B------:R1:W-:Y:S01]  /*15c90*/  LDGSTS.E [R43+0x70e00], [R6.64], !P6 ;  /* 0x70e00000062b7fae */ /* 0x0003e2000f121844 */
[----:B------:R-:W-:-:S02]  /*15ca0*/  ISETP.NE.U32.AND P6, PT, R0, RZ, PT ;  /* 0x000000ff0000720c */ /* 0x000fc40003fc5070 */
[----:B------:R-:W-:Y:S01]  /*15cb0*/  IADD3 R0, R251, 0x104, RZ ;  /* 0x00000104fb007810 */ /* 0x000fe20007ffe0ff */
[----:B------:R-:W-:Y:S04]  /*15cc0*/  STL [R1+0x20], RZ ;  /* 0x000020ff01007387 */ /* 0x000fe80000100800 */
[----:B------:R-:W-:Y:S04]  /*15cd0*/  STL [R1+0x24], RZ ;  /* 0x000024ff01007387 */ /* 0x000fe80000100800 */
[----:B------:R3:W-:Y:S04]  /*15ce0*/  LDGSTS.E [R43+0x71c00], [R22.64], !P0 ;  /* 0x71c00000162b7fae */ /* 0x0007e8000c121844 */
[----:B------:R-:W-:Y:S04]  /*15cf0*/  STL [R1+0x28], RZ ;  /* 0x000028ff01007387 */ /* 0x000fe80000100800 */
[----:B------:R3:W-:Y:S01]  /*15d00*/  LDGSTS.E [R43+0x71e00], [R24.64], !P0 ;  /* 0x71e00000182b7fae */ /* 0x0007e2000c121844 */
[----:B------:R-:W-:-:S02]  /*15d10*/  ISETP.GE.AND P0, PT, R0, c[0x0][0x17c], PT ;  /* 0x00005f0000007a0c */ /* 0x000fc40003f06270 */
[----:B------:R-:W-:Y:S01]  /*15d20*/  IADD3 R0, R251, 0x2, RZ ;  /* 0x00000002fb007810 */ /* 0x000fe20007ffe0ff */
[----:B------:R-:W-:Y:S04]  /*15d30*/  STL [R1+0x2c], RZ ;  /* 0x00002cff01007387 */ /* 0x000fe80000100800 */
[----:B------:R1:W-:Y:S04]  /*15d40*/  LDGSTS.E [R43+0x72c00], [R58.64], !P1 ;  /* 0x72c000003a2b7fae */ /* 0x0003e8000c921844 */
[----:B------:R-:W-:Y:S04]  /*15d50*/  STL [R1+0x10], RZ ;  /* 0x000010ff01007387 */ /* 0x000fe80000100800 */
[----:B------:R1:W-:Y:S01]  /*15d60*/  LDGSTS.E [R43+0x72e00], [R60.64], !P1 ;  /* 0x72e000003c2b7fae */ /* 0x0003e2000c921844 */
[----:B------:R-:W-:-:S02]  /*15d70*/  ISETP.GE.AND P1, PT, R2, c[0x0][0x17c], PT ;  /* 0x00005f0002007a0c */ /* 0x000fc40003f26270 */
[----:B------:R-:W-:Y:S01]  /*15d80*/  IADD3 R2, R251, 0x1, RZ ;  /* 0x00000001fb027810 */ /* 0x000fe20007ffe0ff */
[----:B------:R-:W-:Y:S01]  /*15d90*/  STL [R1+0x14], RZ ;  /* 0x000014ff01007387 */ /* 0x000fe20000100800 */
[----:B------:R-:W-:-:S03]  /*15da0*/  CS2R R250, SRZ ;  /* 0x0000000000fa7805 */ /* 0x000fc6000001ff00 */
[----:B------:R-:W-:Y:S04]  /*15db0*/  STL [R1+0x18], RZ ;  /* 0x000018ff01007387 */ /* 0x000fe80000100800 */
[----:B------:R-:W-:Y:S04]  /*15dc0*/  STL [R1+0x1c], RZ ;  /* 0x00001cff01007387 */ /* 0x000fe80000100800 */
[----:B------:R-:W-:Y:S04]  /*15dd0*/  STL [R1], RZ ;  /* 0x000000ff01007387 */ /* 0x000fe80000100800 */
[----:B------:R-:W-:Y:S04]  /*15de0*/  STL [R1+0x4], RZ ;  /* 0x000004ff01007387 */ /* 0x000fe80000100800 */
[----:B------:R-:W-:Y:S04]  /*15df0*/  STL [R1+0x8], RZ ;  /* 0x000008ff01007387 */ /* 0x000fe80000100800 */
[----:B------:R-:W-:Y:S04]  /*15e00*/  STL [R1+0xc], RZ ;  /* 0x00000cff01007387 */ /* 0x000fe80000100800 */
[----:B------:R-:W-:Y:S04]  /*15e10*/  STL.64 [R1+0x1ce0], R248 ;  /* 0x001ce0f801007387 */ /* 0x000fe80000100a00 */
[----:B------:R-:W-:Y:S04]  /*15e20*/  STL.64 [R1+0x1ce8], R250 ;  /* 0x001ce8fa01007387 */ /* 0x000fe80000100a00 */
        /* <DEDUP_REMOVED lines=470> */
[----:B------:R-:W2:Y:S04]  /*17b90*/  LDL.LU.64 R232, [R1+0xf40] ;  /* 0x000f400001e87983 */ /* 0x000ea80000300a00 */
[----:B------:R-:W2:Y:S04]  /*17ba0*/  LDL.LU.64 R234, [R1+0xf28] ;  /* 0x000f280001ea7983 */ /* 0x000ea80000300a00 */
[----:B------:R-:W1:Y:S04]  /*17bb0*/  LDL.LU.64 R38, [R1+0x580] ;  /* 0x0005800001267983 */ /* 0x000e680000300a00 */
[----:B------:R-:W-:Y:S04]  /*17bc0*/  STL [R1+0x860], RZ ;  /* 0x000860ff01007387 */ /* 0x000fe80000100800 */
[----:B------:R-:W-:Y:S04]  /*17bd0*/  STL [R1+0x864], RZ ;  /* 0x000864ff01007387 */ /* 0x000fe80000100800 */
[----:B------:R-:W-:Y:S04]  /*17be0*/  STL [R1+0x868], RZ ;  /* 0x000868ff01007387 */ /* 0x000fe80000100800 */
[----:B------:R-:W-:Y:S04]  /*17bf0*/  STL [R1+0x86c], RZ ;  /* 0x00086cff01007387 */ /* 0x000fe80000100800 */
[----:B------:R-:W2:Y:S04]  /*17c00*/  LDL.LU.64 R52, [R1+0x588] ;  /* 0x0005880001347983 */ /* 0x000ea80000300a00 */
        /* <DEDUP_REMOVED lines=8> */
[----:B------:R-:W3:Y:S04]  /*17c90*/  LDL.LU.64 R50, [R1+0xcf0] ;  /* 0x000cf00001327983 */ /* 0x000ee80000300a00 */
[----:B------:R-:W3:Y:S04]  /*17ca0*/  LDL.LU.64 R30, [R1+0xd30] ;  /* 0x000d3000011e7983 */ /* 0x000ee80000300a00 */
[----:B------:R-:W3:Y:S04]  /*17cb0*/  LDL.LU.64 R28, [R1+0xd48] ;  /* 0x000d4800011c7983 */ /* 0x000ee80000300a00 */
[----:B------:R-:W3:Y:S04]  /*17cc0*/  LDL.LU.64 R18, [R1+0xd58] ;  /* 0x000d580001127983 */ /* 0x000ee80000300a00 */
[----:B------:R-:W3:Y:S04]  /*17cd0*/  LDL.LU.64 R56, [R1+0xd80] ;  /* 0x000d800001387983 */ /* 0x000ee80000300a00 */
[----:B------:R-:W-:Y:S04]  /*17ce0*/  STL [R1+0x830], RZ ;  /* 0x000830ff01007387 */ /* 0x000fe80000100800 */
[----:B------:R-:W-:Y:S04]  /*17cf0*/  STL [R1+0x834], RZ ;  /* 0x000834ff01007387 */ /* 0x000fe80000100800 */
[----:B------:R-:W-:Y:S04]  /*17d00*/  STL [R1+0x838], RZ ;  /* 0x000838ff01007387 */ /* 0x000fe80000100800 */
[----:B------:R-:W-:Y:S04]  /*17d10*/  STL [R1+0x83c], RZ ;  /* 0x00083cff01007387 */ /* 0x000fe80000100800 */
        /* <DEDUP_REMOVED lines=8> */
[----:B------:R1:W-:Y:S04]  /*17da0*/  LDGSTS.E [R43+0x73c00], [R62.64], !P4 ;  /* 0x73c000003e2b7fae */ /* 0x0003e8000e121844 */
[----:B------:R1:W-:Y:S01]  /*17db0*/  LDGSTS.E [R43+0x73e00], [R64.64], !P4 ;  /* 0x73e00000402b7fae */ /* 0x0003e2000e121844 */
[----:B------:R-:W-:Y:S01]  /*17dc0*/  ISETP.GE.AND P4, PT, R0, c[0x0][0x17c], PT ;  /* 0x00005f0000007a0c */ /* 0x000fe20003f86270 */
[----:B-1----:R-:W-:-:S02]  /*17dd0*/  IMAD.WIDE R6, R252, 0x4, R38 ;  /* 0x00000004fc067825 */ /* 0x002fc400078e0226 */
[----:B------:R1:W-:Y:S04]  /*17de0*/  LDGSTS.E [R43+0x74c00], [R66.64], !P3 ;  /* 0x74c00000422b7fae */ /* 0x0003e8000d921844 */
[----:B------:R-:W4:Y:S01]  /*17df0*/  LDL.LU.64 R38, [R1+0xde8] ;  /* 0x000de80001267983 */ /* 0x000f220000300a00 */
[C---:B--2---:R-:W-:Y:S01]  /*17e00*/  IMAD.WIDE R4, R252.reuse, 0x4, R52 ;  /* 0x00000004fc047825 */ /* 0x044fe200078e0234 */
[----:B------:R-:W-:Y:S02]  /*17e10*/  IADD3 R0, R237, -0xa0, RZ ;  /* 0xffffff60ed007810 */ /* 0x000fe40007ffe0ff */
[----:B------:R-:W2:Y:S01]  /*17e20*/  LDL.LU.64 R52, [R1+0xdf8] ;  /* 0x000df80001347983 */ /* 0x000ea20000300a00 */
[----:B------:R-:W-:Y:S02]  /*17e30*/  IMAD.MOV.U32 R237, RZ, RZ, 0x1f ;  /* 0x0000001fffed7424 */ /* 0x000fe400078e00ff */
[----:B------:R-:W-:Y:S01]  /*17e40*/  IMAD.WIDE R232, R252, 0x4, R232 ;  /* 0x00000004fce87825 */ /* 0x000fe200078e02e8 */
[----:B------:R1:W-:Y:S01]  /*17e50*/  LDGSTS.E [R43+0x74e00], [R36.64], !P3 ;  /* 0x74e00000242b7fae */ /* 0x0003e2000d921844 */
[----:B------:R-:W-:-:S02]  /*17e60*/  ISETP.GE.AND P3, PT, R2, c[0x0][0x17c], PT ;  /* 0x00005f0002007a0c */ /* 0x000fc40003f66270 */
[----:B------:R-:W-:Y:S01]  /*17e70*/  IMAD.WIDE R234, R252, 0x4, R234 ;  /* 0x00000004fcea7825 */ /* 0x000fe200078e02ea */
[----:B------:R-:W-:Y:S01]  /*17e80*/  IADD3 R237, R237, c[0x0][0x180], RZ ;  /* 0x00006000eded7a10 */ /* 0x000fe20007ffe0ff */
[----:B------:R1:W-:Y:S04]  /*17e90*/  LDGSTS.E [R43+0x75c00], [R232.64], !P2 ;  /* 0x75c00000e82b7fae */ /* 0x0003e8000d121844 */
[----:B------:R1:W-:Y:S04]  /*17ea0*/  STL.64 [R1+0x580], R6 ;  /* 0x0005800601007387 */ /* 0x0003e80000100a00 */
[----:B------:R1:W-:Y:S01]  /*17eb0*/  LDGSTS.E [R43+0x75e00], [R234.64], !P2 ;  /* 0x75e00000ea2b7fae */ /* 0x0003e2000d121844 */
[----:B------:R-:W-:-:S03]  /*17ec0*/  ISETP.GE.AND P2, PT, R237, 0x20, PT ;  /* 0x00000020ed00780c */ /* 0x000fc60003f46270 */
[----:B------:R-:W-:Y:S04]  /*17ed0*/  STL.64 [R1+0x1fa0], R232 ;  /* 0x001fa0e801007387 */ /* 0x000fe80000100a00 */
[----:B------:R1:W-:Y:S04]  /*17ee0*/  LDGSTS.E [R43+0x76c00], [R6.64], !P5 ;  /* 0x76c00000062b7fae */ /* 0x0003e8000e921844 */
[----:B------:R1:W-:Y:S04]  /*17ef0*/  STL.64 [R1+0x588], R4 ;  /* 0x0005880401007387 */ /* 0x0003e80000100a00 */
[----:B------:R3:W-:Y:S04]  /*17f00*/  LDGSTS.E [R43+0x76e00], [R4.64], !P5 ;  /* 0x76e00000042b7fae */ /* 0x0007e8000e921844 */
[----:B------:R3:W-:Y:S02]  /*17f10*/  STL.64 [R1+0x1fa8], R234 ;  /* 0x001fa8ea01007387 */ /* 0x0007e40000100a00 */
[----:B---3--:R-:W-:-:S02]  /*17f20*/  IMAD.WIDE R8, R3, 0x4, R30 ;  /* 0x0000000403087825 */ /* 0x008fc400078e021e */
[----:B------:R-:W3:Y:S02]  /*17f30*/  LDL.LU.64 R236, [R1+0xe28] ;  /* 0x000e280001ec7983 */ /* 0x000ee40000300a00 */
[----:B-1----:R-:W-:-:S04]  /*17f40*/  IMAD.WIDE R6, R3, 0x4, R28 ;  /* 0x0000000403067825 */ /* 0x002fc800078e021c */
[C---:B------:R-:W-:Y:S02]  /*17f50*/  IMAD.WIDE R4, R3.reuse, 0x4, R50 ;  /* 0x0000000403047825 */ /* 0x040fe400078e0232 */
[----:B------:R-:W3:Y:S02]  /*17f60*/  LDL.LU.64 R50, [R1+0xe58] ;  /* 0x000e580001327983 */ /* 0x000ee40000300a00 */
[C---:B------:R-:W-:Y:S02]  /*17f70*/  IMAD.WIDE R234, R3.reuse, 0x4, R56 ;  /* 0x0000000403ea7825 */ /* 0x040fe400078e0238 */
[----:B------:R1:W-:Y:S04]  /*17f80*/  STL.64 [R1+0xcf0], R4 ;  /* 0x000cf00401007387 */ /* 0x0003e80000100a00 */
[----:B------:R-:W-:Y:S04]  /*17f90*/  STL.64 [R1+0xd30], R8 ;  /* 0x000d300801007387 */ /* 0x000fe80000100a00 */
[----:B------:R2:W-:Y:S01]  /*17fa0*/  STL.64 [R1+0xd48], R6 ;  /* 0x000d480601007387 */ /* 0x0005e20000100a00 */
[----:B-1----:R-:W-:-:S03]  /*17fb0*/  IMAD.WIDE R4, R3, 0x4, R18 ;  /* 0x0000000403047825 */ /* 0x002fc600078e0212 */
[----:B------:R-:W3:Y:S04]  /*17fc0*/  LDL.LU.64 R56, [R1+0xe88] ;  /* 0x000e880001387983 */ /* 0x000ee80000300a00 */
[----:B------:R1:W-:Y:S01]  /*17fd0*/  STL.64 [R1+0xd58], R4 ;  /* 0x000d580401007387 */ /* 0x0003e20000100a00 */
[----:B------:R-:W-:-:S03]  /*17fe0*/  IMAD.WIDE R232, R3, 0x4, R238 ;  /* 0x0000000403e87825 */ /* 0x000fc600078e02ee */
[----:B------:R-:W3:Y:S01]  /*17ff0*/  LDL.LU.64 R238, [R1+0xe98] ;  /* 0x000e980001ee7983 */ /* 0x000ee20000300a00 */
[----:B------:R-:W-:-:S03]  /*18000*/  IMAD.WIDE R242, R3, 0x4, R12 ;  /* 0x0000000403f27825 */ /* 0x000fc600078e020c */
[----:B------:R-:W3:Y:S01]  /*18010*/  LDL.LU.64 R12, [R1+0xef8] ;  /* 0x000ef800010c7983 */ /* 0x000ee20000300a00 */
[----:B------:R-:W-:-:S03]  /*18020*/  IMAD.WIDE R240, R3, 0x4, R40 ;  /* 0x0000000403f07825 */ /* 0x000fc600078e0228 */
[----:B------:R-:W-:Y:S04]  /*18030*/  STL.64 [R1+0xd80], R234 ;  /* 0x000d80ea01007387 */ /* 0x000fe80000100a00 */
[----:B------:R-:W-:Y:S04]  /*18040*/  STL.64 [R1+0x1fb0], R234 ;  /* 0x001fb0ea01007387 */ /* 0x000fe80000100a00 */
[----:B------:R-:W3:Y:S01]  /*18050*/  LDL.LU.64 R40, [R1+0xf20] ;  /* 0x000f200001287983 */ /* 0x000ee20000300a00 */
[----:B------:R-:W-:-:S03]  /*18060*/  IMAD.WIDE R226, R3, 0x4, R54 ;  /* 0x0000000403e27825 */ /* 0x000fc600078e0236 */
[----:B------:R-:W3:Y:S04]  /*18070*/  LDL.LU.64 R54, [R1+0xef0] ;  /* 0x000ef00001367983 */ /* 0x000ee80000300a00 */
[----:B------:R-:W-:Y:S04]  /*18080*/  STL.64 [R1+0xd98], R232 ;  /* 0x000d98e801007387 */ /* 0x000fe80000100a00 */
[----:B------:R-:W-:Y:S01]  /*18090*/  STL.64 [R1+0x1fb8], R232 ;  /* 0x001fb8e801007387 */ /* 0x000fe20000100a00 */
[----:B----4-:R-:W-:-:S03]  /*180a0*/  IMAD.WIDE R224, R3, 0x4, R38 ;  /* 0x0000000403e07825 */ /* 0x010fc600078e0226 */
[----:B------:R-:W4:Y:S04]  /*180b0*/  LDL.LU.64 R38, [R1+0xe90] ;  /* 0x000e900001267983 */ /* 0x000f280000300a00 */
[----:B------:R-:W-:Y:S04]  /*180c0*/  STL.64 [R1+0xda8], R242 ;  /* 0x000da8f201007387 */ /* 0x000fe80000100a00 */
[----:B------:R-:W-:Y:S01]  /*180d0*/  STL.64 [R1+0x1fc0], R242 ;  /* 0x001fc0f201007387 */ /* 0x000fe20000100a00 */
[----:B--2---:R-:W-:-:S03]  /*180e0*/  IMAD.WIDE R222, R3, 0x4, R52 ;  /* 0x0000000403de7825 */ /* 0x004fc600078e0234 */
[----:B------:R-:W2:Y:S04]  /*180f0*/  LDL.LU.64 R52, [R1+0xe80] ;  /* 0x000e800001347983 */ /* 0x000ea80000300a00 */
[----:B------:R-:W2:Y:S04]  /*18100*/  LDL.LU.64 R18, [R1+0xe50] ;  /* 0x000e500001127983 */ /* 0x000ea80000300a00 */
[----:B------:R-:W-:Y:S04]  /*18110*/  STL.64 [R1+0xdc0], R240 ;  /* 0x000dc0f001007387 */ /* 0x000fe80000100a00 */
[----:B------:R-:W-:Y:S01]  /*18120*/  STL.64 [R1+0x1fc8], R240 ;  /* 0x001fc8f001007387 */ /* 0x000fe20000100a00 */
[----:B---3--:R-:W-:-:S03]  /*18130*/  IMAD.WIDE R220, R3, 0x4, R236 ;  /* 0x0000000403dc7825 */ /* 0x008fc600078e02ec */
[----:B------:R-:W3:Y:S04]  /*18140*/  LDL.LU.64 R236, [R1+0xe20] ;  /* 0x000e200001ec7983 */ /* 0x000ee80000300a00 */
[----:B------:R-:W-:Y:S01]  /*18150*/  STL.64 [R1+0xdd8], R226 ;  /* 0x000dd8e201007387 */ /* 0x000fe20000100a00 */
[----:B------:R-:W-:-:S03]  /*18160*/  IMAD.WIDE R206, R3, 0x4, R50 ;  /* 0x0000000403ce7825 */ /* 0x000fc600078e0232 */
[----:B------:R-:W-:Y:S04]  /*18170*/  STL.64 [R1+0x1fd0], R226 ;  /* 0x001fd0e201007387 */ /* 0x000fe80000100a00 */
[----:B------:R-:W3:Y:S04]  /*18180*/  LDL.LU.64 R28, [R1+0xdf0] ;  /* 0x000df000011c7983 */ /* 0x000ee80000300a00 */
[----:B------:R-:W3:Y:S04]  /*18190*/  LDL.LU.64 R50, [R1+0xde0] ;  /* 0x000de00001327983 */ /* 0x000ee80000300a00 */
[----:B------:R-:W-:Y:S01]  /*181a0*/  STL.64 [R1+0xde8], R224 ;  /* 0x000de8e001007387 */ /* 0x000fe20000100a00 */
[----:B------:R-:W-:-:S03]  /*181b0*/  IMAD.WIDE R204, R3, 0x4, R56 ;  /* 0x0000000403cc7825 */ /* 0x000fc600078e0238 */
[----:B------:R1:W-:Y:S04]  /*181c0*/  STL.64 [R1+0x1fd8], R224 ;  /* 0x001fd8e001007387 */ /* 0x0003e80000100a00 */
[----:B------:R-:W3:Y:S01]  /*181d0*/  LDL.LU.64 R56, [R1+0xdd0] ;  /* 0x000dd00001387983 */ /* 0x000ee20000300a00 */
[----:B------:R-:W-:-:S03]  /*181e0*/  IMAD.WIDE R202, R3, 0x4, R238 ;  /* 0x0000000403ca7825 */ /* 0x000fc600078e02ee */
[----:B------:R-:W-:Y:S01]  /*181f0*/  STL.64 [R1+0xdf8], R222 ;  /* 0x000df8de01007387 */ /* 0x000fe20000100a00 */
[----:B------:R-:W-:-:S03]  /*18200*/  IMAD.WIDE R200, R3, 0x4, R12 ;  /* 0x0000000403c87825 */ /* 0x000fc600078e020c */
[----:B------:R-:W3:Y:S04]  /*18210*/  LDL.LU.64 R238, [R1+0xdb0] ;  /* 0x000db00001ee7983 */ /* 0x000ee80000300a00 */
[----:B------:R-:W-:Y:S04]  /*18220*/  STL.64 [R1+0xe28], R220 ;  /* 0x000e28dc01007387 */ /* 0x000fe80000100a00 */
[----:B------:R-:W3:Y:S01]  /*18230*/  LDL.LU.64 R12, [R1+0xda0] ;  /* 0x000da000010c7983 */ /* 0x000ee20000300a00 */
[----:B------:R-:W-:-:S03]  /*18240*/  IMAD.WIDE R198, R3, 0x4, R40 ;  /* 0x0000000403c67825 */ /* 0x000fc600078e0228 */
[----:B------:R-:W-:Y:S04]  /*18250*/  STL.64 [R1+0xe58], R206 ;  /* 0x000e58ce01007387 */ /* 0x000fe80000100a00 */
[----:B------:R-:W3:Y:S04]  /*18260*/  LDL.LU.64 R40, [R1+0xd90] ;  /* 0x000d900001287983 */ /* 0x000ee80000300a00 */
[----:B------:R-:W-:Y:S01]  /*18270*/  STL.64 [R1+0xe88], R204 ;  /* 0x000e88cc01007387 */ /* 0x000fe20000100a00 */
[----:B------:R-:W-:-:S03]  /*18280*/  IMAD.WIDE R196, R3, 0x4, R54 ;  /* 0x0000000403c47825 */ /* 0x000fc600078e0236 */
[----:B------:R-:W3:Y:S04]  /*18290*/  LDL.LU.64 R54, [R1+0xd68] ;  /* 0x000d680001367983 */ /* 0x000ee80000300a00 */
[----:B------:R-:W-:Y:S01]  /*182a0*/  STL.64 [R1+0xe98], R202 ;  /* 0x000e98ca01007387 */ /* 0x000fe20000100a00 */
[----:B----4-:R-:W-:-:S03]  /*182b0*/  IMAD.WIDE R194, R3, 0x4, R38 ;  /* 0x0000000403c27825 */ /* 0x010fc600078e0226 */
[----:B------:R-:W4:Y:S04]  /*182c0*/  LDL.LU.64 R38, [R1+0xd50] ;  /* 0x000d500001267983 */ /* 0x000f280000300a00 */
[----:B------:R-:W-:Y:S01]  /*182d0*/  STL.64 [R1+0xef8], R200 ;  /* 0x000ef8c801007387 */ /* 0x000fe20000100a00 */
[----:B--2---:R-:W-:-:S03]  /*182e0*/  IMAD.WIDE R192, R3, 0x4, R52 ;  /* 0x0000000403c07825 */ /* 0x004fc600078e0234 */
[----:B------:R-:W2:Y:S01]  /*182f0*/  LDL.LU.64 R52, [R1+0xd40] ;  /* 0x000d400001347983 */ /* 0x000ea20000300a00 */
[----:B------:R-:W-:-:S03]  /*18300*/  IMAD.WIDE R190, R3, 0x4, R18 ;  /* 0x0000000403be7825 */ /* 0x000fc600078e0212 */
[----:B------:R-:W-:Y:S04]  /*18310*/  STL.64 [R1+0xf28], R198 ;  /* 0x000f28c601007387 */ /* 0x000fe80000100a00 */
[----:B------:R-:W2:Y:S04]  /*18320*/  LDL.LU.64 R18, [R1+0xd18] ;  /* 0x000d180001127983 */ /* 0x000ea80000300a00 */
[----:B------:R-:W-:Y:S01]  /*18330*/  STL.64 [R1+0xf48], R196 ;  /* 0x000f48c401007387 */ /* 0x000fe20000100a00 */
[----:B---3--:R-:W-:-:S03]  /*18340*/  IMAD.WIDE R188, R3, 0x4, R236 ;  /* 0x0000000403bc7825 */ /* 0x008fc600078e02ec */
[----:B------:R-:W3:Y:S04]  /*18350*/  LDL.LU.64 R236, [R1+0x12a8] ;  /* 0x0012a80001ec7983 */ /* 0x000ee80000300a00 */
[----:B------:R-:W-:Y:S01]  /*18360*/  STL.64 [R1+0xf58], R194 ;  /* 0x000f58c201007387 */ /* 0x000fe20000100a00 */
[----:B------:R-:W-:-:S03]  /*18370*/  IMAD.WIDE R186, R3, 0x4, R28 ;  /* 0x0000000403ba7825 */ /* 0x000fc600078e021c */
        /* <DEDUP_REMOVED lines=24> */
[----:B------:R-:W2:Y:S04]  /*18500*/  LDL.LU.64 R52, [R1+0x1260] ;  /* 0x0012600001347983 */ /* 0x000ea80000300a00 */
[----:B------:R-:W-:Y:S01]  /*18510*/  STL.64 [R1+0xfe8], R176 ;  /* 0x000fe8b001007387 */ /* 0x000fe20000100a00 */
[----:B------:R-:W-:-:S03]  /*18520*/  IMAD.WIDE R168, R3, 0x4, R18 ;  /* 0x0000000403a87825 */ /* 0x000fc600078e0212 */
[----:B------:R-:W2:Y:S04]  /*18530*/  LDL.LU.64 R18, [R1+0x1258] ;  /* 0x0012580001127983 */ /* 0x000ea80000300a00 */
[----:B------:R-:W-:Y:S01]  /*18540*/  STL.64 [R1+0xff8], R174 ;  /* 0x000ff8ae01007387 */ /* 0x000fe20000100a00 */
[----:B---3--:R-:W-:-:S03]  /*18550*/  IMAD.WIDE R102, R3, 0x4, R236 ;  /* 0x0000000403667825 */ /* 0x008fc600078e02ec */
        /* <DEDUP_REMOVED lines=67> */
[----:B------:R-:W-:Y:S04]  /*18990*/  STL.64 [R1+0xf70], R80 ;  /* 0x000f705001007387 */ /* 0x000fe80000100a00 */
[----:B------:R-:W-:Y:S01]  /*189a0*/  STL.64 [R1+0xf80], R78 ;  /* 0x000f804e01007387 */ /* 0x000fe20000100a00 */
[----:B------:R-:W-:-:S04]  /*189b0*/  IMAD.WIDE R72, R3, 0x4, R28 ;  /* 0x0000000403487825 */ /* 0x000fc800078e021c */
[C---:B------:R-:W-:Y:S02]  /*189c0*/  IMAD.WIDE R70, R3.reuse, 0x4, R50 ;  /* 0x0000000403467825 */ /* 0x040fe400078e0232 */
[----:B------:R-:W3:Y:S04]  /*189d0*/  LDL.LU.64 R50, [R1+0x1218] ;  /* 0x0012180001327983 */ /* 0x000ee80000300a00 */
[----:B------:R-:W-:Y:S01]  /*189e0*/  STL.64 [R1+0xf90], R76 ;  /* 0x000f904c01007387 */ /* 0x000fe20000100a00 */
[----:B------:R-:W-:-:S03]  /*189f0*/  IMAD.WIDE R68, R3, 0x4, R56 ;  /* 0x0000000403447825 */ /* 0x000fc600078e0238 */
[----:B------:R-:W3:Y:S04]  /*18a00*/  LDL.LU.64 R56, [R1+0x1210] ;  /* 0x0012100001387983 */ /* 0x000ee80000300a00 */
[----:B------:R-:W3:Y:S01]  /*18a10*/  LDL.LU.64 R28, [R1+0x1208] ;  /* 0x00120800011c7983 */ /* 0x000ee20000300a00 */
[----:B------:R-:W-:-:S03]  /*18a20*/  IMAD.WIDE R246, R3, 0x4, R238 ;  /* 0x0000000403f67825 */ /* 0x000fc600078e02ee */
[----:B------:R-:W-:Y:S04]  /*18a30*/  STL.64 [R1+0xfa0], R74 ;  /* 0x000fa04a01007387 */ /* 0x000fe80000100a00 */
        /* <DEDUP_REMOVED lines=9> */
[----:B------:R-:W3:Y:S04]  /*18ad0*/  LDL.LU.64 R54, [R1+0x11e8] ;  /* 0x0011e80001367983 */ /* 0x000ee80000300a00 */
[----:B------:R-:W-:Y:S04]  /*18ae0*/  STL.64 [R1+0xfe0], R246 ;  /* 0x000fe0f601007387 */ /* 0x000fe80000100a00 */
[----:B------:R-:W-:Y:S01]  /*18af0*/  STL.64 [R1+0xff0], R244 ;  /* 0x000ff0f401007387 */ /* 0x000fe20000100a00 */
[----:B----4-:R-:W-:-:S03]  /*18b00*/  IMAD.WIDE R36, R3, 0x4, R38 ;  /* 0x0000000403247825 */ /* 0x010fc600078e0226 */
[----:B------:R-:W4:Y:S01]  /*18b10*/  LDL.LU.64 R38, [R1+0x11e0] ;  /* 0x0011e00001267983 */ /* 0x000f220000300a00 */
[----:B--2---:R-:W-:-:S03]  /*18b20*/  IMAD.WIDE R66, R3, 0x4, R52 ;  /* 0x0000000403427825 */ /* 0x004fc600078e0234 */
[----:B------:R-:W2:Y:S04]  /*18b30*/  LDL.LU.64 R52, [R1+0x11d8] ;  /* 0x0011d80001347983 */ /* 0x000ea80000300a00 */
[----:B------:R-:W-:Y:S01]  /*18b40*/  STL.64 [R1+0x1000], R250 ;  /* 0x001000fa01007387 */ /* 0x000fe20000100a00 */
[----:B------:R-:W-:-:S03]  /*18b50*/  IMAD.WIDE R166, R3, 0x4, R18 ;  /* 0x0000000403a67825 */ /* 0x000fc600078e0212 */
[----:B------:R-:W-:Y:S04]  /*18b60*/  STL.64 [R1+0x1010], R248 ;  /* 0x001010f801007387 */ /* 0x000fe80000100a00 */
[----:B------:R-:W2:Y:S01]  /*18b70*/  LDL.LU.64 R18, [R1+0x11d0] ;  /* 0x0011d00001127983 */ /* 0x000ea20000300a00 */
[----:B---3--:R-:W-:-:S03]  /*18b80*/  IMAD.WIDE R64, R3, 0x4, R236 ;  /* 0x0000000403407825 */ /* 0x008fc600078e02ec */
[----:B------:R-:W3:Y:S04]  /*18b90*/  LDL.LU.64 R236, [R1+0x11c8] ;  /* 0x0011c80001ec7983 */ /* 0x000ee80000300a00 */
[----:B------:R-:W-:Y:S04]  /*18ba0*/  STL.64 [R1+0x1020], R36 ;  /* 0x0010202401007387 */ /* 0x000fe80000100a00 */
[----:B------:R-:W-:Y:S01]  /*18bb0*/  STL.64 [R1+0x1038], R166 ;  /* 0x001038a601007387 */ /* 0x000fe20000100a00 */
[----:B------:R-:W-:-:S03]  /*18bc0*/  IMAD.WIDE R164, R3, 0x4, R50 ;  /* 0x0000000403a47825 */ /* 0x000fc600078e0232 */
[----:B------:R-:W3:Y:S04]  /*18bd0*/  LDL.LU.64 R50, [R1+0x11c0] ;  /* 0x0011c00001327983 */ /* 0x000ee80000300a00 */
[----:B------:R-:W-:Y:S01]  /*18be0*/  STL.64 [R1+0x1030], R66 ;  /* 0x0010304201007387 */ /* 0x000fe20000100a00 */
[----:B------:R-:W-:-:S03]  /*18bf0*/  IMAD.WIDE R62, R3, 0x4, R56 ;  /* 0x00000004033e7825 */ /* 0x000fc600078e0238 */
[----:B------:R-:W3:Y:S01]  /*18c00*/  LDL.LU.64 R56, [R1+0x11b8] ;  /* 0x0011b80001387983 */ /* 0x000ee20000300a00 */
[----:B------:R-:W-:-:S03]  /*18c10*/  IMAD.WIDE R162, R3, 0x4, R28 ;  /* 0x0000000403a27825 */ /* 0x000fc600078e021c */
[----:B------:R-:W1:Y:S04]  /*18c20*/  LDL.LU.64 R28, [R1+0x11b0] ;  /* 0x0011b000011c7983 */ /* 0x000e680000300a00 */
[----:B------:R-:W-:Y:S04]  /*18c30*/  STL.64 [R1+0x1228], R164 ;  /* 0x001228a401007387 */ /* 0x000fe80000100a00 */
[----:B------:R-:W-:Y:S01]  /*18c40*/  STL.64 [R1+0x1230], R64 ;  /* 0x0012304001007387 */ /* 0x000fe20000100a00 */
[----:B------:R-:W-:-:S03]  /*18c50*/  IMAD.WIDE R60, R3, 0x4, R238 ;  /* 0x00000004033c7825 */ /* 0x000fc600078e02ee */
[----:B------:R-:W3:Y:S01]  /*18c60*/  LDL.LU.64 R238, [R1+0x11a8] ;  /* 0x0011a80001ee7983 */ /* 0x000ee20000300a00 */
[----:B------:R-:W-:-:S03]  /*18c70*/  IMAD.WIDE R160, R3, 0x4, R12 ;  /* 0x0000000403a07825 */ /* 0x000fc600078e020c */
[----:B------:R-:W3:Y:S04]  /*18c80*/  LDL.LU.64 R12, [R1+0x11a0] ;  /* 0x0011a000010c7983 */ /* 0x000ee80000300a00 */
        /* <DEDUP_REMOVED lines=8> */
[----:B----4-:R-:W-:-:S03]  /*18d10*/  IMAD.WIDE R24, R3, 0x4, R38 ;  /* 0x0000000403187825 */ /* 0x010fc600078e0226 */
[----:B------:R-:W4:Y:S01]  /*18d20*/  LDL.LU.64 R38, [R1+0x1188] ;  /* 0x0011880001267983 */ /* 0x000f220000300a00 */
[----:B--2---:R-:W-:-:S03]  /*18d30*/  IMAD.WIDE R216, R3, 0x4, R52 ;  /* 0x0000000403d87825 */ /* 0x004fc600078e0234 */
[----:B------:R-:W2:Y:S04]  /*18d40*/  LDL.LU.64 R52, [R1+0x1180] ;  /* 0x0011800001347983 */ /* 0x000ea80000300a00 */
[----:B------:R-:W-:Y:S04]  /*18d50*/  STL.64 [R1+0x11f8], R218 ;  /* 0x0011f8da01007387 */ /* 0x000fe80000100a00 */
[----:B------:R-:W-:Y:S01]  /*18d60*/  STL.64 [R1+0x1200], R58 ;  /* 0x0012003a01007387 */ /* 0x000fe20000100a00 */
[----:B------:R-:W-:-:S03]  /*18d70*/  IMAD.WIDE R22, R3, 0x4, R18 ;  /* 0x0000000403167825 */ /* 0x000fc600078e0212 */
[----:B------:R-:W2:Y:S01]  /*18d80*/  LDL.LU.64 R18, [R1+0x1178] ;  /* 0x0011780001127983 */ /* 0x000ea20000300a00 */
[----:B---3--:R-:W-:-:S03]  /*18d90*/  IMAD.WIDE R214, R3, 0x4, R236 ;  /* 0x0000000403d67825 */ /* 0x008fc600078e02ec */
[----:B------:R-:W3:Y:S04]  /*18da0*/  LDL.LU.64 R236, [R1+0x1170] ;  /* 0x0011700001ec7983 */ /* 0x000ee80000300a00 */
[----:B------:R-:W-:Y:S04]  /*18db0*/  STL.64 [R1+0x11e8], R216 ;  /* 0x0011e8d801007387 */ /* 0x000fe80000100a00 */
[----:B------:R-:W-:Y:S01]  /*18dc0*/  STL.64 [R1+0x11f0], R24 ;  /* 0x0011f01801007387 */ /* 0x000fe20000100a00 */
[----:B------:R-:W-:-:S03]  /*18dd0*/  IMAD.WIDE R6, R3, 0x4, R50 ;  /* 0x0000000403067825 */ /* 0x000fc600078e0232 */
[----:B------:R-:W3:Y:S01]  /*18de0*/  LDL.LU.64 R50, [R1+0x1168] ;  /* 0x0011680001327983 */ /* 0x000ee20000300a00 */
[----:B------:R-:W-:-:S03]  /*18df0*/  IMAD.WIDE R212, R3, 0x4, R56 ;  /* 0x0000000403d47825 */ /* 0x000fc600078e0238 */
[----:B------:R-:W3:Y:S01]  /*18e00*/  LDL.LU.64 R56, [R1+0x1160] ;  /* 0x0011600001387983 */ /* 0x000ee20000300a00 */
[----:B-1----:R-:W-:-:S03]  /*18e10*/  IMAD.WIDE R4, R3, 0x4, R28 ;  /* 0x0000000403047825 */ /* 0x002fc600078e021c */
[----:B------:R-:W-:Y:S04]  /*18e20*/  STL.64 [R1+0x11d8], R214 ;  /* 0x0011d8d601007387 */ /* 0x000fe80000100a00 */
[----:B------:R-:W-:Y:S04]  /*18e30*/  STL.64 [R1+0x11e0], R22 ;  /* 0x0011e01601007387 */ /* 0x000fe80000100a00 */
        /* <DEDUP_REMOVED lines=13> */
[----:B----4-:R-:W-:-:S03]  /*18f10*/  IMAD.WIDE R210, R3, 0x4, R38 ;  /* 0x0000000403d27825 */ /* 0x010fc600078e0226 */
[----:B------:R-:W4:Y:S04]  /*18f20*/  LDL.LU.64 R38, [R1+0x1130] ;  /* 0x0011300001267983 */ /* 0x000f280000300a00 */
[----:B------:R-:W-:Y:S04]  /*18f30*/  STL.64 [R1+0x11a8], R228 ;  /* 0x0011a8e401007387 */ /* 0x000fe80000100a00 */
[----:B------:R-:W-:Y:S01]  /*18f40*/  STL.64 [R1+0x11b0], R48 ;  /* 0x0011b03001007387 */ /* 0x000fe20000100a00 */
[----:B--2---:R-:W-:-:S03]  /*18f50*/  IMAD.WIDE R34, R3, 0x4, R52 ;  /* 0x0000000403227825 */ /* 0x004fc600078e0234 */
[----:B------:R-:W2:Y:S04]  /*18f60*/  LDL.LU.64 R52, [R1+0x1128] ;  /* 0x0011280001347983 */ /* 0x000ea80000300a00 */
[----:B------:R-:W-:Y:S04]  /*18f70*/  STL.64 [R1+0x1198], R210 ;  /* 0x001198d201007387 */ /* 0x000fe80000100a00 */
[----:B------:R-:W-:Y:S01]  /*18f80*/  STL.64 [R1+0x11a0], R46 ;  /* 0x0011a02e01007387 */ /* 0x000fe20000100a00 */
[----:B------:R-:W-:-:S03]  /*18f90*/  IMAD.WIDE R208, R3, 0x4, R18 ;  /* 0x0000000403d07825 */ /* 0x000fc600078e0212 */
[----:B------:R-:W4:Y:S01]  /*18fa0*/  LDL.LU.64 R18, [R1+0x1120] ;  /* 0x0011200001127983 */ /* 0x000f220000300a00 */
[----:B---3--:R-:W-:-:S03]  /*18fb0*/  IMAD.WIDE R32, R3, 0x4, R236 ;  /* 0x0000000403207825 */ /* 0x008fc600078e02ec */
        /* <DEDUP_REMOVED lines=22> */
[----:B------:R-:W-:Y:S04]  /*19120*/  STL.64 [R1+0x1160], R20 ;  /* 0x0011601401007387 */ /* 0x000fe80000100a00 */
[----:B------:R-:W3:Y:S01]  /*19130*/  LDL.LU.64 R28, [R1+0x10d8] ;  /* 0x0010d800011c7983 */ /* 0x000ee20000300a00 */
[----:B--2---:R-:W-:-:S03]  /*19140*/  IMAD.WIDE R134, R3, 0x4, R52 ;  /* 0x0000000403867825 */ /* 0x004fc600078e0234 */
[----:B------:R-:W2:Y:S01]  /*19150*/  LDL.LU.64 R52, [R1+0x10d0] ;  /* 0x0010d00001347983 */ /* 0x000ea20000300a00 */
[----:B----4-:R-:W-:-:S03]  /*19160*/  IMAD.WIDE R14, R3, 0x4, R38 ;  /* 0x00000004030e7825 */ /* 0x010fc600078e0226 */
[----:B------:R-:W4:Y:S04]  /*19170*/  LDL.LU.64 R38, [R1+0x10c8] ;  /* 0x0010c80001267983 */ /* 0x000f280000300a00 */
[----:B------:R-:W-:Y:S01]  /*19180*/  STL.64 [R1+0x1148], R136 ;  /* 0x0011488801007387 */ /* 0x000fe20000100a00 */
[----:B------:R-:W-:-:S03]  /*19190*/  IMAD.WIDE R10, R3, 0x4, R18 ;  /* 0x00000004030a7825 */ /* 0x000fc600078e0212 */
[----:B------:R-:W-:Y:S04]  /*191a0*/  STL.64 [R1+0x1150], R16 ;  /* 0x0011501001007387 */ /* 0x000fe80000100a00 */
        /* <DEDUP_REMOVED lines=12> */
[----:B------:R-:W-:Y:S01]  /*19270*/  STL.64 [R1+0x1118], R130 ;  /* 0x0011188201007387 */ /* 0x000fe20000100a00 */
[----:B------:R-:W-:-:S03]  /*19280*/  IMAD.WIDE R128, R3, 0x4, R238 ;  /* 0x0000000403807825 */ /* 0x000fc600078e02ee */
[----:B------:R-:W-:Y:S04]  /*19290*/  STL.64 [R1+0x1120], R8 ;  /* 0x0011200801007387 */ /* 0x000fe80000100a00 */
        /* <DEDUP_REMOVED lines=11> */
[----:B------:R-:W-:-:S04]  /*19350*/  IMAD.WIDE R124, R3, 0x4, R28 ;  /* 0x00000004037c7825 */ /* 0x000fc800078e021c */
[C---:B--2---:R-:W-:Y:S02]  /*19360*/  IMAD.WIDE R28, R3.reuse, 0x4, R52 ;  /* 0x00000004031c7825 */ /* 0x044fe400078e0234 */
[----:B------:R-:W2:Y:S02]  /*19370*/  LDL.LU.64 R52, [R1+0x1080] ;  /* 0x0010800001347983 */ /* 0x000ea40000300a00 */
[C---:B----4-:R-:W-:Y:S02]  /*19380*/  IMAD.WIDE R122, R3.reuse, 0x4, R38 ;  /* 0x00000004037a7825 */ /* 0x050fe400078e0226 */
[----:B------:R-:W4:Y:S04]  /*19390*/  LDL.LU.64 R112, [R1+0x1078] ;  /* 0x0010780001707983 */ /* 0x000f280000300a00 */
[----:B------:R-:W4:Y:S04]  /*193a0*/  LDL.LU.64 R38, [R1+0x1070] ;  /* 0x0010700001267983 */ /* 0x000f280000300a00 */
[----:B------:R-:W-:Y:S04]  /*193b0*/  STL.64 [R1+0x10e8], R124 ;  /* 0x0010e87c01007387 */ /* 0x000fe80000100a00 */
[----:B------:R-:W-:Y:S01]  /*193c0*/  STL.64 [R1+0x10f0], R30 ;  /* 0x0010f01e01007387 */ /* 0x000fe20000100a00 */
[----:B------:R-:W-:-:S03]  /*193d0*/  IMAD.WIDE R18, R3, 0x4, R18 ;  /* 0x0000000403127825 */ /* 0x000fc600078e0212 */
[----:B------:R-:W4:Y:S04]  /*193e0*/  LDL.LU.64 R110, [R1+0x1068] ;  /* 0x00106800016e7983 */ /* 0x000f280000300a00 */
[----:B------:R-:W-:Y:S04]  /*193f0*/  STL.64 [R1+0x10d8], R122 ;  /* 0x0010d87a01007387 */ /* 0x000fe80000100a00 */
[----:B------:R-:W-:Y:S01]  /*19400*/  STL.64 [R1+0x10e0], R28 ;  /* 0x0010e01c01007387 */ /* 0x000fe20000100a00 */
[----:B---3--:R-:W-:-:S04]  /*19410*/  IMAD.WIDE R120, R3, 0x4, R236 ;  /* 0x0000000403787825 */ /* 0x008fc800078e02ec */
[C---:B------:R-:W-:Y:S02]  /*19420*/  IMAD.WIDE R236, R3.reuse, 0x4, R50 ;  /* 0x0000000403ec7825 */ /* 0x040fe400078e0232 */
[----:B------:R-:W3:Y:S04]  /*19430*/  LDL.LU.64 R50, [R1+0x1060] ;  /* 0x0010600001327983 */ /* 0x000ee80000300a00 */
[----:B------:R-:W3:Y:S01]  /*19440*/  LDL.LU.64 R108, [R1+0x1058] ;  /* 0x00105800016c7983 */ /* 0x000ee20000300a00 */
[----:B------:R-:W-:-:S03]  /*19450*/  IMAD.WIDE R118, R3, 0x4, R56 ;  /* 0x0000000403767825 */ /* 0x000fc600078e0238 */
[----:B------:R-:W3:Y:S04]  /*19460*/  LDL.LU.64 R56, [R1+0xb90] ;  /* 0x000b900001387983 */ /* 0x000ee80000300a00 */
[----:B------:R-:W3:Y:S04]  /*19470*/  LDL.LU.64 R106, [R1+0x9d8] ;  /* 0x0009d800016a7983 */ /* 0x000ee80000300a00 */
[----:B------:R-:W-:Y:S04]  /*19480*/  STL.64 [R1+0x10c8], R120 ;  /* 0x0010c87801007387 */ /* 0x000fe80000100a00 */
[----:B------:R-:W-:Y:S04]  /*19490*/  STL.64 [R1+0x10d0], R18 ;  /* 0x0010d01201007387 */ /* 0x000fe80000100a00 */
[----:B------:R-:W3:Y:S01]  /*194a0*/  LDL.LU.64 R224, [R1+0x12b8] ;  /* 0x0012b80001e07983 */ /* 0x000ee20000300a00 */
[----:B------:R-:W-:-:S03]  /*194b0*/  IMAD.WIDE R238, R3, 0x4, R238 ;  /* 0x0000000403ee7825 */ /* 0x000fc600078e02ee */
[----:B------:R-:W3:Y:S04]  /*194c0*/  LDL.LU.64 R226, [R1+0x12b0] ;  /* 0x0012b00001e27983 */ /* 0x000ee80000300a00 */
[----:B------:R-:W-:Y:S01]  /*194d0*/  STL.64 [R1+0x10b8], R118 ;  /* 0x0010b87601007387 */ /* 0x000fe20000100a00 */
[----:B------:R-:W-:-:S03]  /*194e0*/  IMAD.WIDE R116, R3, 0x4, R12 ;  /* 0x0000000403747825 */ /* 0x000fc600078e020c */
[----:B------:R-:W-:Y:S01]  /*194f0*/  STL.64 [R1+0x10c0], R236 ;  /* 0x0010c0ec01007387 */ /* 0x000fe20000100a00 */
[----:B------:R-:W-:-:S04]  /*19500*/  IMAD.WIDE R12, R3, 0x4, R40 ;  /* 0x00000004030c7825 */ /* 0x000fc800078e0228 */
[C---:B------:R-:W-:Y:S02]  /*19510*/  IMAD.WIDE R114, R3.reuse, 0x4, R54 ;  /* 0x0000000403727825 */ /* 0x040fe400078e0236 */
[----:B------:R-:W3:Y:S04]  /*19520*/  LDL.LU.64 R54, [R1+0x1050] ;  /* 0x0010500001367983 */ /* 0x000ee80000300a00 */
[----:B------:R-:W3:Y:S04]  /*19530*/  LDL.LU.64 R104, [R1+0x1048] ;  /* 0x0010480001687983 */ /* 0x000ee80000300a00 */
[----:B------:R-:W-:Y:S04]  /*19540*/  STL.64 [R1+0x10a8], R116 ;  /* 0x0010a87401007387 */ /* 0x000fe80000100a00 */
[----:B------:R-:W-:Y:S01]  /*19550*/  STL.64 [R1+0x10b0], R238 ;  /* 0x0010b0ee01007387 */ /* 0x000fe20000100a00 */
[----:B--2---:R-:W-:-:S03]  /*19560*/  IMAD.WIDE R40, R3, 0x4, R52 ;  /* 0x0000000403287825 */ /* 0x004fc600078e0234 */
[----:B------:R-:W2:Y:S04]  /*19570*/  LDL.LU.64 R52, [R1+0x1040] ;  /* 0x0010400001347983 */ /* 0x000ea80000300a00 */
[----:B------:R-:W-:Y:S04]  /*19580*/  STL.64 [R1+0x1098], R114 ;  /* 0x0010987201007387 */ /* 0x000fe80000100a00 */
[----:B------:R-:W-:Y:S04]  /*19590*/  STL.64 [R1+0x10a0], R12 ;  /* 0x0010a00c01007387 */ /* 0x000fe80000100a00 */
[----:B------:R-:W2:Y:S04]  /*195a0*/  LDL.64 R240, [R1+0xcf0] ;  /* 0x000cf00001f07983 */ /* 0x000ea80000100a00 */
[----:B------:R-:W2:Y:S04]  /*195b0*/  LDL.64 R242, [R1+0xd30] ;  /* 0x000d300001f27983 */ /* 0x000ea80000100a00 */
[----:B------:R-:W2:Y:S04]  /*195c0*/  LDL.64 R232, [R1+0xd48] ;  /* 0x000d480001e87983 */ /* 0x000ea80000100a00 */
[----:B------:R-:W2:Y:S01]  /*195d0*/  LDL.64 R234, [R1+0xd58] ;  /* 0x000d580001ea7983 */ /* 0x000ea20000100a00 */
[----:B------:R-:W-:-:S03]  /*195e0*/  ISETP.GE.U32.AND P5, PT, R0, 0x7fffff41, PT ;  /* 0x7fffff410000780c */ /* 0x000fc60003fa6070 */
[----:B------:R-:W1:Y:S04]  /*195f0*/  S2R R0, SR_TID.X ;  /* 0x0000000000007919 */ /* 0x000e680000002100 */
[----:B------:R-:W3:Y:S01]  /*19600*/  S2R R2, SR_TID.X ;  /* 0x0000000000027919 */ /* 0x000ee20000002100 */
[----:B----4-:R-:W-:-:S04]  /*19610*/  IMAD.WIDE R112, R3, 0x4, R112 ;  /* 0x0000000403707825 */ /* 0x010fc800078e0270 */
[C---:B------:R-:W-:Y:S01]  /*19620*/  IMAD.WIDE R110, R3.reuse, 0x4, R110 ;  /* 0x00000004036e7825 */ /* 0x040fe200078e026e */
[----:B------:R-:W-:Y:S03]  /*19630*/  STL.64 [R1+0x1088], R112 ;  /* 0x0010887001007387 */ /* 0x000fe60000100a00 */
[----:B------:R-:W-:Y:S01]  /*19640*/  IMAD.WIDE R38, R3, 0x4, R38 ;  /* 0x0000000403267825 */ /* 0x000fe200078e0226 */
[----:B------:R-:W-:Y:S01]  /*19650*/  STL.64 [R1+0x1090], R40 ;  /* 0x0010902801007387 */ /* 0x000fe20000100a00 */
[----:B-1----:R-:W-:-:S03]  /*19660*/  LOP3.LUT R0, R0, 0x7f, RZ, 0xc0, !PT ;  /* 0x0000007f00007812 */ /* 0x002fc600078ec0ff */
[----:B------:R-:W-:Y:S04]  /*19670*/  STL.64 [R1+0x1078], R110 ;  /* 0x0010786e01007387 */ /* 0x000fe80000100a00 */
[----:B------:R-:W-:Y:S01]  /*19680*/  STL.64 [R1+0x1080], R38 ;  /* 0x0010802601007387 */ /* 0x000fe20000100a00 */
[----:B---3--:R-:W-:-:S04]  /*19690*/  IMAD.WIDE R50, R3, 0x4, R50 ;  /* 0x0000000403327825 */ /* 0x008fc800078e0232 */
[----:B------:R-:W-:-:S04]  /*196a0*/  IMAD.WIDE R108, R3, 0x4, R108 ;  /* 0x00000004036c7825 */ /* 0x000fc800078e026c */
[C---:B------:R-:W-:Y:S01]  /*196b0*/  IMAD.WIDE R56, R3.reuse, 0x4, R56 ;  /* 0x0000000403387825 */ /* 0x040fe200078e0238 */
[----:B------:R-:W-:Y:S03]  /*196c0*/  STL.64 [R1+0x1068], R108 ;  /* 0x0010686c01007387 */ /* 0x000fe60000100a00 */
[----:B------:R-:W-:Y:S01]  /*196d0*/  IMAD.WIDE R106, R3, 0x4, R106 ;  /* 0x00000004036a7825 */ /* 0x000fe200078e026a */
[----:B------:R-:W-:Y:S03]  /*196e0*/  STL.64 [R1+0x1070], R50 ;  /* 0x0010703201007387 */ /* 0x000fe60000100a00 */
[----:B------:R-:W-:-:S04]  /*196f0*/  IMAD.WIDE R224, R252, 0x4, R224 ;  /* 0x00000004fce07825 */ /* 0x000fc800078e02e0 */
[----:B------:R-:W-:-:S04]  /*19700*/  IMAD.WIDE R226, R252, 0x4, R226 ;  /* 0x00000004fce27825 */ /* 0x000fc800078e02e2 */
[----:B------:R-:W-:Y:S01]  /*19710*/  IMAD.SHL.U32 R252, R0, 0x4, RZ ;  /* 0x0000000400fc7824 */ /* 0x000fe200078e00ff */
[C---:B------:R-:W-:Y:S02]  /*19720*/  LOP3.LUT R0, R2.reuse, 0x7f, RZ, 0xc0, !PT ;  /* 0x0000007f02007812 */ /* 0x040fe400078ec0ff */
[----:B------:R-:W-:Y:S01]  /*19730*/  LOP3.LUT R2, R2, 0x60, RZ, 0xc0, !PT ;  /* 0x0000006002027812 */ /* 0x000fe200078ec0ff */
[----:B------:R-:W-:Y:S02]  /*19740*/  STL.64 [R1+0x1058], R106 ;  /* 0x0010586a01007387 */ /* 0x000fe40000100a00 */
[----:B------:R-:W-:Y:S02]  /*19750*/  IMAD.SHL.U32 R0, R0, 0x4, RZ ;  /* 0x0000000400007824 */ /* 0x000fe400078e00ff */
[----:B------:R-:W-:Y:S04]  /*19760*/  STL.64 [R1+0x1060], R56 ;  /* 0x0010603801007387 */ /* 0x000fe80000100a00 */
[----:B------:R1:W-:Y:S01]  /*19770*/  STL.64 [R1+0x9d8], R224 ;  /* 0x0009d8e001007387 */ /* 0x0003e20000100a00 */
[----:B------:R-:W-:-:S04]  /*19780*/  IMAD.WIDE R54, R3, 0x4, R54 ;  /* 0x0000000403367825 */ /* 0x000fc800078e0236 */
[C---:B------:R-:W-:Y:S01]  /*19790*/  IMAD.WIDE R104, R3.reuse, 0x4, R104 ;  /* 0x0000000403687825 */ /* 0x040fe200078e0268 */
[----:B------:R3:W-:Y:S03]  /*197a0*/  STL.64 [R1+0xb90], R226 ;  /* 0x000b90e201007387 */ /* 0x0007e60000100a00 */
[----:B--2---:R-:W-:Y:S01]  /*197b0*/  IMAD.WIDE R52, R3, 0x4, R52 ;  /* 0x0000000403347825 */ /* 0x004fe200078e0234 */
[----:B------:R-:W-:Y:S02]  /*197c0*/  LOP3.LUT R3, R252, 0x60, RZ, 0x3c, !PT ;  /* 0x00000060fc037812 */ /* 0x000fe400078e3cff */
[----:B------:R-:W-:-:S03]  /*197d0*/  SHF.R.U32.HI R252, RZ, 0x1, R2 ;  /* 0x00000001fffc7819 */ /* 0x000fc60000011602 */
[----:B------:R1:W-:Y:S01]  /*197e0*/  LDGSTS.E [R3+0x77c00], [R224.64], !P5 ;  /* 0x77c00000e0037fae */ /* 0x0003e2000e921844 */
[----:B------:R-:W-:-:S03]  /*197f0*/  LOP3.LUT R2, R0, R252, RZ, 0x3c, !PT ;  /* 0x000000fc00027212 */ /* 0x000fc600078e3cff */
[----:B------:R3:W-:Y:S04]  /*19800*/  LDGSTS.E [R3+0x77e00], [R226.64], !P5 ;  /* 0x77e00000e2037fae */ /* 0x0007e8000e921844 */
[----:B------:R-:W0:Y:S04]  /*19810*/  LDGDEPBAR ;  /* 0x00000000000079af */ /* 0x000e280000000000 */
[----:B-1----:R-:W2:Y:S04]  /*19820*/  LDL.LU.64 R224, [R1+0x1fd8] ;  /* 0x001fd80001e07983 */ /* 0x002ea80000300a00 */
[----:B------:R-:W-:Y:S04]  /*19830*/  STL.64 [R1+0x1050], R54 ;  /* 0x0010503601007387 */ /* 0x000fe80000100a00 */
[----:B------:R1:W-:Y:S04]  /*19840*/  STL.64 [R1+0x1048], R104 ;  /* 0x0010486801007387 */ /* 0x0003e80000100a00 */
[----:B---3--:R-:W3:Y:S04]  /*19850*/  LDL.LU.64 R226, [R1+0x1fd0] ;  /* 0x001fd00001e27983 */ /* 0x008ee80000300a00 */
[----:B------:R4:W-:Y:S04]  /*19860*/  STL.64 [R1+0x1040], R52 ;  /* 0x0010403401007387 */ /* 0x0009e80000100a00 */
[----:B------:R1:W-:Y:S04]  /*19870*/  LDGSTS.E [R2+0x40000], [R240.64], P6 ;  /* 0x40000000f0027fae */ /* 0x0003e8000b121844 */
[----:B------:R4:W-:Y:S04]  /*19880*/  LDGSTS.E [R2+0x40400], [R242.64], P6 ;  /* 0x40400000f2027fae */ /* 0x0009e8000b121844 */
[----:B------:R4:W-:Y:S04]  /*19890*/  LDGSTS.E [R2+0x40800], [R232.64], P6 ;  /* 0x40800000e8027fae */ /* 0x0009e8000b121844 */
[----:B-1----:R-:W2:Y:S04]  /*198a0*/  LDL.LU.64 R240, [R1+0x1fc8] ;  /* 0x001fc80001f07983 */ /* 0x002ea80000300a00 */
[----:B----4-:R-:W4:Y:S04]  /*198b0*/  LDL.LU.64 R242, [R1+0x1fc0] ;  /* 0x001fc00001f27983 */ /* 0x010f280000300a00 */
[----:B------:R-:W2:Y:S04]  /*198c0*/  LDL.LU.64 R232, [R1+0x1fb8] ;  /* 0x001fb80001e87983 */ /* 0x000ea80000300a00 */
[----:B------:R1:W-:Y:S04]  /*198d0*/  LDGSTS.E [R2+0x40c00], [R234.64], P6 ;  /* 0x40c00000ea027fae */ /* 0x0003e8000b121844 */
[----:B-1----:R-:W2:Y:S01]  /*198e0*/  LDL.LU.64 R234, [R1+0x1fb0] ;  /* 0x001fb00001ea7983 */ /* 0x002ea20000300a00 */
[----:B------:R-:W-:-:S04]  /*198f0*/  LOP3.LUT R0, R0, R252, RZ, 0x3c, !PT ;  /* 0x000000fc00007212 */ /* 0x000fc800078e3cff */
[----:B------:R-:W-:Y:S01]  /*19900*/  LOP3.LUT R0, R0, 0x40, RZ, 0x3c, !PT ;  /* 0x0000004000007812 */ /* 0x000fe200078e3cff */
[----:B--2---:R1:W-:Y:S04]  /*19910*/  LDGSTS.E [R2+0x41000], [R234.64], P6 ;  /* 0x41000000ea027fae */ /* 0x0043e8000b121844 */
[----:B------:R2:W-:Y:S04]  /*19920*/  LDGSTS.E [R2+0x41400], [R232.64], P6 ;  /* 0x41400000e8027fae */ /* 0x0005e8000b121844 */
[----:B----4-:R4:W-:Y:S04]  /*19930*/  LDGSTS.E [R2+0x41800], [R242.64], P6 ;  /* 0x41800000f2027fae */ /* 0x0109e8000b121844 */
[----:B-1----:R1:W5:Y:S04]  /*19940*/  LDL.LU.64 R234, [R1+0x1fa8] ;  /* 0x001fa80001ea7983 */ /* 0x0023680000300a00 */
[----:B--2---:R1:W5:Y:S04]  /*19950*/  LDL.LU.64 R232, [R1+0x1fa0] ;  /* 0x001fa00001e87983 */ /* 0x0043680000300a00 */
[----:B----4-:R1:W5:Y:S04]  /*19960*/  LDL.LU.64 R242, [R1+0x1f98] ;  /* 0x001f980001f27983 */ /* 0x0103680000300a00 */
[----:B------:R2:W-:Y:S04]  /*19970*/  LDGSTS.E [R2+0x41c00], [R240.64], P6 ;  /* 0x41c00000f0027fae */ /* 0x0005e8000b121844 */
[----:B---3--:R3:W-:Y:S04]  /*19980*/  LDGSTS.E [R2+0x42000], [R226.64], P6 ;  /* 0x42000000e2027fae */ /* 0x0087e8000b121844 */
[----:B------:R4:W-:Y:S04]  /*19990*/  LDGSTS.E [R2+0x42400], [R224.64], P6 ;  /* 0x42400000e0027fae */ /* 0x0009e8000b121844 */
[----:B--2---:R1:W5:Y:S04]  /*199a0*/  LDL.LU.64 R240, [R1+0x1f90] ;  /* 0x001f900001f07983 */ /* 0x0043680000300a00 */
[----:B---3--:R1:W5:Y:S04]  /*199b0*/  LDL.LU.64 R226, [R1+0x1f88] ;  /* 0x001f880001e27983 */ /* 0x0083680000300a00 */
[----:B----4-:R1:W5:Y:S04]  /*199c0*/  LDL.LU.64 R224, [R1+0x1f80] ;  /* 0x001f800001e07983 */ /* 0x0103680000300a00 */
[----:B------:R2:W-:Y:S04]  /*199d0*/  LDGSTS.E [R2+0x42800], [R222.64], P6 ;  /* 0x42800000de027fae */ /* 0x0005e8000b121844 */
[----:B------:R3:W-:Y:S04]  /*199e0*/  LDGSTS.E [R2+0x42c00], [R220.64], P6 ;  /* 0x42c00000dc027fae */ /* 0x0007e8000b121844 */
        /* <DEDUP_REMOVED lines=232> */
[----:B------:R2:W-:Y:S01]  /*1a870*/  LDGSTS.E [R0+0x4fe00], [R52.64], P6 ;  /* 0x4fe0000034007fae */ /* 0x0005e2000b121844 */
[----:B------:R-:W-:-:S02]  /*1a880*/  IMAD.MOV.U32 R3, RZ, RZ, c[0x0][0x18c] ;  /* 0x00006300ff037624 */ /* 0x000fc400078e00ff */
[----:B------:R-:W-:Y:S01]  /*1a890*/  IMAD.MOV.U32 R252, RZ, RZ, c[0x0][0x188] ;  /* 0x00006200fffc7624 */ /* 0x000fe200078e00ff */
[----:B------:R-:W0:Y:S04]  /*1a8a0*/  LDGDEPBAR ;  /* 0x00000000000079af */ /* 0x000e280000000000 */
[----:B--2---:R1:W5:Y:S01]  /*1a8b0*/  LDL.LU.64 R52, [R1+0x1bd0] ;  /* 0x001bd00001347983 */ /* 0x0043620000300a00 */
[----:B------:R-:W-:Y:S02]  /*1a8c0*/  IMAD.SHL.U32 R3, R3, 0x20, RZ ;  /* 0x0000002003037824 */ /* 0x000fe400078e00ff */
[----:B------:R-:W-:Y:S01]  /*1a8d0*/  IMAD.SHL.U32 R252, R252, 0x20, RZ ;  /* 0x00000020fcfc7824 */ /* 0x000fe200078e00ff */
[----:B------:R-:W-:Y:S05]  /*1a8e0*/  @!P2 BRA `(.L_x_0) ;  /* 0x0002a1e00000a947 */ /* 0x000fea0003800000 */
[----:B-----5:R-:W-:Y:S04]  /*1a8f0*/  STL [R1+0x1798], R52 ;  /* 0x0017983401007387 */ /* 0x020fe80000100800 */
[----:B------:R-:W-:Y:S04]  /*1a900*/  STL [R1+0x1794], R53 ;  /* 0x0017943501007387 */ /* 0x000fe80000100800 */
        /* <DEDUP_REMOVED lines=15> */
[----:B------:R-:W2:Y:S04]  /*1aa00*/  LDL.LU.64 R196, [R1+0xe20] ;  /* 0x000e200001c47983 */ /* 0x000ea80000300a00 */
[----:B------:R-:W3:Y:S04]  /*1aa10*/  LDL.LU.64 R192, [R1+0xd18] ;  /* 0x000d180001c07983 */ /* 0x000ee80000300a00 */
[----:B------:R-:W-:Y:S04]  /*1aa20*/  STL [R1+0x17d4], R57 ;  /* 0x0017d43901007387 */ /* 0x000fe80000100800 */
[----:B------:R-:W-:Y:S04]  /*1aa30*/  STL [R1+0x17e0], R50 ;  /* 0x0017e03201007387 */ /* 0x000fe80000100800 */
[----:B------:R-:W-:Y:S04]  /*1aa40*/  STL [R1+0x17dc], R51 ;  /* 0x0017dc3301007387 */ /* 0x000fe80000100800 */
[----:B------:R-:W-:Y:S04]  /*1aa50*/  STL [R1+0x17e8], R236 ;  /* 0x0017e8ec01007387 */ /* 0x000fe80000100800 */
[----:B------:R-:W-:Y:S04]  /*1aa60*/  STL [R1+0x17e4], R237 ;  /* 0x0017e4ed01007387 */ /* 0x000fe80000100800 */
[----:B------:R-:W4:Y:S04]  /*1aa70*/  LDL.LU.64 R202, [R1+0xdb0] ;  /* 0x000db00001ca7983 */ /* 0x000f280000300a00 */
[----:B------:R-:W-:Y:S04]  /*1aa80*/  STL [R1+0x17f0], R18 ;  /* 0x0017f01201007387 */ /* 0x000fe80000100800 */
[----:B------:R-:W2:Y:S04]  /*1aa90*/  LDL.LU.64 R200, [R1+0xe50] ;  /* 0x000e500001c87983 */ /* 0x000ea80000300a00 */
[----:B------:R-:W2:Y:S04]  /*1aaa0*/  LDL.LU.64 R194, [R1+0xd68] ;  /* 0x000d680001c27983 */ /* 0x000ea80000300a00 */
[----:B------:R-:W2:Y:S04]  /*1aab0*/  LDL.LU.64 R222, [R1+0xe90] ;  /* 0x000e900001de7983 */ /* 0x000ea80000300a00 */
[----:B------:R-:W2:Y:S04]  /*1aac0*/  LDL.LU.64 R204, [R1+0xe80] ;  /* 0x000e800001cc7983 */ /* 0x000ea80000300a00 */
[----:B------:R-:W-:Y:S04]  /*1aad0*/  STL [R1+0x17ec], R19 ;  /* 0x0017ec1301007387 */ /* 0x000fe80000100800 */
[----:B------:R-:W-:Y:S04]  /*1aae0*/  STL [R1+0x17f8], R14 ;  /* 0x0017f80e01007387 */ /* 0x000fe80000100800 */
[----:B------:R-:W2:Y:S04]  /*1aaf0*/  LDL.LU.64 R240, [R1+0xef0] ;  /* 0x000ef00001f07983 */ /* 0x000ea80000300a00 */
[----:B------:R-:W2:Y:S04]  /*1ab00*/  LDL.LU.64 R198, [R1+0xd90] ;  /* 0x000d900001c67983 */ /* 0x000ea80000300a00 */
[----:B------:R-:W2:Y:S04]  /*1ab10*/  LDL.LU.64 R206, [R1+0xf60] ;  /* 0x000f600001ce7983 */ /* 0x000ea80000300a00 */
[----:B------:R-:W2:Y:S04]  /*1ab20*/  LDL.LU.64 R220, [R1+0xf40] ;  /* 0x000f400001dc7983 */ /* 0x000ea80000300a00 */
[----:B------:R-:W2:Y:S04]  /*1ab30*/  LDL.LU.64 R242, [R1+0x11e0] ;  /* 0x0011e00001f27983 */ /* 0x000ea80000300a00 */
[----:B------:R-:W2:Y:S04]  /*1ab40*/  LDL.LU.64 R224, [R1+0xf20] ;  /* 0x000f200001e07983 */ /* 0x000ea80000300a00 */
[----:B------:R-:W2:Y:S04]  /*1ab50*/  LDL.LU.64 R226, [R1+0xf50] ;  /* 0x000f500001e27983 */ /* 0x000ea80000300a00 */
[----:B------:R-:W-:Y:S04]  /*1ab60*/  STL [R1+0x17f4], R15 ;  /* 0x0017f40f01007387 */ /* 0x000fe80000100800 */
[----:B------:R-:W-:Y:S04]  /*1ab70*/  STL [R1+0x1800], R16 ;  /* 0x0018001001007387 */ /* 0x000fe80000100800 */
[----:B------:R-:W-:Y:S04]  /*1ab80*/  STL [R1+0x17fc], R17 ;  /* 0x0017fc1101007387 */ /* 0x000fe80000100800 */
[----:B------:R-:W-:Y:S04]  /*1ab90*/  STL [R1+0x1808], R22 ;  /* 0x0018081601007387 */ /* 0x000fe80000100800 */
[----:B------:R-:W-:Y:S04]  /*1aba0*/  STL [R1+0x1804], R23 ;  /* 0x0018041701007387 */ /* 0x000fe80000100800 */
[----:B------:R-:W-:Y:S04]  /*1abb0*/  STL [R1+0x1810], R24 ;  /* 0x0018101801007387 */ /* 0x000fe80000100800 */
[----:B------:R-:W2:Y:S04]  /*1abc0*/  LDL.LU.64 R190, [R1+0x420] ;  /* 0x0004200001be7983 */ /* 0x000ea80000300a00 */
[----:B------:R-:W-:Y:S04]  /*1abd0*/  STL [R1+0x180c], R25 ;  /* 0x00180c1901007387 */ /* 0x000fe80000100800 */
[----:B------:R-:W-:Y:S04]  /*1abe0*/  STL [R1+0x1818], R38 ;  /* 0x0018182601007387 */ /* 0x000fe80000100800 */
[----:B------:R-:W-:Y:S01]  /*1abf0*/  STL [R1+0x1814], R39 ;  /* 0x0018142701007387 */ /* 0x000fe20000100800 */
[----:B---3--:R-:W-:-:S02]  /*1ac00*/  IMAD.MOV.U32 R188, RZ, RZ, R192 ;  /* 0x000000ffffbc7224 */ /* 0x008fc400078e00c0 */
[----:B------:R-:W-:Y:S02]  /*1ac10*/  IMAD.MOV.U32 R189, RZ, RZ, R193 ;  /* 0x000000ffffbd7224 */ /* 0x000fe400078e00c1 */
[----:B------:R-:W3:Y:S01]  /*1ac20*/  LDL.LU.64 R192, [R1+0x428] ;  /* 0x0004280001c07983 */ /* 0x000ee20000300a00 */
[----:B------:R-:W-:Y:S02]  /*1ac30*/  IMAD.MOV.U32 R186, RZ, RZ, R188 ;  /* 0x000000ffffba7224 */ /* 0x000fe400078e00bc */
[----:B------:R-:W-:Y:S01]  /*1ac40*/  IMAD.MOV.U32 R187, RZ, RZ, R189 ;  /* 0x000000ffffbb7224 */ /* 0x000fe200078e00bd */
        /* <DEDUP_REMOVED lines=13> */
[----:B------:R-:W-:Y:S01]  /*1ad20*/  STL [R1+0x184c], R61 ;  /* 0x00184c3d01007387 */ /* 0x000fe20000100800 */
[----:B--2---:R-:W-:-:S03]  /*1ad30*/  IMAD.MOV.U32 R0, RZ, RZ, R191 ;  /* 0x000000ffff007224 */ /* 0x004fc600078e00bf */
[----:B------:R2:W-:Y:S04]  /*1ad40*/  STL [R1+0x1858], R190 ;  /* 0x001858be01007387 */ /* 0x0005e80000100800 */
[----:B---3--:R3:W-:Y:S04]  /*1ad50*/  STL [R1+0x1860], R192 ;  /* 0x001860c001007387 */ /* 0x0087e80000100800 */
[----:B------:R1:W-:Y:S04]  /*1ad60*/  STL [R1+0x1854], R0 ;  /* 0x0018540001007387 */ /* 0x0003e80000100800 */
[----:B------:R-:W4:Y:S04]  /*1ad70*/  LDL.LU.64 R188, [R1+0x590] ;  /* 0x0005900001bc7983 */ /* 0x000f280000300a00 */
[----:B--2---:R-:W2:Y:S01]  /*1ad80*/  LDL.LU.64 R190, [R1+0x598] ;  /* 0x0005980001be7983 */ /* 0x004ea20000300a00 */
[----:B---3--:R-:W-:-:S02]  /*1ad90*/  IMAD.MOV.U32 R192, RZ, RZ, R194 ;  /* 0x000000ffffc07224 */ /* 0x008fc400078e00c2 */
[----:B-1----:R-:W-:Y:S02]  /*1ada0*/  IMAD.MOV.U32 R0, RZ, RZ, R193 ;  /* 0x000000ffff007224 */ /* 0x002fe400078e00c1 */
[----:B------:R-:W-:-:S03]  /*1adb0*/  IMAD.MOV.U32 R193, RZ, RZ, R195 ;  /* 0x000000ffffc17224 */ /* 0x000fc600078e00c3 */
[----:B------:R4:W-:Y:S04]  /*1adc0*/  STL [R1+0x185c], R0 ;  /* 0x00185c0001007387 */ /* 0x0009e80000100800 */
[----:B------:R-:W-:Y:S04]  /*1add0*/  STL [R1+0x1868], R42 ;  /* 0x0018682a01007387 */ /* 0x000fe80000100800 */
[----:B------:R-:W3:Y:S04]  /*1ade0*/  LDL.LU.64 R194, [R1+0x450] ;  /* 0x0004500001c27983 */ /* 0x000ee80000300a00 */
[----:B------:R-:W-:Y:S04]  /*1adf0*/  STL [R1+0x1864], R43 ;  /* 0x0018642b01007387 */ /* 0x000fe80000100800 */
[----:B------:R-:W3:Y:S01]  /*1ae00*/  LDL.LU.64 R178, [R1+0x458] ;  /* 0x0004580001b27983 */ /* 0x000ee20000300a00 */
[----:B------:R-:W-:-:S02]  /*1ae10*/  IMAD.MOV.U32 R182, RZ, RZ, R186 ;  /* 0x000000ffffb67224 */ /* 0x000fc400078e00ba */
[----:B------:R-:W-:Y:S01]  /*1ae20*/  IMAD.MOV.U32 R183, RZ, RZ, R187 ;  /* 0x000000ffffb77224 */ /* 0x000fe200078e00bb */
[----:B------:R-:W-:Y:S01]  /*1ae30*/  STL [R1+0x1870], R44 ;  /* 0x0018702c01007387 */ /* 0x000fe20000100800 */
        /* <DEDUP_REMOVED lines=11> */
[----:B----4-:R-:W-:-:S03]  /*1aef0*/  IMAD.MOV.U32 R0, RZ, RZ, R189 ;  /* 0x000000ffff007224 */ /* 0x010fc600078e00bd */
[----:B------:R1:W-:Y:S04]  /*1af00*/  STL [R1+0x1898], R188 ;  /* 0x001898bc01007387 */ /* 0x0003e80000100800 */
[----:B--2---:R-:W-:Y:S04]  /*1af10*/  STL [R1+0x18a0], R190 ;  /* 0x0018a0be01007387 */ /* 0x004fe80000100800 */
[----:B------:R2:W-:Y:S01]  /*1af20*/  STL [R1+0x1894], R0 ;  /* 0x0018940001007387 */ /* 0x0005e20000100800 */
[----:B-1----:R-:W-:Y:S02]  /*1af30*/  IMAD.MOV.U32 R188, RZ, RZ, R192 ;  /* 0x000000ffffbc7224 */ /* 0x002fe400078e00c0 */
[----:B------:R-:W-:-:S02]  /*1af40*/  IMAD.MOV.U32 R189, RZ, RZ, R193 ;  /* 0x000000ffffbd7224 */ /* 0x000fc400078e00c1 */
[----:B--2---:R-:W-:-:S05]  /*1af50*/  IMAD.MOV.U32 R0, RZ, RZ, R191 ;  /* 0x000000ffff007224 */ /* 0x004fca00078e00bf */
[----:B------:R1:W-:Y:S04]  /*1af60*/  STL [R1+0x189c], R0 ;  /* 0x00189c0001007387 */ /* 0x0003e80000100800 */
[----:B---3--:R-:W-:Y:S01]  /*1af70*/  STL [R1+0x18a8], R194 ;  /* 0x0018a8c201007387 */ /* 0x008fe20000100800 */
[----:B-1----:R-:W-:-:S05]  /*1af80*/  IMAD.MOV.U32 R0, RZ, RZ, R195 ;  /* 0x000000ffff007224 */ /* 0x002fca00078e00c3 */
[----:B------:R1:W-:Y:S04]  /*1af90*/  STL [R1+0x18a4], R0 ;  /* 0x0018a40001007387 */ /* 0x0003e80000100800 */
[----:B------:R2:W-:Y:S04]  /*1afa0*/  STL [R1+0x18b0], R178 ;  /* 0x0018b0b201007387 */ /* 0x0005e80000100800 */
[----:B------:R-:W3:Y:S01]  /*1afb0*/  LDL.LU.64 R198, [R1+0xdf0] ;  /* 0x000df00001c67983 */ /* 0x000ee20000300a00 */
[----:B-1----:R-:W-:-:S03]  /*1afc0*/  IMAD.MOV.U32 R0, RZ, RZ, R179 ;  /* 0x000000ffff007224 */ /* 0x002fc600078e00b3 */
[----:B------:R-:W4:Y:S04]  /*1afd0*/  LDL.LU.64 R190, [R1+0xdd0] ;  /* 0x000dd00001be7983 */ /* 0x000f280000300a00 */
[----:B------:R-:W3:Y:S04]  /*1afe0*/  LDL.LU.64 R184, [R1+0xd40] ;  /* 0x000d400001b87983 */ /* 0x000ee80000300a00 */
[----:B------:R-:W3:Y:S04]  /*1aff0*/  LDL.LU.64 R192, [R1+0xde0] ;  /* 0x000de00001c07983 */ /* 0x000ee80000300a00 */
[----:B------:R-:W3:Y:S04]  /*1b000*/  LDL.LU.64 R194, [R1+0xda0] ;  /* 0x000da00001c27983 */ /* 0x000ee80000300a00 */
[----:B------:R-:W3:Y:S04]  /*1b010*/  LDL.LU.64 R180, [R1+0xd50] ;  /* 0x000d500001b47983 */ /* 0x000ee80000300a00 */
[----:B------:R-:W3:Y:S04]  /*1b020*/  LDL.LU.64 R176, [R1+0x658] ;  /* 0x0006580001b07983 */ /* 0x000ee80000300a00 */
[----:B------:R1:W-:Y:S04]  /*1b030*/  STL [R1+0x18ac], R0 ;  /* 0x0018ac0001007387 */ /* 0x0003e80000100800 */
[----:B------:R-:W-:Y:S04]  /*1b040*/  STL [R1+0x18b8], R46 ;  /* 0x0018b82e01007387 */ /* 0x000fe80000100800 */
[----:B--2---:R-:W2:Y:S04]  /*1b050*/  LDL.LU.64 R178, [R1+0xb98] ;  /* 0x000b980001b27983 */ /* 0x004ea80000300a00 */
[----:B------:R-:W-:Y:S04]  /*1b060*/  STL [R1+0x18b4], R47 ;  /* 0x0018b42f01007387 */ /* 0x000fe80000100800 */
[----:B------:R-:W3:Y:S04]  /*1b070*/  LDL.LU.64 R170, [R1+0xcf8] ;  /* 0x000cf80001aa7983 */ /* 0x000ee80000300a00 */
[----:B------:R-:W-:Y:S04]  /*1b080*/  STL [R1+0x18c0], R48 ;  /* 0x0018c03001007387 */ /* 0x000fe80000100800 */
[----:B------:R-:W-:Y:S04]  /*1b090*/  STL [R1+0x18bc], R49 ;  /* 0x0018bc3101007387 */ /* 0x000fe80000100800 */
[----:B------:R-:W3:Y:S04]  /*1b0a0*/  LDL.LU.64 R174, [R1+0x650] ;  /* 0x0006500001ae7983 */ /* 0x000ee80000300a00 */
[----:B------:R-:W-:Y:S04]  /*1b0b0*/  STL [R1+0x18c8], R66 ;  /* 0x0018c84201007387 */ /* 0x000fe80000100800 */
[----:B------:R-:W4:Y:S04]  /*1b0c0*/  LDL.LU.64 R172, [R1+0x570] ;  /* 0x0005700001ac7983 */ /* 0x000f280000300a00 */
[----:B------:R-:W-:Y:S04]  /*1b0d0*/  STL [R1+0x18c4], R67 ;  /* 0x0018c44301007387 */ /* 0x000fe80000100800 */
[----:B------:R-:W-:Y:S04]  /*1b0e0*/  STL [R1+0x18d0], R36 ;  /* 0x0018d02401007387 */ /* 0x000fe80000100800 */
[----:B------:R-:W-:Y:S04]  /*1b0f0*/  STL [R1+0x18cc], R37 ;  /* 0x0018cc2501007387 */ /* 0x000fe80000100800 */
[----:B--2---:R2:W-:Y:S01]  /*1b100*/  STL [R1+0x18d8], R178 ;  /* 0x0018d8b201007387 */ /* 0x0045e20000100800 */
[----:B-1----:R-:W-:-:S03]  /*1b110*/  IMAD.MOV.U32 R0, RZ, RZ, R179 ;  /* 0x000000ffff007224 */ /* 0x002fc600078e00b3 */
[----:B--2---:R-:W2:Y:S04]  /*1b120*/  LDL.LU.64 R178, [R1+0x578] ;  /* 0x0005780001b27983 */ /* 0x004ea80000300a00 */
[----:B------:R1:W-:Y:S04]  /*1b130*/  STL [R1+0x18d4], R0 ;  /* 0x0018d40001007387 */ /* 0x0003e80000100800 */
[----:B---3--:R-:W-:Y:S01]  /*1b140*/  STL [R1+0x18e0], R170 ;  /* 0x0018e0aa01007387 */ /* 0x008fe20000100800 */
[----:B-1----:R-:W-:-:S05]  /*1b150*/  IMAD.MOV.U32 R0, RZ, RZ, R171 ;  /* 0x000000ffff007224 */ /* 0x002fca00078e00ab */
[----:B------:R1:W-:Y:S04]  /*1b160*/  STL [R1+0x18dc], R0 ;  /* 0x0018dc0001007387 */ /* 0x0003e80000100800 */
[----:B------:R-:W-:Y:S04]  /*1b170*/  STL [R1+0x18e8], R174 ;  /* 0x0018e8ae01007387 */ /* 0x000fe80000100800 */
[----:B------:R-:W-:Y:S01]  /*1b180*/  STL [R1+0x18f0], R176 ;  /* 0x0018f0b001007387 */ /* 0x000fe20000100800 */
[----:B-1----:R-:W-:-:S05]  /*1b190*/  IMAD.MOV.U32 R0, RZ, RZ, R175 ;  /* 0x000000ffff007224 */ /* 0x002fca00078e00af */
[----:B------:R1:W-:Y:S02]  /*1b1a0*/  STL [R1+0x18e4], R0 ;  /* 0x0018e40001007387 */ /* 0x0003e40000100800 */
[----:B-1----:R-:W-:-:S05]  /*1b1b0*/  IMAD.MOV.U32 R0, RZ, RZ, R177 ;  /* 0x000000ffff007224 */ /* 0x002fca00078e00b1 */
[----:B------:R1:W-:Y:S04]  /*1b1c0*/  STL [R1+0x18ec], R0 ;  /* 0x0018ec0001007387 */ /* 0x0003e80000100800 */
[----:B----4-:R-:W-:Y:S04]  /*1b1d0*/  STL [R1+0x18f8], R172 ;  /* 0x0018f8ac01007387 */ /* 0x010fe80000100800 */
[----:B------:R-:W3:Y:S01]  /*1b1e0*/  LDL.LU.64 R174, [R1+0xd60] ;  /* 0x000d600001ae7983 */ /* 0x000ee20000300a00 */
[----:B-1----:R-:W-:-:S03]  /*1b1f0*/  IMAD.MOV.U32 R0, RZ, RZ, R173 ;  /* 0x000000ffff007224 */ /* 0x002fc600078e00ad */
[----:B------:R-:W4:Y:S04]  /*1b200*/  LDL.LU.64 R176, [R1+0xd70] ;  /* 0x000d700001b07983 */ /* 0x000f280000300a00 */
[----:B------:R-:W4:Y:S04]  /*1b210*/  LDL.LU.64 R166, [R1+0xd20] ;  /* 0x000d200001a67983 */ /* 0x000f280000300a00 */
[----:B--2---:R-:W-:Y:S04]  /*1b220*/  STL [R1+0x1900], R178 ;  /* 0x001900b201007387 */ /* 0x004fe80000100800 */
[----:B------:R1:W-:Y:S02]  /*1b230*/  STL [R1+0x18f4], R0 ;  /* 0x0018f40001007387 */ /* 0x0003e40000100800 */
[----:B-1----:R-:W-:-:S05]  /*1b240*/  IMAD.MOV.U32 R0, RZ, RZ, R179 ;  /* 0x000000ffff007224 */ /* 0x002fca00078e00b3 */
[----:B------:R1:W-:Y:S04]  /*1b250*/  STL [R1+0x18fc], R0 ;  /* 0x0018fc0001007387 */ /* 0x0003e80000100800 */
[----:B------:R-:W-:Y:S04]  /*1b260*/  STL [R1+0x1908], R232 ;  /* 0x001908e801007387 */ /* 0x000fe80000100800 */
[----:B------:R-:W2:Y:S04]  /*1b270*/  LDL.LU.64 R178, [R1+0xd10] ;  /* 0x000d100001b27983 */ /* 0x000ea80000300a00 */
[----:B------:R-:W-:Y:S04]  /*1b280*/  STL [R1+0x1904], R233 ;  /* 0x001904e901007387 */ /* 0x000fe80000100800 */
[----:B------:R-:W-:Y:S04]  /*1b290*/  STL [R1+0x1910], R234 ;  /* 0x001910ea01007387 */ /* 0x000fe80000100800 */
[----:B------:R-:W2:Y:S04]  /*1b2a0*/  LDL.LU.64 R168, [R1+0x9d0] ;  /* 0x0009d00001a87983 */ /* 0x000ea80000300a00 */
[----:B------:R-:W2:Y:S04]  /*1b2b0*/  LDL.LU.64 R170, [R1+0x580] ;  /* 0x0005800001aa7983 */ /* 0x000ea80000300a00 */
[----:B------:R-:W-:Y:S04]  /*1b2c0*/  STL [R1+0x190c], R235 ;  /* 0x00190ceb01007387 */ /* 0x000fe80000100800 */
[----:B---3--:R-:W-:Y:S04]  /*1b2d0*/  STL [R1+0x1918], R174 ;  /* 0x001918ae01007387 */ /* 0x008fe80000100800 */
[----:B------:R-:W3:Y:S01]  /*1b2e0*/  LDL.LU.64 R172, [R1+0x700] ;  /* 0x0007000001ac7983 */ /* 0x000ee20000300a00 */
[----:B-1----:R-:W-:-:S05]  /*1b2f0*/  IMAD.MOV.U32 R0, RZ, RZ, R175 ;  /* 0x000000ffff007224 */ /* 0x002fca00078e00af */
[----:B------:R1:W-:Y:S04]  /*1b300*/  STL [R1+0x1914], R0 ;  /* 0x0019140001007387 */ /* 0x0003e80000100800 */
[----:B----4-:R-:W-:Y:S01]  /*1b310*/  STL [R1+0x1920], R176 ;  /* 0x001920b001007387 */ /* 0x010fe20000100800 */
[----:B-1----:R-:W-:-:S03]  /*1b320*/  IMAD.MOV.U32 R0, RZ, RZ, R177 ;  /* 0x000000ffff007224 */ /* 0x002fc600078e00b1 */
[----:B--2---:R-:W-:Y:S04]  /*1b330*/  STL [R1+0x1928], R178 ;  /* 0x001928b201007387 */ /* 0x004fe80000100800 */
[----:B------:R1:W-:Y:S02]  /*1b340*/  STL [R1+0x191c], R0 ;  /* 0x00191c0001007387 */ /* 0x0003e40000100800 */
[----:B-1----:R-:W-:-:S05]  /*1b350*/  IMAD.MOV.U32 R0, RZ, RZ, R179 ;  /* 0x000000ffff007224 */ /* 0x002fca00078e00b3 */
[----:B------:R1:W-:Y:S04]  /*1b360*/  STL [R1+0x1924], R0 ;  /* 0x0019240001007387 */ /* 0x0003e80000100800 */
[----:B------:R-:W-:Y:S04]  /*1b370*/  STL [R1+0x1930], R166 ;  /* 0x001930a601007387 */ /* 0x000fe80000100800 */
[----:B------:R-:W2:Y:S01]  /*1b380*/  LDL.LU.64 R174, [R1+0x588] ;  /* 0x0005880001ae7983 */ /* 0x000ea20000300a00 */
[----:B------:R-:W-:Y:S02]  /*1b390*/  IMAD.MOV.U32 R178, RZ, RZ, R180 ;  /* 0x000000ffffb27224 */ /* 0x000fe400078e00b4 */
[----:B------:R-:W-:-:S02]  /*1b3a0*/  IMAD.MOV.U32 R179, RZ, RZ, R181 ;  /* 0x000000ffffb37224 */ /* 0x000fc400078e00b5 */
[----:B------:R-:W4:Y:S04]  /*1b3b0*/  LDL.LU.64 R180, [R1+0xdb8] ;  /* 0x000db80001b47983 */ /* 0x000f280000300a00 */
[----:B------:R-:W4:Y:S01]  /*1b3c0*/  LDL.LU.64 R176, [R1+0xdc8] ;  /* 0x000dc80001b07983 */ /* 0x000f220000300a00 */
[----:B-1----:R-:W-:-:S05]  /*1b3d0*/  IMAD.MOV.U32 R0, RZ, RZ, R167 ;  /* 0x000000ffff007224 */ /* 0x002fca00078e00a7 */
[----:B------:R1:W-:Y:S04]  /*1b3e0*/  STL [R1+0x192c], R0 ;  /* 0x00192c0001007387 */ /* 0x0003e80000100800 */
[----:B---3--:R3:W-:Y:S01]  /*1b3f0*/  STL [R1+0x1938], R172 ;  /* 0x001938ac01007387 */ /* 0x0087e20000100800 */
[----:B-1----:R-:W-:-:S05]  /*1b400*/  IMAD.MOV.U32 R0, RZ, RZ, R173 ;  /* 0x000000ffff007224 */ /* 0x002fca00078e00ad */
[----:B------:R1:W-:Y:S04]  /*1b410*/  STL [R1+0x1934], R0 ;  /* 0x0019340001007387 */ /* 0x0003e80000100800 */
[----:B------:R-:W-:Y:S04]  /*1b420*/  STL [R1+0x1940], R168 ;  /* 0x001940a801007387 */ /* 0x000fe80000100800 */
[----:B---3--:R-:W3:Y:S01]  /*1b430*/  LDL.LU.64 R172, [R1+0xd78] ;  /* 0x000d780001ac7983 */ /* 0x008ee20000300a00 */
[----:B-1----:R-:W-:-:S03]  /*1b440*/  IMAD.MOV.U32 R0, RZ, RZ, R169 ;  /* 0x000000ffff007224 */ /* 0x002fc600078e00a9 */
[----:B------:R-:W-:Y:S04]  /*1b450*/  STL [R1+0x1948], R170 ;  /* 0x001948aa01007387 */ /* 0x000fe80000100800 */
[----:B------:R1:W-:Y:S02]  /*1b460*/  STL [R1+0x193c], R0 ;  /* 0x00193c0001007387 */ /* 0x0003e40000100800 */
[----:B-1----:R-:W-:-:S05]  /*1b470*/  IMAD.MOV.U32 R0, RZ, RZ, R171 ;  /* 0x000000ffff007224 */ /* 0x002fca00078e00ab */
[----:B------:R2:W-:Y:S02]  /*1b480*/  STL [R1+0x1944], R0 ;  /* 0x0019440001007387 */ /* 0x0005e40000100800 */
[----:B--2---:R-:W-:Y:S02]  /*1b490*/  IMAD.MOV.U32 R0, RZ, RZ, R175 ;  /* 0x000000ffff007224 */ /* 0x004fe400078e00af */
[----:B------:R-:W-:Y:S04]  /*1b4a0*/  STL [R1+0x1950], R174 ;  /* 0x001950ae01007387 */ /* 0x000fe80000100800 */
[----:B------:R1:W-:Y:S04]  /*1b4b0*/  STL [R1+0x194c], R0 ;  /* 0x00194c0001007387 */ /* 0x0003e80000100800 */
[----:B------:R-:W2:Y:S04]  /*1b4c0*/  LDL.LU.64 R166, [R1+0xd88] ;  /* 0x000d880001a67983 */ /* 0x000ea80000300a00 */
[----:B----4-:R4:W-:Y:S01]  /*1b4d0*/  STL [R1+0x1958], R180 ;  /* 0x001958b401007387 */ /* 0x0109e20000100800 */
[----:B-1----:R-:W-:-:S03]  /*1b4e0*/  IMAD.MOV.U32 R0, RZ, RZ, R181 ;  /* 0x000000ffff007224 */ /* 0x002fc600078e00b5 */
[----:B------:R-:W2:Y:S04]  /*1b4f0*/  LDL.LU.64 R168, [R1+0xd28] ;  /* 0x000d280001a87983 */ /* 0x000ea80000300a00 */
[----:B------:R1:W-:Y:S04]  /*1b500*/  STL [R1+0x1954], R0 ;  /* 0x0019540001007387 */ /* 0x0003e80000100800 */
[----:B------:R3:W-:Y:S01]  /*1b510*/  STL [R1+0x1960], R176 ;  /* 0x001960b001007387 */ /* 0x0007e20000100800 */
[----:B----4-:R-:W-:Y:S02]  /*1b520*/  IMAD.MOV.U32 R180, RZ, RZ, R188 ;  /* 0x000000ffffb47224 */ /* 0x010fe400078e00bc */
[----:B------:R-:W-:Y:S01]  /*1b530*/  IMAD.MOV.U32 R181, RZ, RZ, R189 ;  /* 0x000000ffffb57224 */ /* 0x000fe200078e00bd */
[----:B------:R-:W4:Y:S04]  /*1b540*/  LDL.LU.64 R170, [R1+0xd38] ;  /* 0x000d380001aa7983 */ /* 0x000f280000300a00 */
[----:B------:R-:W4:Y:S01]  /*1b550*/  LDL.LU.64 R188, [R1+0x9d8] ;  /* 0x0009d80001bc7983 */ /* 0x000f220000300a00 */
[----:B-1----:R-:W-:-:S02]  /*1b560*/  IMAD.MOV.U32 R0, RZ, RZ, R177 ;  /* 0x000000ffff007224 */ /* 0x002fc400078e00b1 */
[----:B------:R-:W-:Y:S02]  /*1b570*/  IMAD.MOV.U32 R174, RZ, RZ, R184 ;  /* 0x000000ffffae7224 */ /* 0x000fe400078e00b8 */
[----:B------:R-:W-:Y:S01]  /*1b580*/  IMAD.MOV.U32 R175, RZ, RZ, R185 ;  /* 0x000000ffffaf7224 */ /* 0x000fe200078e00b9 */
[----:B------:R1:W-:Y:S04]  /*1b590*/  STL [R1+0x195c], R0 ;  /* 0x00195c0001007387 */ /* 0x0003e80000100800 */
[----:B---3--:R3:W-:Y:S04]  /*1b5a0*/  STL [R1+0x1968], R172 ;  /* 0x001968ac01007387 */ /* 0x0087e80000100800 */
[----:B------:R-:W4:Y:S01]  /*1b5b0*/  LDL.LU.64 R176, [R1+0xb90] ;  /* 0x000b900001b07983 */ /* 0x000f220000300a00 */
[----:B-1----:R-:W-:-:S03]  /*1b5c0*/  IMAD.MOV.U32 R0, RZ, RZ, R173 ;  /* 0x000000ffff007224 */ /* 0x002fc600078e00ad */
[----:B------:R-:W4:Y:S04]  /*1b5d0*/  LDL.LU.64 R184, [R1+0xd30] ;  /* 0x000d300001b87983 */ /* 0x000f280000300a00 */
[----:B------:R2:W-:Y:S04]  /*1b5e0*/  STL [R1+0x1964], R0 ;  /* 0x0019640001007387 */ /* 0x0005e80000100800 */
[----:B---3--:R-:W3:Y:S01]  /*1b5f0*/  LDL.LU.64 R172, [R1+0xcf0] ;  /* 0x000cf00001ac7983 */ /* 0x008ee20000300a00 */
[----:B--2---:R-:W-:-:S03]  /*1b600*/  IMAD.MOV.U32 R0, RZ, RZ, R167 ;  /* 0x000000ffff007224 */ /* 0x004fc600078e00a7 */
[----:B------:R-:W-:Y:S04]  /*1b610*/  STL [R1+0x1970], R166 ;  /* 0x001970a601007387 */ /* 0x000fe80000100800 */
[----:B------:R1:W-:Y:S04]  /*1b620*/  STL [R1+0x196c], R0 ;  /* 0x00196c0001007387 */ /* 0x0003e80000100800 */
[----:B------:R-:W-:Y:S01]  /*1b630*/  STL [R1+0x1978], R168 ;  /* 0x001978a801007387 */ /* 0x000fe20000100800 */
[----:B-1----:R-:W-:-:S05]  /*1b640*/  IMAD.MOV.U32 R0, RZ, RZ, R169 ;  /* 0x000000ffff007224 */ /* 0x002fca00078e00a9 */
[----:B------:R1:W-:Y:S04]  /*1b650*/  STL [R1+0x1974], R0 ;  /* 0x0019740001007387 */ /* 0x0003e80000100800 */
[----:B----4-:R-:W-:Y:S01]  /*1b660*/  STL [R1+0x1980], R170 ;  /* 0x001980aa01007387 */ /* 0x010fe20000100800 */
[----:B-1----:R-:W-:-:S05]  /*1b670*/  IMAD.MOV.U32 R0, RZ, RZ, R171 ;  /* 0x000000ffff007224 */ /* 0x002fca00078e00ab */
[----:B------:R1:W-:Y:S04]  /*1b680*/  STL [R1+0x197c], R0 ;  /* 0x00197c0001007387 */ /* 0x0003e80000100800 */
[----:B------:R2:W-:Y:S01]  /*1b690*/  STL [R1+0x1988], R188 ;  /* 0x001988bc01007387 */ /* 0x0005e20000100800 */
[----:B-1----:R-:W-:Y:S02]  /*1b6a0*/  IMAD.MOV.U32 R0, RZ, RZ, R189 ;  /* 0x000000ffff007224 */ /* 0x002fe400078e00bd */
[----:B--2---:R-:W-:Y:S02]  /*1b6b0*/  IMAD.MOV.U32 R188, RZ, RZ, R192 ;  /* 0x000000ffffbc7224 */ /* 0x004fe400078e00c0 */
[----:B------:R-:W-:Y:S02]  /*1b6c0*/  IMAD.MOV.U32 R189, RZ, RZ, R193 ;  /* 0x000000ffffbd7224 */ /* 0x000fe400078e00c1 */
[----:B------:R-:W2:Y:S04]  /*1b6d0*/  LDL.LU.64 R192, [R1+0xd48] ;  /* 0x000d480001c07983 */ /* 0x000ea80000300a00 */
[----:B------:R1:W-:Y:S04]  /*1b6e0*/  STL [R1+0x1984], R0 ;  /* 0x0019840001007387 */ /* 0x0003e80000100800 */
[----:B------:R4:W-:Y:S01]  /*1b6f0*/  STL [R1+0x1990], R176 ;  /* 0x001990b001007387 */ /* 0x0009e20000100800 */
[----:B-1----:R-:W-:-:S05]  /*1b700*/  IMAD.MOV.U32 R0, RZ, RZ, R177 ;  /* 0x000000ffff007224 */ /* 0x002fca00078e00b1 */
[----:B------:R1:W-:Y:S01]  /*1b710*/  STL [R1+0x198c], R0 ;  /* 0x00198c0001007387 */ /* 0x0003e20000100800 */
[----:B----4-:R-:W-:Y:S02]  /*1b720*/  IMAD.MOV.U32 R176, RZ, RZ, R178 ;  /* 0x000000ffffb07224 */ /* 0x010fe400078e00b2 */
[----:B------:R-:W-:Y:S01]  /*1b730*/  IMAD.MOV.U32 R177, RZ, RZ, R179 ;  /* 0x000000ffffb17224 */ /* 0x000fe200078e00b3 */
[----:B---3--:R-:W-:Y:S04]  /*1b740*/  STL [R1+0x1998], R172 ;  /* 0x001998ac01007387 */ /* 0x008fe80000100800 */
[----:B------:R-:W3:Y:S01]  /*1b750*/  LDL.LU.64 R178, [R1+0xd58] ;  /* 0x000d580001b27983 */ /* 0x000ee20000300a00 */
[----:B-1----:R-:W-:-:S05]  /*1b760*/  IMAD.MOV.U32 R0, RZ, RZ, R173 ;  /* 0x000000ffff007224 */ /* 0x002fca00078e00ad */
[----:B------:R1:W-:Y:S04]  /*1b770*/  STL [R1+0x1994], R0 ;  /* 0x0019940001007387 */ /* 0x0003e80000100800 */
[----:B------:R4:W-:Y:S01]  /*1b780*/  STL [R1+0x19a0], R182 ;  /* 0x0019a0b601007387 */ /* 0x0009e20000100800 */
[----:B-1----:R-:W-:-:S05]  /*1b790*/  IMAD.MOV.U32 R0, RZ, RZ, R183 ;  /* 0x000000ffff007224 */ /* 0x002fca00078e00b7 */
[----:B------:R1:W-:Y:S04]  /*1b7a0*/  STL [R1+0x199c], R0 ;  /* 0x00199c0001007387 */ /* 0x0003e80000100800 */
[----:B----4-:R-:W3:Y:S04]  /*1b7b0*/  LDL.LU.64 R182, [R1+0xd80] ;  /* 0x000d800001b67983 */ /* 0x010ee80000300a00 */
[----:B------:R1:W-:Y:S02]  /*1b7c0*/  STL [R1+0x19a8], R184 ;  /* 0x0019a8b801007387 */ /* 0x0003e40000100800 */
[----:B-1----:R-:W-:-:S05]  /*1b7d0*/  IMAD.MOV.U32 R0, RZ, RZ, R185 ;  /* 0x000000ffff007224 */ /* 0x002fca00078e00b9 */
[----:B------:R1:W-:Y:S04]  /*1b7e0*/  STL [R1+0x19a4], R0 ;  /* 0x0019a40001007387 */ /* 0x0003e80000100800 */
[----:B------:R-:W-:Y:S01]  /*1b7f0*/  STL [R1+0x19b0], R174 ;  /* 0x0019b0ae01007387 */ /* 0x000fe20000100800 */
[----:B------:R-:W-:Y:S02]  /*1b800*/  IMAD.MOV.U32 R184, RZ, RZ, R190 ;  /* 0x000000ffffb87224 */ /* 0x000fe400078e00be */
[----:B------:R-:W-:Y:S02]  /*1b810*/  IMAD.MOV.U32 R185, RZ, RZ, R191 ;  /* 0x000000ffffb97224 */ /* 0x000fe400078e00bf */
[----:B------:R-:W3:Y:S01]  /*1b820*/  LDL.LU.64 R190, [R1+0xd98] ;  /* 0x000d980001be7983 */ /* 0x000ee20000300a00 */
[----:B-1----:R-:W-:-:S05]  /*1b830*/  IMAD.MOV.U32 R0, RZ, RZ, R175 ;  /* 0x000000ffff007224 */ /* 0x002fca00078e00af */
[----:B------:R2:W-:Y:S02]  /*1b840*/  STL [R1+0x19ac], R0 ;  /* 0x0019ac0001007387 */ /* 0x0005e40000100800 */
[----:B--2---:R-:W-:Y:S02]  /*1b850*/  IMAD.MOV.U32 R0, RZ, RZ, R193 ;  /* 0x000000ffff007224 */ /* 0x004fe400078e00c1 */
[----:B------:R1:W-:Y:S04]  /*1b860*/  STL [R1+0x19b8], R192 ;  /* 0x0019b8c001007387 */ /* 0x0003e80000100800 */
[----:B------:R2:W-:Y:S04]  /*1b870*/  STL [R1+0x19b4], R0 ;  /* 0x0019b40001007387 */ /* 0x0005e80000100800 */
[----:B------:R-:W-:Y:S01]  /*1b880*/  STL [R1+0x19c0], R176 ;  /* 0x0019c0b001007387 */ /* 0x000fe20000100800 */
[----:B-1----:R-:W-:-:S02]  /*1b890*/  IMAD.MOV.U32 R192, RZ, RZ, R198 ;  /* 0x000000ffffc07224 */ /* 0x002fc400078e00c6 */
[----:B------:R-:W-:Y:S02]  /*1b8a0*/  IMAD.MOV.U32 R193, RZ, RZ, R199 ;  /* 0x000000ffffc17224 */ /* 0x000fe400078e00c7 */
[----:B------:R-:W4:Y:S01]  /*1b8b0*/  LDL.LU.64 R198, [R1+0xda8] ;  /* 0x000da80001c67983 */ /* 0x000f220000300a00 */
[----:B--2---:R-:W-:-:S05]  /*1b8c0*/  IMAD.MOV.U32 R0, RZ, RZ, R177 ;  /* 0x000000ffff007224 */ /* 0x004fca00078e00b1 */
[----:B------:R1:W-:Y:S04]  /*1b8d0*/  STL [R1+0x19bc], R0 ;  /* 0x0019bc0001007387 */ /* 0x0003e80000100800 */
[----:B---3--:R-:W-:Y:S01]  /*1b8e0*/  STL [R1+0x19c8], R178 ;  /* 0x0019c8b201007387 */ /* 0x008fe20000100800 */
[----:B-1----:R-:W-:-:S05]  /*1b8f0*/  IMAD.MOV.U32 R0, RZ, RZ, R179 ;  /* 0x000000ffff007224 */ /* 0x002fca00078e00b3 */
[----:B------:R1:W-:Y:S04]  /*1b900*/  STL [R1+0x19c4], R0 ;  /* 0x0019c40001007387 */ /* 0x0003e80000100800 */
[----:B------:R2:W-:Y:S01]  /*1b910*/  STL [R1+0x19d0], R180 ;  /* 0x0019d0b401007387 */ /* 0x0005e20000100800 */
[----:B-1----:R-:W-:-:S05]  /*1b920*/  IMAD.MOV.U32 R0, RZ, RZ, R181 ;  /* 0x000000ffff007224 */ /* 0x002fca00078e00b5 */
[----:B------:R1:W-:Y:S04]  /*1b930*/  STL [R1+0x19cc], R0 ;  /* 0x0019cc0001007387 */ /* 0x0003e80000100800 */
[----:B------:R3:W-:Y:S04]  /*1b940*/  STL [R1+0x19d8], R182 ;  /* 0x0019d8b601007387 */ /* 0x0007e80000100800 */
[----:B--2---:R-:W2:Y:S01]  /*1b950*/  LDL.LU.64 R180, [R1+0xdc0] ;  /* 0x000dc00001b47983 */ /* 0x004ea20000300a00 */
[----:B-1----:R-:W-:-:S05]  /*1b960*/  IMAD.MOV.U32 R0, RZ, RZ, R183 ;  /* 0x000000ffff007224 */ /* 0x002fca00078e00b7 */
[----:B------:R1:W-:Y:S01]  /*1b970*/  STL [R1+0x19d4], R0 ;  /* 0x0019d40001007387 */ /* 0x0003e20000100800 */
[----:B---3--:R-:W-:Y:S02]  /*1b980*/  IMAD.MOV.U32 R182, RZ, RZ, R184 ;  /* 0x000000ffffb67224 */ /* 0x008fe400078e00b8 */
[----:B------:R-:W-:Y:S01]  /*1b990*/  IMAD.MOV.U32 R183, RZ, RZ, R185 ;  /* 0x000000ffffb77224 */ /* 0x000fe200078e00b9 */
[----:B------:R3:W-:Y:S04]  /*1b9a0*/  STL [R1+0x19e0], R186 ;  /* 0x0019e0ba01007387 */ /* 0x0007e80000100800 */
[----:B------:R-:W2:Y:S01]  /*1b9b0*/  LDL.LU.64 R184, [R1+0xdd8] ;  /* 0x000dd80001b87983 */ /* 0x000ea20000300a00 */
        /* <DEDUP_REMOVED lines=16> */
[----:B----4-:R3:W-:Y:S04]  /*1bac0*/  STL [R1+0x19f8], R198 ;  /* 0x0019f8c601007387 */ /* 0x0107e80000100800 */
[----:B------:R-:W4:Y:S01]  /*1bad0*/  LDL.LU.64 R196, [R1+0xe28] ;  /* 0x000e280001c47983 */ /* 0x000f220000300a00 */
[----:B-1----:R-:W-:-:S05]  /*1bae0*/  IMAD.MOV.U32 R0, RZ, RZ, R199 ;  /* 0x000000ffff007224 */ /* 0x002fca00078e00c7 */
[----:B------:R1:W-:Y:S01]  /*1baf0*/  STL [R1+0x19f4], R0 ;  /* 0x0019f40001007387 */ /* 0x0003e20000100800 */
[----:B---3--:R-:W-:-:S03]  /*1bb00*/  IMAD.MOV.U32 R198, RZ, RZ, R200 ;  /* 0x000000ffffc67224 */ /* 0x008fc600078e00c8 */
[----:B------:R3:W-:Y:S01]  /*1bb10*/  STL [R1+0x1a00], R202 ;  /* 0x001a00ca01007387 */ /* 0x0007e20000100800 */
[----:B------:R-:W-:-:S03]  /*1bb20*/  IMAD.MOV.U32 R199, RZ, RZ, R201 ;  /* 0x000000ffffc77224 */ /* 0x000fc600078e00c9 */
[----:B------:R-:W4:Y:S01]  /*1bb30*/  LDL.LU.64 R200, [R1+0xe58] ;  /* 0x000e580001c87983 */ /* 0x000f220000300a00 */
[----:B-1----:R-:W-:-:S05]  /*1bb40*/  IMAD.MOV.U32 R0, RZ, RZ, R203 ;  /* 0x000000ffff007224 */ /* 0x002fca00078e00cb */
[----:B------:R2:W-:Y:S01]  /*1bb50*/  STL [R1+0x19fc], R0 ;  /* 0x0019fc0001007387 */ /* 0x0005e20000100800 */
[----:B---3--:R-:W-:Y:S02]  /*1bb60*/  IMAD.MOV.U32 R202, RZ, RZ, R222 ;  /* 0x000000ffffca7224 */ /* 0x008fe400078e00de */
[----:B------:R-:W-:Y:S02]  /*1bb70*/  IMAD.MOV.U32 R203, RZ, RZ, R223 ;  /* 0x000000ffffcb7224 */ /* 0x000fe400078e00df */
[----:B------:R-:W3:Y:S01]  /*1bb80*/  LDL.LU.64 R222, [R1+0xe88] ;  /* 0x000e880001de7983 */ /* 0x000ee20000300a00 */
[----:B--2---:R-:W-:-:S03]  /*1bb90*/  IMAD.MOV.U32 R0, RZ, RZ, R181 ;  /* 0x000000ffff007224 */ /* 0x004fc600078e00b5 */
[----:B------:R-:W-:Y:S04]  /*1bba0*/  STL [R1+0x1a08], R180 ;  /* 0x001a08b401007387 */ /* 0x000fe80000100800 */
[----:B------:R1:W-:Y:S04]  /*1bbb0*/  STL [R1+0x1a04], R0 ;  /* 0x001a040001007387 */ /* 0x0003e80000100800 */
[----:B------:R-:W2:Y:S01]  /*1bbc0*/  LDL.LU.64 R160, [R1+0xe98] ;  /* 0x000e980001a07983 */ /* 0x000ea20000300a00 */
[----:B-1----:R-:W-:-:S03]  /*1bbd0*/  IMAD.MOV.U32 R0, RZ, RZ, R183 ;  /* 0x000000ffff007224 */ /* 0x002fc600078e00b7 */
[----:B------:R-:W-:Y:S04]  /*1bbe0*/  STL [R1+0x1a10], R182 ;  /* 0x001a10b601007387 */ /* 0x000fe80000100800 */
[----:B------:R-:W-:Y:S04]  /*1bbf0*/  STL [R1+0x1a18], R184 ;  /* 0x001a18b801007387 */ /* 0x000fe80000100800 */
[----:B------:R1:W-:Y:S04]  /*1bc00*/  STL [R1+0x1a0c], R0 ;  /* 0x001a0c0001007387 */ /* 0x0003e80000100800 */
[----:B------:R-:W-:Y:S01]  /*1bc10*/  STL [R1+0x1a20], R186 ;  /* 0x001a20ba01007387 */ /* 0x000fe20000100800 */
[----:B-1----:R-:W-:-:S05]  /*1bc20*/  IMAD.MOV.U32 R0, RZ, RZ, R185 ;  /* 0x000000ffff007224 */ /* 0x002fca00078e00b9 */
        /* <DEDUP_REMOVED lines=12> */
[----:B------:R1:W-:Y:S02]  /*1bcf0*/  STL [R1+0x1a34], R0 ;  /* 0x001a340001007387 */ /* 0x0003e40000100800 */
[----:B-1----:R-:W-:Y:S02]  /*1bd00*/  IMAD.MOV.U32 R0, RZ, RZ, R195 ;  /* 0x000000ffff007224 */ /* 0x002fe400078e00c3 */
[----:B------:R-:W-:Y:S02]  /*1bd10*/  IMAD.MOV.U32 R218, RZ, RZ, R202 ;  /* 0x000000ffffda7224 */ /* 0x000fe400078e00ca */
[----:B------:R-:W-:Y:S02]  /*1bd20*/  IMAD.MOV.U32 R219, RZ, RZ, R203 ;  /* 0x000000ffffdb7224 */ /* 0x000fe400078e00cb */
[----:B------:R-:W-:Y:S02]  /*1bd30*/  IMAD.MOV.U32 R164, RZ, RZ, R240 ;  /* 0x000000ffffa47224 */ /* 0x000fe400078e00f0 */
[----:B------:R-:W-:-:S02]  /*1bd40*/  IMAD.MOV.U32 R165, RZ, RZ, R241 ;  /* 0x000000ffffa57224 */ /* 0x000fc400078e00f1 */
[----:B------:R-:W-:Y:S02]  /*1bd50*/  IMAD.MOV.U32 R182, RZ, RZ, R226 ;  /* 0x000000ffffb67224 */ /* 0x000fe400078e00e2 */
[----:B------:R-:W-:Y:S02]  /*1bd60*/  IMAD.MOV.U32 R183, RZ, RZ, R227 ;  /* 0x000000ffffb77224 */ /* 0x000fe400078e00e3 */
[----:B------:R-:W-:Y:S02]  /*1bd70*/  IMAD.MOV.U32 R172, RZ, RZ, R224 ;  /* 0x000000ffffac7224 */ /* 0x000fe400078e00e0 */
[----:B------:R-:W-:Y:S01]  /*1bd80*/  IMAD.MOV.U32 R173, RZ, RZ, R225 ;  /* 0x000000ffffad7224 */ /* 0x000fe200078e00e1 */
[----:B----4-:R-:W-:Y:S04]  /*1bd90*/  STL [R1+0x1a48], R196 ;  /* 0x001a48c401007387 */ /* 0x010fe80000100800 */
        /* <DEDUP_REMOVED lines=10> */
[----:B---3--:R-:W-:Y:S01]  /*1be40*/  STL [R1+0x1a68], R222 ;  /* 0x001a68de01007387 */ /* 0x008fe20000100800 */
[----:B-1----:R-:W-:-:S05]  /*1be50*/  IMAD.MOV.U32 R0, RZ, RZ, R205 ;  /* 0x000000ffff007224 */ /* 0x002fca00078e00cd */
[----:B------:R1:W-:Y:S02]  /*1be60*/  STL [R1+0x1a5c], R0 ;  /* 0x001a5c0001007387 */ /* 0x0003e40000100800 */
[----:B-1----:R-:W-:-:S05]  /*1be70*/  IMAD.MOV.U32 R0, RZ, RZ, R223 ;  /* 0x000000ffff007224 */ /* 0x002fca00078e00df */
[----:B------:R1:W-:Y:S04]  /*1be80*/  STL [R1+0x1a64], R0 ;  /* 0x001a640001007387 */ /* 0x0003e80000100800 */
[----:B------:R-:W3:Y:S04]  /*1be90*/  LDL.LU.64 R174, [R1+0xfa0] ;  /* 0x000fa00001ae7983 */ /* 0x000ee80000300a00 */
[----:B------:R-:W4:Y:S04]  /*1bea0*/  LDL.LU.64 R202, [R1+0x11f0] ;  /* 0x0011f00001ca7983 */ /* 0x000f280000300a00 */
[----:B------:R-:W3:Y:S04]  /*1beb0*/  LDL.LU.64 R176, [R1+0xf80] ;  /* 0x000f800001b07983 */ /* 0x000ee80000300a00 */
[----:B------:R-:W3:Y:S01]  /*1bec0*/  LDL.LU.64 R240, [R1+0x1160] ;  /* 0x0011600001f07983 */ /* 0x000ee20000300a00 */
[----:B------:R-:W-:-:S03]  /*1bed0*/  IMAD.MOV.U32 R200, RZ, RZ, R242 ;  /* 0x000000ffffc87224 */ /* 0x000fc600078e00f2 */
[----:B------:R-:W3:Y:S01]  /*1bee0*/  LDL.LU.64 R178, [R1+0xfb0] ;  /* 0x000fb00001b27983 */ /* 0x000ee20000300a00 */
[----:B------:R-:W-:-:S03]  /*1bef0*/  IMAD.MOV.U32 R201, RZ, RZ, R243 ;  /* 0x000000ffffc97224 */ /* 0x000fc600078e00f3 */
[----:B------:R-:W3:Y:S04]  /*1bf00*/  LDL.LU.64 R222, [R1+0x1190] ;  /* 0x0011900001de7983 */ /* 0x000ee80000300a00 */
[----:B------:R-:W3:Y:S04]  /*1bf10*/  LDL.LU.64 R226, [R1+0x1170] ;  /* 0x0011700001e27983 */ /* 0x000ee80000300a00 */
[----:B------:R-:W3:Y:S04]  /*1bf20*/  LDL.LU.64 R224, [R1+0x1180] ;  /* 0x0011800001e07983 */ /* 0x000ee80000300a00 */
[----:B------:R-:W3:Y:S04]  /*1bf30*/  LDL.LU.64 R242, [R1+0x1150] ;  /* 0x0011500001f27983 */ /* 0x000ee80000300a00 */
[----:B------:R-:W3:Y:S04]  /*1bf40*/  LDL.LU.64 R180, [R1+0xf90] ;  /* 0x000f900001b47983 */ /* 0x000ee80000300a00 */
[----:B------:R-:W3:Y:S01]  /*1bf50*/  LDL.LU.64 R170, [R1+0xf70] ;  /* 0x000f700001aa7983 */ /* 0x000ee20000300a00 */
[----:B------:R-:W-:-:S02]  /*1bf60*/  IMAD.MOV.U32 R166, RZ, RZ, R206 ;  /* 0x000000ffffa67224 */ /* 0x000fc400078e00ce */
[----:B------:R-:W-:Y:S01]  /*1bf70*/  IMAD.MOV.U32 R167, RZ, RZ, R207 ;  /* 0x000000ffffa77224 */ /* 0x000fe200078e00cf */
[----:B------:R-:W4:Y:S01]  /*1bf80*/  LDL.LU.64 R184, [R1+0xff0] ;  /* 0x000ff00001b87983 */ /* 0x000f220000300a00 */
[----:B------:R-:W-:-:S03]  /*1bf90*/  IMAD.MOV.U32 R168, RZ, RZ, R220 ;  /* 0x000000ffffa87224 */ /* 0x000fc600078e00dc */
[----:B------:R-:W4:Y:S01]  /*1bfa0*/  LDL.LU.64 R190, [R1+0x1230] ;  /* 0x0012300001be7983 */ /* 0x000f220000300a00 */
[----:B------:R-:W-:-:S03]  /*1bfb0*/  IMAD.MOV.U32 R169, RZ, RZ, R221 ;  /* 0x000000ffffa97224 */ /* 0x000fc600078e00dd */
[----:B------:R-:W4:Y:S04]  /*1bfc0*/  LDL.LU.64 R206, [R1+0x11d0] ;  /* 0x0011d00001ce7983 */ /* 0x000f280000300a00 */
[----:B------:R-:W4:Y:S04]  /*1bfd0*/  LDL.LU.64 R186, [R1+0x1000] ;  /* 0x0010000001ba7983 */ /* 0x000f280000300a00 */
[----:B------:R-:W4:Y:S01]  /*1bfe0*/  LDL.LU.64 R192, [R1+0x1220] ;  /* 0x0012200001c07983 */ /* 0x000f220000300a00 */
[----:B-1----:R-:W-:-:S03]  /*1bff0*/  IMAD.MOV.U32 R0, RZ, RZ, R219 ;  /* 0x000000ffff007224 */ /* 0x002fc600078e00db */
[----:B------:R-:W4:Y:S04]  /*1c000*/  LDL.LU.64 R220, [R1+0x11a0] ;  /* 0x0011a00001dc7983 */ /* 0x000f280000300a00 */
[----:B------:R-:W4:Y:S04]  /*1c010*/  LDL.LU.64 R204, [R1+0x11c0] ;  /* 0x0011c00001cc7983 */ /* 0x000f280000300a00 */
[----:B------:R-:W4:Y:S04]  /*1c020*/  LDL.LU.64 R188, [R1+0x1030] ;  /* 0x0010300001bc7983 */ /* 0x000f280000300a00 */
[----:B------:R-:W4:Y:S04]  /*1c030*/  LDL.LU.64 R194, [R1+0xfe0] ;  /* 0x000fe00001c27983 */ /* 0x000f280000300a00 */
[----:B------:R-:W4:Y:S04]  /*1c040*/  LDL.LU.64 R196, [R1+0x1210] ;  /* 0x0012100001c47983 */ /* 0x000f280000300a00 */
[----:B------:R-:W4:Y:S04]  /*1c050*/  LDL.LU.64 R198, [R1+0x1200] ;  /* 0x0012000001c67983 */ /* 0x000f280000300a00 */
[----:B------:R-:W4:Y:S04]  /*1c060*/  LDL.LU.64 R162, [R1+0xf28] ;  /* 0x000f280001a27983 */ /* 0x000f280000300a00 */
[----:B------:R1:W-:Y:S04]  /*1c070*/  STL [R1+0x1a70], R218 ;  /* 0x001a70da01007387 */ /* 0x0003e80000100800 */
[----:B------:R3:W-:Y:S04]  /*1c080*/  STL [R1+0x1a6c], R0 ;  /* 0x001a6c0001007387 */ /* 0x0007e80000100800 */
[----:B--2---:R2:W-:Y:S01]  /*1c090*/  STL [R1+0x1a78], R160 ;  /* 0x001a78a001007387 */ /* 0x0045e20000100800 */
[----:B-1----:R-:W-:-:S02]  /*1c0a0*/  IMAD.MOV.U32 R218, RZ, RZ, R164 ;  /* 0x000000ffffda7224 */ /* 0x002fc400078e00a4 */
[----:B------:R-:W-:Y:S02]  /*1c0b0*/  IMAD.MOV.U32 R219, RZ, RZ, R165 ;  /* 0x000000ffffdb7224 */ /* 0x000fe400078e00a5 */
[----:B---3--:R-:W-:Y:S02]  /*1c0c0*/  IMAD.MOV.U32 R164, RZ, RZ, R170 ;  /* 0x000000ffffa47224 */ /* 0x008fe400078e00aa */
[----:B------:R-:W-:Y:S02]  /*1c0d0*/  IMAD.MOV.U32 R165, RZ, RZ, R171 ;  /* 0x000000ffffa57224 */ /* 0x000fe400078e00ab */
[----:B------:R-:W3:Y:S01]  /*1c0e0*/  LDL.LU.64 R170, [R1+0xef8] ;  /* 0x000ef80001aa7983 */ /* 0x000ee20000300a00 */
[----:B------:R-:W-:Y:S02]  /*1c0f0*/  IMAD.MOV.U32 R0, RZ, RZ, R161 ;  /* 0x000000ffff007224 */ /* 0x000fe400078e00a1 */
[----:B--2---:R-:W-:-:S03]  /*1c100*/  IMAD.MOV.U32 R160, RZ, RZ, R172 ;  /* 0x000000ffffa07224 */ /* 0x004fc600078e00ac */
[----:B------:R1:W-:Y:S01]  /*1c110*/  STL [R1+0x1a74], R0 ;  /* 0x001a740001007387 */ /* 0x0003e20000100800 */
[----:B------:R-:W-:Y:S02]  /*1c120*/  IMAD.MOV.U32 R161, RZ, RZ, R173 ;  /* 0x000000ffffa17224 */ /* 0x000fe400078e00ad */
[----:B------:R-:W-:Y:S02]  /*1c130*/  IMAD.MOV.U32 R172, RZ, RZ, R182 ;  /* 0x000000ffffac7224 */ /* 0x000fe400078e00b6 */
[----:B------:R-:W-:Y:S02]  /*1c140*/  IMAD.MOV.U32 R173, RZ, RZ, R183 ;  /* 0x000000ffffad7224 */ /* 0x000fe400078e00b7 */
[----:B------:R-:W2:Y:S01]  /*1c150*/  LDL.LU.64 R182, [R1+0xf58] ;  /* 0x000f580001b67983 */ /* 0x000ea20000300a00 */
[----:B-1----:R-:W-:-:S03]  /*1c160*/  IMAD.MOV.U32 R0, RZ, RZ, R219 ;  /* 0x000000ffff007224 */ /* 0x002fc600078e00db */
[----:B------:R-:W-:Y:S04]  /*1c170*/  STL [R1+0x1a80], R218 ;  /* 0x001a80da01007387 */ /* 0x000fe80000100800 */
[----:B------:R1:W-:Y:S04]  /*1c180*/  STL [R1+0x1a7c], R0 ;  /* 0x001a7c0001007387 */ /* 0x0003e80000100800 */
[----:B---3--:R3:W-:Y:S01]  /*1c190*/  STL [R1+0x1a88], R170 ;  /* 0x001a88aa01007387 */ /* 0x0087e20000100800 */
[----:B-1----:R-:W-:-:S03]  /*1c1a0*/  IMAD.MOV.U32 R0, RZ, RZ, R171 ;  /* 0x000000ffff007224 */ /* 0x002fc600078e00ab */
[----:B---3--:R-:W3:Y:S04]  /*1c1b0*/  LDL.LU.64 R170, [R1+0xf48] ;  /* 0x000f480001aa7983 */ /* 0x008ee80000300a00 */
[----:B------:R1:W-:Y:S04]  /*1c1c0*/  STL [R1+0x1a84], R0 ;  /* 0x001a840001007387 */ /* 0x0003e80000100800 */
[----:B------:R-:W-:Y:S01]  /*1c1d0*/  STL [R1+0x1a90], R160 ;  /* 0x001a90a001007387 */ /* 0x000fe20000100800 */
[----:B-1----:R-:W-:-:S05]  /*1c1e0*/  IMAD.MOV.U32 R0, RZ, RZ, R161 ;  /* 0x000000ffff007224 */ /* 0x002fca00078e00a1 */
[----:B------:R1:W-:Y:S04]  /*1c1f0*/  STL [R1+0x1a8c], R0 ;  /* 0x001a8c0001007387 */ /* 0x0003e80000100800 */
[----:B----4-:R-:W-:Y:S01]  /*1c200*/  STL [R1+0x1a98], R162 ;  /* 0x001a98a201007387 */ /* 0x010fe20000100800 */
[----:B-1----:R-:W-:-:S05]  /*1c210*/  IMAD.MOV.U32 R0, RZ, RZ, R163 ;  /* 0x000000ffff007224 */ /* 0x002fca00078e00a3 */
[----:B------:R1:W-:Y:S04]  /*1c220*/  STL [R1+0x1a94], R0 ;  /* 0x001a940001007387 */ /* 0x0003e80000100800 */
[----:B------:R-:W4:Y:S01]  /*1c230*/  LDL.LU.64 R160, [R1+0xf68] ;  /* 0x000f680001a07983 */ /* 0x000f220000300a00 */
[----:B-1----:R-:W-:-:S03]  /*1c240*/  IMAD.MOV.U32 R0, RZ, RZ, R169 ;  /* 0x000000ffff007224 */ /* 0x002fc600078e00a9 */
[----:B------:R1:W-:Y:S01]  /*1c250*/  STL [R1+0x1aa0], R168 ;  /* 0x001aa0a801007387 */ /* 0x0003e20000100800 */
[----:B------:R-:W-:Y:S02]  /*1c260*/  IMAD.MOV.U32 R162, RZ, RZ, R174 ;  /* 0x000000ffffa27224 */ /* 0x000fe400078e00ae */
[----:B------:R-:W-:Y:S02]  /*1c270*/  IMAD.MOV.U32 R163, RZ, RZ, R175 ;  /* 0x000000ffffa37224 */ /* 0x000fe400078e00af */
[----:B------:R-:W-:Y:S02]  /*1c280*/  IMAD.MOV.U32 R174, RZ, RZ, R194 ;  /* 0x000000ffffae7224 */ /* 0x000fe400078e00c2 */
[----:B------:R-:W-:Y:S02]  /*1c290*/  IMAD.MOV.U32 R175, RZ, RZ, R195 ;  /* 0x000000ffffaf7224 */ /* 0x000fe400078e00c3 */
[----:B------:R-:W-:Y:S02]  /*1c2a0*/  IMAD.MOV.U32 R194, RZ, RZ, R196 ;  /* 0x000000ffffc27224 */ /* 0x000fe400078e00c4 */
[----:B------:R-:W-:-:S02]  /*1c2b0*/  IMAD.MOV.U32 R195, RZ, RZ, R197 ;  /* 0x000000ffffc37224 */ /* 0x000fc400078e00c5 */
[----:B-1----:R-:W-:Y:S02]  /*1c2c0*/  IMAD.MOV.U32 R168, RZ, RZ, R180 ;  /* 0x000000ffffa87224 */ /* 0x002fe400078e00b4 */
[----:B------:R-:W-:Y:S02]  /*1c2d0*/  IMAD.MOV.U32 R169, RZ, RZ, R181 ;  /* 0x000000ffffa97224 */ /* 0x000fe400078e00b5 */
[----:B------:R-:W-:Y:S02]  /*1c2e0*/  IMAD.MOV.U32 R196, RZ, RZ, R198 ;  /* 0x000000ffffc47224 */ /* 0x000fe400078e00c6 */
[----:B------:R-:W-:Y:S02]  /*1c2f0*/  IMAD.MOV.U32 R197, RZ, RZ, R199 ;  /* 0x000000ffffc57224 */ /* 0x000fe400078e00c7 */
[----:B------:R-:W-:Y:S02]  /*1c300*/  IMAD.MOV.U32 R198, RZ, RZ, R202 ;  /* 0x000000ffffc67224 */ /* 0x000fe400078e00ca */
[----:B------:R-:W-:-:S02]  /*1c310*/  IMAD.MOV.U32 R199, RZ, RZ, R203 ;  /* 0x000000ffffc77224 */ /* 0x000fc400078e00cb */
[----:B------:R-:W-:Y:S02]  /*1c320*/  IMAD.MOV.U32 R202, RZ, RZ, R206 ;  /* 0x000000ffffca7224 */ /* 0x000fe400078e00ce */
[----:B------:R-:W-:Y:S01]  /*1c330*/  IMAD.MOV.U32 R203, RZ, RZ, R207 ;  /* 0x000000ffffcb7224 */ /* 0x000fe200078e00cf */
[----:B---3--:R-:W-:Y:S04]  /*1c340*/  STL [R1+0x1aa8], R170 ;  /* 0x001aa8aa01007387 */ /* 0x008fe80000100800 */
[----:B------:R1:W-:Y:S04]  /*1c350*/  STL [R1+0x1a9c], R0 ;  /* 0x001a9c0001007387 */ /* 0x0003e80000100800 */
[----:B------:R-:W-:Y:S01]  /*1c360*/  STL [R1+0x1ab0], R172 ;  /* 0x001ab0ac01007387 */ /* 0x000fe20000100800 */
[----:B-1----:R-:W-:-:S05]  /*1c370*/  IMAD.MOV.U32 R0, RZ, RZ, R171 ;  /* 0x000000ffff007224 */ /* 0x002fca00078e00ab */
[----:B------:R1:W-:Y:S02]  /*1c380*/  STL [R1+0x1aa4], R0 ;  /* 0x001aa40001007387 */ /* 0x0003e40000100800 */
[----:B-1----:R-:W-:-:S05]  /*1c390*/  IMAD.MOV.U32 R0, RZ, RZ, R173 ;  /* 0x000000ffff007224 */ /* 0x002fca00078e00ad */
[----:B------:R1:W-:Y:S01]  /*1c3a0*/  STL [R1+0x1aac], R0 ;  /* 0x001aac0001007387 */ /* 0x0003e20000100800 */
[----:B------:R-:W-:Y:S02]  /*1c3b0*/  IMAD.MOV.U32 R172, RZ, RZ, R176 ;  /* 0x000000ffffac7224 */ /* 0x000fe400078e00b0 */
[----:B------:R-:W-:Y:S01]  /*1c3c0*/  IMAD.MOV.U32 R173, RZ, RZ, R177 ;  /* 0x000000ffffad7224 */ /* 0x000fe200078e00b1 */
[----:B--2---:R-:W-:Y:S01]  /*1c3d0*/  STL [R1+0x1ab8], R182 ;  /* 0x001ab8b601007387 */ /* 0x004fe20000100800 */
[----:B------:R-:W-:Y:S02]  /*1c3e0*/  IMAD.MOV.U32 R170, RZ, RZ, R178 ;  /* 0x000000ffffaa7224 */ /* 0x000fe400078e00b2 */
[----:B-1----:R-:W-:Y:S02]  /*1c3f0*/  IMAD.MOV.U32 R0, RZ, RZ, R183 ;  /* 0x000000ffff007224 */ /* 0x002fe400078e00b7 */
[----:B------:R-:W-:Y:S02]  /*1c400*/  IMAD.MOV.U32 R171, RZ, RZ, R179 ;  /* 0x000000ffffab7224 */ /* 0x000fe400078e00b3 */
[----:B------:R-:W-:Y:S01]  /*1c410*/  IMAD.MOV.U32 R176, RZ, RZ, R184 ;  /* 0x000000ffffb07224 */ /* 0x000fe200078e00b8 */
[----:B------:R1:W-:Y:S01]  /*1c420*/  STL [R1+0x1ab4], R0 ;  /* 0x001ab40001007387 */ /* 0x0003e20000100800 */
[----:B------:R-:W-:-:S02]  /*1c430*/  IMAD.MOV.U32 R177, RZ, RZ, R185 ;  /* 0x000000ffffb17224 */ /* 0x000fc400078e00b9 */
[----:B------:R-:W-:Y:S01]  /*1c440*/  IMAD.MOV.U32 R178, RZ, RZ, R186 ;  /* 0x000000ffffb27224 */ /* 0x000fe200078e00ba */
[----:B------:R2:W-:Y:S01]  /*1c450*/  STL [R1+0x1ac0], R166 ;  /* 0x001ac0a601007387 */ /* 0x0005e20000100800 */
[----:B------:R-:W-:Y:S02]  /*1c460*/  IMAD.MOV.U32 R179, RZ, RZ, R187 ;  /* 0x000000ffffb37224 */ /* 0x000fe400078e00bb */
[----:B------:R-:W-:Y:S01]  /*1c470*/  IMAD.MOV.U32 R186, RZ, RZ, R188 ;  /* 0x000000ffffba7224 */ /* 0x000fe200078e00bc */
[----:B------:R-:W3:Y:S01]  /*1c480*/  LDL.LU.64 R184, [R1+0xfd0] ;  /* 0x000fd00001b87983 */ /* 0x000ee20000300a00 */
[----:B------:R-:W-:-:S03]  /*1c490*/  IMAD.MOV.U32 R187, RZ, RZ, R189 ;  /* 0x000000ffffbb7224 */ /* 0x000fc600078e00bd */
[----:B------:R-:W3:Y:S01]  /*1c4a0*/  LDL.LU.64 R188, [R1+0x1020] ;  /* 0x0010200001bc7983 */ /* 0x000ee20000300a00 */
[----:B-1----:R-:W-:-:S03]  /*1c4b0*/  IMAD.MOV.U32 R0, RZ, RZ, R167 ;  /* 0x000000ffff007224 */ /* 0x002fc600078e00a7 */
[----:B------:R-:W3:Y:S04]  /*1c4c0*/  LDL.LU.64 R180, [R1+0x1010] ;  /* 0x0010100001b47983 */ /* 0x000ee80000300a00 */
[----:B------:R-:W3:Y:S04]  /*1c4d0*/  LDL.LU.64 R182, [R1+0xfc0] ;  /* 0x000fc00001b67983 */ /* 0x000ee80000300a00 */
[----:B------:R-:W3:Y:S04]  /*1c4e0*/  LDL.LU.64 R206, [R1+0x11b0] ;  /* 0x0011b00001ce7983 */ /* 0x000ee80000300a00 */
[----:B--2---:R-:W2:Y:S04]  /*1c4f0*/  LDL.LU.64 R166, [R1+0xf78] ;  /* 0x000f780001a67983 */ /* 0x004ea80000300a00 */
[----:B------:R1:W-:Y:S04]  /*1c500*/  STL [R1+0x1abc], R0 ;  /* 0x001abc0001007387 */ /* 0x0003e80000100800 */
[----:B----4-:R-:W-:Y:S01]  /*1c510*/  STL [R1+0x1ac8], R160 ;  /* 0x001ac8a001007387 */ /* 0x010fe20000100800 */
[----:B-1----:R-:W-:-:S05]  /*1c520*/  IMAD.MOV.U32 R0, RZ, RZ, R161 ;  /* 0x000000ffff007224 */ /* 0x002fca00078e00a1 */
[----:B------:R1:W-:Y:S04]  /*1c530*/  STL [R1+0x1ac4], R0 ;  /* 0x001ac40001007387 */ /* 0x0003e80000100800 */
[----:B------:R-:W-:Y:S01]  /*1c540*/  STL [R1+0x1ad0], R164 ;  /* 0x001ad0a401007387 */ /* 0x000fe20000100800 */
[----:B-1----:R-:W-:-:S03]  /*1c550*/  IMAD.MOV.U32 R0, RZ, RZ, R165 ;  /* 0x000000ffff007224 */ /* 0x002fc600078e00a5 */
[----:B--2---:R-:W-:Y:S04]  /*1c560*/  STL [R1+0x1ad8], R166 ;  /* 0x001ad8a601007387 */ /* 0x004fe80000100800 */
[----:B------:R1:W-:Y:S04]  /*1c570*/  STL [R1+0x1acc], R0 ;  /* 0x001acc0001007387 */ /* 0x0003e80000100800 */
[----:B------:R-:W2:Y:S01]  /*1c580*/  LDL.LU.64 R160, [R1+0xf88] ;  /* 0x000f880001a07983 */ /* 0x000ea20000300a00 */
[----:B-1----:R-:W-:Y:S02]  /*1c590*/  IMAD.MOV.U32 R0, RZ, RZ, R167 ;  /* 0x000000ffff007224 */ /* 0x002fe400078e00a7 */
[----:B------:R-:W-:-:S02]  /*1c5a0*/  IMAD.MOV.U32 R166, RZ, RZ, R170 ;  /* 0x000000ffffa67224 */ /* 0x000fc400078e00aa */
[----:B------:R-:W-:Y:S01]  /*1c5b0*/  IMAD.MOV.U32 R167, RZ, RZ, R171 ;  /* 0x000000ffffa77224 */ /* 0x000fe200078e00ab */
[----:B------:R1:W-:Y:S04]  /*1c5c0*/  STL [R1+0x1ad4], R0 ;  /* 0x001ad40001007387 */ /* 0x0003e80000100800 */
[----:B------:R-:W4:Y:S01]  /*1c5d0*/  LDL.LU.64 R170, [R1+0xf98] ;  /* 0x000f980001aa7983 */ /* 0x000f220000300a00 */
[----:B-1----:R-:W-:-:S03]  /*1c5e0*/  IMAD.MOV.U32 R0, RZ, RZ, R173 ;  /* 0x000000ffff007224 */ /* 0x002fc600078e00ad */
[----:B------:R1:W-:Y:S04]  /*1c5f0*/  STL [R1+0x1ae0], R172 ;  /* 0x001ae0ac01007387 */ /* 0x0003e80000100800 */
[----:B------:R2:W-:Y:S04]  /*1c600*/  STL [R1+0x1adc], R0 ;  /* 0x001adc0001007387 */ /* 0x0005e80000100800 */
[----:B------:R-:W3:Y:S04]  /*1c610*/  LDL.LU.64 R164, [R1+0xfa8] ;  /* 0x000fa80001a47983 */ /* 0x000ee80000300a00 */
[----:B-1----:R-:W3:Y:S01]  /*1c620*/  LDL.LU.64 R172, [R1+0xfb8] ;  /* 0x000fb80001ac7983 */ /* 0x002ee20000300a00 */
[----:B--2---:R-:W-:-:S03]  /*1c630*/  IMAD.MOV.U32 R0, RZ, RZ, R161 ;  /* 0x000000ffff007224 */ /* 0x004fc600078e00a1 */
[----:B------:R-:W-:Y:S04]  /*1c640*/  STL [R1+0x1ae8], R160 ;  /* 0x001ae8a001007387 */ /* 0x000fe80000100800 */
[----:B------:R-:W-:Y:S04]  /*1c650*/  STL [R1+0x1af0], R168 ;  /* 0x001af0a801007387 */ /* 0x000fe80000100800 */
[----:B------:R1:W-:Y:S02]  /*1c660*/  STL [R1+0x1ae4], R0 ;  /* 0x001ae40001007387 */ /* 0x0003e40000100800 */
[----:B-1----:R-:W-:-:S05]  /*1c670*/  IMAD.MOV.U32 R0, RZ, RZ, R169 ;  /* 0x000000ffff007224 */ /* 0x002fca00078e00a9 */
[----:B------:R1:W-:Y:S04]  /*1c680*/  STL [R1+0x1aec], R0 ;  /* 0x001aec0001007387 */ /* 0x0003e80000100800 */
[----:B----4-:R2:W-:Y:S01]  /*1c690*/  STL [R1+0x1af8], R170 ;  /* 0x001af8aa01007387 */ /* 0x0105e20000100800 */
[----:B-1----:R-:W-:-:S03]  /*1c6a0*/  IMAD.MOV.U32 R0, RZ, RZ, R171 ;  /* 0x000000ffff007224 */ /* 0x002fc600078e00ab */
[----:B------:R-:W-:Y:S04]  /*1c6b0*/  STL [R1+0x1b00], R162 ;  /* 0x001b00a201007387 */ /* 0x000fe80000100800 */
[----:B------:R1:W-:Y:S01]  /*1c6c0*/  STL [R1+0x1af4], R0 ;  /* 0x001af40001007387 */ /* 0x0003e20000100800 */
[----:B--2---:R-:W-:Y:S02]  /*1c6d0*/  IMAD.MOV.U32 R170, RZ, RZ, R174 ;  /* 0x000000ffffaa7224 */ /* 0x004fe400078e00ae */
[----:B------:R-:W-:Y:S02]  /*1c6e0*/  IMAD.MOV.U32 R171, RZ, RZ, R175 ;  /* 0x000000ffffab7224 */ /* 0x000fe400078e00af */
[----:B------:R-:W2:Y:S04]  /*1c6f0*/  LDL.LU.64 R174, [R1+0xfc8] ;  /* 0x000fc80001ae7983 */ /* 0x000ea80000300a00 */
[----:B------:R-:W4:Y:S01]  /*1c700*/  LDL.LU.64 R168, [R1+0xfd8] ;  /* 0x000fd80001a87983 */ /* 0x000f220000300a00 */
[----:B-1----:R-:W-:-:S03]  /*1c710*/  IMAD.MOV.U32 R0, RZ, RZ, R163 ;  /* 0x000000ffff007224 */ /* 0x002fc600078e00a3 */
[----:B---3--:R-:W-:Y:S04]  /*1c720*/  STL [R1+0x1b08], R164 ;  /* 0x001b08a401007387 */ /* 0x008fe80000100800 */
[----:B------:R1:W-:Y:S02]  /*1c730*/  STL [R1+0x1afc], R0 ;  /* 0x001afc0001007387 */ /* 0x0003e40000100800 */
[----:B-1----:R-:W-:-:S05]  /*1c740*/  IMAD.MOV.U32 R0, RZ, RZ, R165 ;  /* 0x000000ffff007224 */ /* 0x002fca00078e00a5 */
[----:B------:R1:W-:Y:S04]  /*1c750*/  STL [R1+0x1b04], R0 ;  /* 0x001b040001007387 */ /* 0x0003e80000100800 */
[----:B------:R-:W-:Y:S01]  /*1c760*/  STL [R1+0x1b10], R166 ;  /* 0x001b10a601007387 */ /* 0x000fe20000100800 */
[----:B-1----:R-:W-:-:S03]  /*1c770*/  IMAD.MOV.U32 R0, RZ, RZ, R167 ;  /* 0x000000ffff007224 */ /* 0x002fc600078e00a7 */
[----:B------:R-:W-:Y:S04]  /*1c780*/  STL [R1+0x1b18], R172 ;  /* 0x001b18ac01007387 */ /* 0x000fe80000100800 */
[----:B------:R1:W-:Y:S02]  /*1c790*/  STL [R1+0x1b0c], R0 ;  /* 0x001b0c0001007387 */ /* 0x0003e40000100800 */
[----:B-1----:R-:W-:-:S05]  /*1c7a0*/  IMAD.MOV.U32 R0, RZ, RZ, R173 ;  /* 0x000000ffff007224 */ /* 0x002fca00078e00ad */
[----:B------:R1:W-:Y:S04]  /*1c7b0*/  STL [R1+0x1b14], R0 ;  /* 0x001b140001007387 */ /* 0x0003e80000100800 */
[----:B------:R3:W-:Y:S01]  /*1c7c0*/  STL [R1+0x1b20], R182 ;  /* 0x001b20b601007387 */ /* 0x0007e20000100800 */
[----:B-1----:R-:W-:-:S05]  /*1c7d0*/  IMAD.MOV.U32 R0, RZ, RZ, R183 ;  /* 0x000000ffff007224 */ /* 0x002fca00078e00b7 */
[----:B------:R1:W-:Y:S01]  /*1c7e0*/  STL [R1+0x1b1c], R0 ;  /* 0x001b1c0001007387 */ /* 0x0003e20000100800 */
[----:B------:R-:W-:Y:S02]  /*1c7f0*/  IMAD.MOV.U32 R172, RZ, RZ, R176 ;  /* 0x000000ffffac7224 */ /* 0x000fe400078e00b0 */
[----:B------:R-:W-:Y:S02]  /*1c800*/  IMAD.MOV.U32 R173, RZ, RZ, R177 ;  /* 0x000000ffffad7224 */ /* 0x000fe400078e00b1 */
[----:B------:R-:W-:Y:S02]  /*1c810*/  IMAD.MOV.U32 R176, RZ, RZ, R178 ;  /* 0x000000ffffb07224 */ /* 0x000fe400078e00b2 */
[----:B------:R-:W-:Y:S01]  /*1c820*/  IMAD.MOV.U32 R177, RZ, RZ, R179 ;  /* 0x000000ffffb17224 */ /* 0x000fe200078e00b3 */
[----:B--2---:R2:W-:Y:S04]  /*1c830*/  STL [R1+0x1b28], R174 ;  /* 0x001b28ae01007387 */ /* 0x0045e80000100800 */
[----:B---3--:R-:W3:Y:S01]  /*1c840*/  LDL.LU.64 R182, [R1+0xfe8] ;  /* 0x000fe80001b67983 */ /* 0x008ee20000300a00 */
[----:B-1----:R-:W-:-:S05]  /*1c850*/  IMAD.MOV.U32 R0, RZ, RZ, R175 ;  /* 0x000000ffff007224 */ /* 0x002fca00078e00af */
[----:B------:R1:W-:Y:S04]  /*1c860*/  STL [R1+0x1b24], R0 ;  /* 0x001b240001007387 */ /* 0x0003e80000100800 */
[----:B------:R4:W-:Y:S04]  /*1c870*/  STL [R1+0x1b30], R184 ;  /* 0x001b30b801007387 */ /* 0x0009e80000100800 */
[----:B--2---:R-:W2:Y:S04]  /*1c880*/  LDL.LU.64 R174, [R1+0xff8] ;  /* 0x000ff80001ae7983 */ /* 0x004ea80000300a00 */
[----:B------:R-:W2:Y:S01]  /*1c890*/  LDL.LU.64 R178, [R1+0x1008] ;  /* 0x0010080001b27983 */ /* 0x000ea20000300a00 */
[----:B-1----:R-:W-:-:S02]  /*1c8a0*/  IMAD.MOV.U32 R0, RZ, RZ, R185 ;  /* 0x000000ffff007224 */ /* 0x002fc400078e00b9 */
[----:B----4-:R-:W-:-:S03]  /*1c8b0*/  IMAD.MOV.U32 R184, RZ, RZ, R186 ;  /* 0x000000ffffb87224 */ /* 0x010fc600078e00ba */
[----:B------:R1:W-:Y:S01]  /*1c8c0*/  STL [R1+0x1b2c], R0 ;  /* 0x001b2c0001007387 */ /* 0x0003e20000100800 */
[----:B------:R-:W-:-:S03]  /*1c8d0*/  IMAD.MOV.U32 R185, RZ, RZ, R187 ;  /* 0x000000ffffb97224 */ /* 0x000fc600078e00bb */
[----:B------:R-:W-:Y:S04]  /*1c8e0*/  STL [R1+0x1b38], R168 ;  /* 0x001b38a801007387 */ /* 0x000fe80000100800 */
[----:B------:R-:W4:Y:S01]  /*1c8f0*/  LDL.LU.64 R186, [R1+0x1018] ;  /* 0x0010180001ba7983 */ /* 0x000f220000300a00 */
[----:B-1----:R-:W-:-:S03]  /*1c900*/  IMAD.MOV.U32 R0, RZ, RZ, R169 ;  /* 0x000000ffff007224 */ /* 0x002fc600078e00a9 */
[----:B------:R-:W-:Y:S04]  /*1c910*/  STL [R1+0x1b40], R170 ;  /* 0x001b40aa01007387 */ /* 0x000fe80000100800 */
[----:B------:R1:W-:Y:S02]  /*1c920*/  STL [R1+0x1b34], R0 ;  /* 0x001b340001007387 */ /* 0x0003e40000100800 */
[----:B-1----:R-:W-:Y:S02]  /*1c930*/  IMAD.MOV.U32 R0, RZ, RZ, R171 ;  /* 0x000000ffff007224 */ /* 0x002fe400078e00ab */
[----:B---3--:R-:W-:Y:S04]  /*1c940*/  STL [R1+0x1b48], R182 ;  /* 0x001b48b601007387 */ /* 0x008fe80000100800 */
[----:B------:R1:W-:Y:S02]  /*1c950*/  STL [R1+0x1b3c], R0 ;  /* 0x001b3c0001007387 */ /* 0x0003e40000100800 */
[----:B-1----:R-:W-:-:S05]  /*1c960*/  IMAD.MOV.U32 R0, RZ, RZ, R183 ;  /* 0x000000ffff007224 */ /* 0x002fca00078e00b7 */
[----:B------:R1:W-:Y:S04]  /*1c970*/  STL [R1+0x1b44], R0 ;  /* 0x001b440001007387 */ /* 0x0003e80000100800 */
[----:B------:R-:W3:Y:S01]  /*1c980*/  LDL.LU.64 R182, [R1+0x1028] ;  /* 0x0010280001b67983 */ /* 0x000ee20000300a00 */
[----:B-1----:R-:W-:-:S03]  /*1c990*/  IMAD.MOV.U32 R0, RZ, RZ, R173 ;  /* 0x000000ffff007224 */ /* 0x002fc600078e00ad */
[----:B------:R-:W-:Y:S04]  /*1c9a0*/  STL [R1+0x1b50], R172 ;  /* 0x001b50ac01007387 */ /* 0x000fe80000100800 */
[----:B------:R1:W-:Y:S04]  /*1c9b0*/  STL [R1+0x1b4c], R0 ;  /* 0x001b4c0001007387 */ /* 0x0003e80000100800 */
[----:B--2---:R-:W-:Y:S01]  /*1c9c0*/  STL [R1+0x1b58], R174 ;  /* 0x001b58ae01007387 */ /* 0x004fe20000100800 */
[----:B-1----:R-:W-:-:S03]  /*1c9d0*/  IMAD.MOV.U32 R0, RZ, RZ, R175 ;  /* 0x000000ffff007224 */ /* 0x002fc600078e00af */
[----:B------:R-:W-:Y:S04]  /*1c9e0*/  STL [R1+0x1b60], R176 ;  /* 0x001b60b001007387 */ /* 0x000fe80000100800 */
[----:B------:R1:W-:Y:S02]  /*1c9f0*/  STL [R1+0x1b54], R0 ;  /* 0x001b540001007387 */ /* 0x0003e40000100800 */
[----:B-1----:R-:W-:-:S05]  /*1ca00*/  IMAD.MOV.U32 R0, RZ, RZ, R177 ;  /* 0x000000ffff007224 */ /* 0x002fca00078e00b1 */
[----:B------:R1:W-:Y:S04]  /*1ca10*/  STL [R1+0x1b5c], R0 ;  /* 0x001b5c0001007387 */ /* 0x0003e80000100800 */
[----:B------:R-:W-:Y:S01]  /*1ca20*/  STL [R1+0x1b68], R178 ;  /* 0x001b68b201007387 */ /* 0x000fe20000100800 */
[----:B-1----:R-:W-:-:S03]  /*1ca30*/  IMAD.MOV.U32 R0, RZ, RZ, R179 ;  /* 0x000000ffff007224 */ /* 0x002fc600078e00b3 */
[----:B------:R-:W-:Y:S04]  /*1ca40*/  STL [R1+0x1b70], R180 ;  /* 0x001b70b401007387 */ /* 0x000fe80000100800 */
[----:B------:R1:W-:Y:S04]  /*1ca50*/  STL [R1+0x1b64], R0 ;  /* 0x001b640001007387 */ /* 0x0003e80000100800 */
[----:B----4-:R-:W-:Y:S01]  /*1ca60*/  STL [R1+0x1b78], R186 ;  /* 0x001b78ba01007387 */ /* 0x010fe20000100800 */
[----:B-1----:R-:W-:-:S05]  /*1ca70*/  IMAD.MOV.U32 R0, RZ, RZ, R181 ;  /* 0x000000ffff007224 */ /* 0x002fca00078e00b5 */
[----:B------:R1:W-:Y:S02]  /*1ca80*/  STL [R1+0x1b6c], R0 ;  /* 0x001b6c0001007387 */ /* 0x0003e40000100800 */
[----:B-1----:R-:W-:Y:S02]  /*1ca90*/  IMAD.MOV.U32 R0, RZ, RZ, R187 ;  /* 0x000000ffff007224 */ /* 0x002fe400078e00bb */
[----:B------:R-:W2:Y:S04]  /*1caa0*/  LDL.LU.64 R186, [R1+0x1038] ;  /* 0x0010380001ba7983 */ /* 0x000ea80000300a00 */
[----:B------:R1:W-:Y:S04]  /*1cab0*/  STL [R1+0x1b74], R0 ;  /* 0x001b740001007387 */ /* 0x0003e80000100800 */
[----:B------:R4:W-:Y:S04]  /*1cac0*/  STL [R1+0x1b80], R188 ;  /* 0x001b80bc01007387 */ /* 0x0009e80000100800 */
[----:B------:R-:W4:Y:S01]  /*1cad0*/  S2R R2, SR_TID.X ;  /* 0x0000000000027919 */ /* 0x000f220000002100 */
[----:B-1----:R-:W-:-:S03]  /*1cae0*/  IMAD.MOV.U32 R0, RZ, RZ, R189 ;  /* 0x000000ffff007224 */ /* 0x002fc600078e00bd */
[----:B----4-:R-:W1:Y:S01]  /*1caf0*/  S2R R189, SR_TID.X ;  /* 0x0000000000bd7919 */ /* 0x010e620000002100 */
[----:B------:R-:W-:Y:S01]  /*1cb00*/  IMAD.MOV.U32 R4, RZ, RZ, R185 ;  /* 0x000000ffff047224 */ /* 0x000fe200078e00b9 */
[----:B------:R-:W-:Y:S01]  /*1cb10*/  LOP3.LUT R2, R2, 0x60, RZ, 0xc0, !PT ;  /* 0x0000006002027812 */ /* 0x000fe200078ec0ff */
[----:B-1----:R-:W-:Y:S01]  /*1cb20*/  IMAD.SHL.U32 R5, R189, 0x2, RZ ;  /* 0x00000002bd057824 */ /* 0x002fe200078e00ff */
[----:B---3--:R-:W-:Y:S04]  /*1cb30*/  STL [R1+0x1b88], R182 ;  /* 0x001b88b601007387 */ /* 0x008fe80000100800 */
[----:B------:R1:W-:Y:S02]  /*1cb40*/  STL [R1+0x1b7c], R0 ;  /* 0x001b7c0001007387 */ /* 0x0003e40000100800 */
[----:B-1----:R-:W-:-:S05]  /*1cb50*/  IMAD.MOV.U32 R0, RZ, RZ, R183 ;  /* 0x000000ffff007224 */ /* 0x002fca00078e00b7 */
[----:B------:R1:W-:Y:S02]  /*1cb60*/  STL [R1+0x1b84], R0 ;  /* 0x001b840001007387 */ /* 0x0003e40000100800 */
[----:B-1----:R-:W-:-:S05]  /*1cb70*/  LOP3.LUT R0, R189, 0x7, RZ, 0xc0, !PT ;  /* 0x00000007bd007812 */ /* 0x002fca00078ec0ff */
[C---:B------:R-:W-:Y:S02]  /*1cb80*/  IMAD R2, R0.reuse, 0x4, R2 ;  /* 0x0000000400027824 */ /* 0x040fe400078e0202 */
[----:B------:R-:W-:Y:S01]  /*1cb90*/  IMAD.SHL.U32 R0, R0, 0x10, RZ ;  /* 0x0000001000007824 */ /* 0x000fe200078e00ff */
[----:B------:R-:W-:Y:S04]  /*1cba0*/  STL [R1+0x1b90], R184 ;  /* 0x001b90b801007387 */ /* 0x000fe80000100800 */
[----:B------:R-:W-:Y:S01]  /*1cbb0*/  LOP3.LUT R0, R0, 0x30, R5, 0x78, !PT ;  /* 0x0000003000007812 */ /* 0x000fe200078e7805 */
[----:B------:R-:W-:Y:S01]  /*1cbc0*/  STL [R1+0x1b8c], R4 ;  /* 0x001b8c0401007387 */ /* 0x000fe20000100800 */
[----:B--2---:R-:W-:-:S03]  /*1cbd0*/  IMAD.MOV.U32 R5, RZ, RZ, R187 ;  /* 0x000000ffff057224 */ /* 0x004fc600078e00bb */
[----:B------:R-:W-:Y:S04]  /*1cbe0*/  STL [R1+0x1b98], R186 ;  /* 0x001b98ba01007387 */ /* 0x000fe80000100800 */
[----:B------:R1:W-:Y:S04]  /*1cbf0*/  STL [R1+0x1b94], R5 ;  /* 0x001b940501007387 */ /* 0x0003e80000100800 */
[----:B------:R-:W2:Y:S01]  /*1cc00*/  LDL.LU.64 R10, [R1+0x1228] ;  /* 0x00122800010a7983 */ /* 0x000ea20000300a00 */
[----:B------:R-:W-:Y:S02]  /*1cc10*/  IMAD.MOV.U32 R8, RZ, RZ, R190 ;  /* 0x000000ffff087224 */ /* 0x000fe400078e00be */
[----:B------:R-:W-:-:S02]  /*1cc20*/  IMAD.MOV.U32 R9, RZ, RZ, R191 ;  /* 0x000000ffff097224 */ /* 0x000fc400078e00bf */
[----:B-1----:R-:W-:-:S03]  /*1cc30*/  IMAD.U32 R5, R2, 0x20, R0 ;  /* 0x0000002002057824 */ /* 0x002fc600078e0000 */
[----:B------:R1:W-:Y:S04]  /*1cc40*/  STL.64 [R1+0x1660], R8 ;  /* 0x0016600801007387 */ /* 0x0003e80000100a00 */
[----:B--2---:R2:W-:Y:S04]  /*1cc50*/  STL.64 [R1+0x1698], R10 ;  /* 0x0016980a01007387 */ /* 0x0045e80000100a00 */
[----:B------:R-:W-:Y:S04]  /*1cc60*/  STL [R1+0x1ba4], R5 ;  /* 0x001ba40501007387 */ /* 0x000fe80000100800 */
[----:B------:R-:W3:Y:S01]  /*1cc70*/  LDL.LU.64 R12, [R1+0x1218] ;  /* 0x00121800010c7983 */ /* 0x000ee20000300a00 */
[----:B-1----:R-:W-:-:S02]  /*1cc80*/  IMAD.MOV.U32 R8, RZ, RZ, R192 ;  /* 0x000000ffff087224 */ /* 0x002fc400078e00c0 */
[----:B------:R-:W-:-:S05]  /*1cc90*/  IMAD.MOV.U32 R9, RZ, RZ, R193 ;  /* 0x000000ffff097224 */ /* 0x000fca00078e00c1 */
[----:B------:R1:W-:Y:S04]  /*1cca0*/  STL.64 [R1+0x1658], R8 ;  /* 0x0016580801007387 */ /* 0x0003e80000100a00 */
[----:B--2---:R-:W2:Y:S01]  /*1ccb0*/  LDL.LU.64 R10, [R1+0x1208] ;  /* 0x00120800010a7983 */ /* 0x004ea20000300a00 */
[----:B-1----:R-:W-:Y:S02]  /*1ccc0*/  IMAD.MOV.U32 R8, RZ, RZ, R194 ;  /* 0x000000ffff087224 */ /* 0x002fe400078e00c2 */
[----:B------:R-:W-:Y:S01]  /*1ccd0*/  IMAD.MOV.U32 R9, RZ, RZ, R195 ;  /* 0x000000ffff097224 */ /* 0x000fe200078e00c3 */
[----:B---3--:R1:W-:Y:S04]  /*1cce0*/  STL.64 [R1+0x1690], R12 ;  /* 0x0016900c01007387 */ /* 0x0083e80000100a00 */
[----:B------:R3:W-:Y:S04]  /*1ccf0*/  STL.64 [R1+0x1650], R8 ;  /* 0x0016500801007387 */ /* 0x0007e80000100a00 */
[----:B-1----:R-:W4:Y:S01]  /*1cd00*/  LDL.LU.64 R12, [R1+0x11f8] ;  /* 0x0011f800010c7983 */ /* 0x002f220000300a00 */
[----:B---3--:R-:W-:-:S02]  /*1cd10*/  IMAD.MOV.U32 R8, RZ, RZ, R196 ;  /* 0x000000ffff087224 */ /* 0x008fc400078e00c4 */
[----:B------:R-:W-:Y:S01]  /*1cd20*/  IMAD.MOV.U32 R9, RZ, RZ, R197 ;  /* 0x000000ffff097224 */ /* 0x000fe200078e00c5 */
[----:B--2---:R1:W-:Y:S04]  /*1cd30*/  STL.64 [R1+0x16b8], R10 ;  /* 0x0016b80a01007387 */ /* 0x0043e80000100a00 */
[----:B------:R2:W-:Y:S04]  /*1cd40*/  STL.64 [R1+0x1648], R8 ;  /* 0x0016480801007387 */ /* 0x0005e80000100a00 */
[----:B-1----:R-:W3:Y:S01]  /*1cd50*/  LDL.LU.64 R10, [R1+0x11e8] ;  /* 0x0011e800010a7983 */ /* 0x002ee20000300a00 */
[----:B--2---:R-:W-:-:S02]  /*1cd60*/  IMAD.MOV.U32 R8, RZ, RZ, R198 ;  /* 0x000000ffff087224 */ /* 0x004fc400078e00c6 */
[----:B------:R-:W-:Y:S01]  /*1cd70*/  IMAD.MOV.U32 R9, RZ, RZ, R199 ;  /* 0x000000ffff097224 */ /* 0x000fe200078e00c7 */
[----:B----4-:R1:W-:Y:S04]  /*1cd80*/  STL.64 [R1+0x16b0], R12 ;  /* 0x0016b00c01007387 */ /* 0x0103e80000100a00 */
[----:B------:R2:W-:Y:S04]  /*1cd90*/  STL.64 [R1+0x1640], R8 ;  /* 0x0016400801007387 */ /* 0x0005e80000100a00 */
[----:B-1----:R-:W4:Y:S01]  /*1cda0*/  LDL.LU.64 R12, [R1+0x11d8] ;  /* 0x0011d800010c7983 */ /* 0x002f220000300a00 */
[----:B--2---:R-:W-:-:S02]  /*1cdb0*/  IMAD.MOV.U32 R8, RZ, RZ, R200 ;  /* 0x000000ffff087224 */ /* 0x004fc400078e00c8 */
[----:B------:R-:W-:Y:S01]  /*1cdc0*/  IMAD.MOV.U32 R9, RZ, RZ, R201 ;  /* 0x000000ffff097224 */ /* 0x000fe200078e00c9 */
[----:B---3--:R1:W-:Y:S04]  /*1cdd0*/  STL.64 [R1+0x16a8], R10 ;  /* 0x0016a80a01007387 */ /* 0x0083e80000100a00 */
        /* <DEDUP_REMOVED lines=44> */
[----:B----4-:R-:W-:Y:S04]  /*1d0a0*/  STL.64 [R1+0x1780], R12 ;  /* 0x0017800c01007387 */ /* 0x010fe80000100a00 */
[----:B------:R1:W-:Y:S04]  /*1d0b0*/  STL.64 [R1+0x15f0], R8 ;  /* 0x0015f00801007387 */ /* 0x0003e80000100a00 */
[----:B-1----:R-:W2:Y:S04]  /*1d0c0*/  LDL.LU.64 R8, [R1+0x1140] ;  /* 0x0011400001087983 */ /* 0x002ea80000300a00 */
[----:B---3--:R1:W-:Y:S04]  /*1d0d0*/  STL.64 [R1+0x1778], R10 ;  /* 0x0017780a01007387 */ /* 0x0083e80000100a00 */
[----:B-1----:R-:W3:Y:S04]  /*1d0e0*/  LDL.LU.64 R10, [R1+0x1138] ;  /* 0x00113800010a7983 */ /* 0x002ee80000300a00 */
[----:B--2---:R1:W-:Y:S04]  /*1d0f0*/  STL.64 [R1+0x15e8], R8 ;  /* 0x0015e80801007387 */ /* 0x0043e80000100a00 */
        /* <DEDUP_REMOVED lines=60> */
[----:B-1----:R-:W2:Y:S01]  /*1d4c0*/  LDL.LU.64 R8, [R1+0x1040] ;  /* 0x0010400001087983 */ /* 0x002ea20000300a00 */
[----:B------:R-:W-:-:S02]  /*1d4d0*/  LOP3.LUT R7, R189, 0x3, RZ, 0xc0, !PT ;  /* 0x00000003bd077812 */ /* 0x000fc400078ec0ff */
[----:B------:R-:W-:Y:S02]  /*1d4e0*/  LOP3.LUT R6, R189, 0x1c, RZ, 0xc0, !PT ;  /* 0x0000001cbd067812 */ /* 0x000fe400078ec0ff */
[----:B------:R-:W-:-:S03]  /*1d4f0*/  SHF.R.S32.HI R2, RZ, 0x1f, R3 ;  /* 0x0000001fff027819 */ /* 0x000fc60000011403 */
[----:B------:R-:W-:Y:S01]  /*1d500*/  IMAD R6, R7, 0x420, R6 ;  /* 0x0000042007067824 */ /* 0x000fe200078e0206 */
[----:B------:R-:W-:Y:S01]  /*1d510*/  SHF.L.U64.HI R2, R3, 0x2, R2 ;  /* 0x0000000203027819 */ /* 0x000fe20000010202 */
[----:B------:R-:W-:Y:S01]  /*1d520*/  IMAD.MOV.U32 R7, RZ, RZ, 0x4 ;  /* 0x00000004ff077424 */ /* 0x000fe200078e00ff */
[----:B---3--:R-:W-:Y:S01]  /*1d530*/  STL.64 [R1+0x16f8], R10 ;  /* 0x0016f80a01007387 */ /* 0x008fe20000100a00 */
[----:B------:R-:W-:-:S03]  /*1d540*/  IMAD.MOV.U32 R3, RZ, RZ, -0x1 ;  /* 0xffffffffff037424 */ /* 0x000fc600078e00ff */
[----:B--2---:R-:W-:Y:S04]  /*1d550*/  STL.64 [R1+0x1668], R8 ;  /* 0x0016680801007387 */ /* 0x004fe80000100a00 */
[----:B------:R-:W-:Y:S04]  /*1d560*/  STL [R1+0x178c], RZ ;  /* 0x00178cff01007387 */ /* 0x000fe80000100800 */
[----:B------:R-:W-:Y:S04]  /*1d570*/  STL [R1+0x1584], R7 ;  /* 0x0015840701007387 */ /* 0x000fe80000100800 */
[----:B------:R-:W-:Y:S04]  /*1d580*/  STL [R1+0xf30], RZ ;  /* 0x000f30ff01007387 */ /* 0x000fe80000100800 */
[----:B------:R1:W-:Y:S04]  /*1d590*/  STL [R1+0xa9c], R3 ;  /* 0x000a9c0301007387 */ /* 0x0003e80000100800 */
[----:B------:R2:W-:Y:S04]  /*1d5a0*/  STL [R1+0xf34], RZ ;  /* 0x000f34ff01007387 */ /* 0x0005e80000100800 */
        /* <DEDUP_REMOVED lines=438> */
[----:B------:R2:W-:Y:S04]  /*1f110*/  STL [R1], RZ ;  /* 0x000000ff01007387 */ /* 0x0005e80000100800 */
        /* <DEDUP_REMOVED lines=376> */
[----:B------:R2:W-:Y:S01]  /*208a0*/  STL [R1+0x894], RZ ;  /* 0x000894ff01007387 */ /* 0x0005e20000100800 */
[----:B------:R-:W-:-:S03]  /*208b0*/  IMAD.MOV.U32 R189, RZ, RZ, 0x1f ;  /* 0x0000001fffbd7424 */ /* 0x000fc600078e00ff */
[----:B------:R2:W-:Y:S04]  /*208c0*/  STL [R1+0x898], RZ ;  /* 0x000898ff01007387 */ /* 0x0005e80000100800 */
[----:B------:R2:W-:Y:S04]  /*208d0*/  STL [R1+0x89c], RZ ;  /* 0x00089cff01007387 */ /* 0x0005e80000100800 */
[----:B------:R2:W-:Y:S04]  /*208e0*/  STL [R1+0x880], RZ ;  /* 0x000880ff01007387 */ /* 0x0005e80000100800 */
[----:B------:R2:W-:Y:S04]  /*208f0*/  STL [R1+0x884], RZ ;  /* 0x000884ff01007387 */ /* 0x0005e80000100800 */
[----:B------:R2:W-:Y:S01]  /*20900*/  STL [R1+0x888], RZ ;  /* 0x000888ff01007387 */ /* 0x0005e20000100800 */
[----:B------:R-:W-:-:S03]  /*20910*/  IADD3 R189, R189, c[0x0][0x180], RZ ;  /* 0x00006000bdbd7a10 */ /* 0x000fc60007ffe0ff */
[----:B------:R2:W-:Y:S04]  /*20920*/  STL [R1+0x88c], RZ ;  /* 0x00088cff01007387 */ /* 0x0005e80000100800 */
[----:B------:R2:W-:Y:S04]  /*20930*/  STL [R1+0x870], RZ ;  /* 0x000870ff01007387 */ /* 0x0005e80000100800 */
[----:B------:R2:W-:Y:S04]  /*20940*/  STL [R1+0x874], RZ ;  /* 0x000874ff01007387 */ /* 0x0005e80000100800 */
[----:B------:R2:W-:Y:S01]  /*20950*/  STL [R1+0x878], RZ ;  /* 0x000878ff01007387 */ /* 0x0005e20000100800 */
[----:B------:R-:W-:-:S03]  /*20960*/  SHF.R.S32.HI R4, RZ, 0x1f, R189 ;  /* 0x0000001fff047819 */ /* 0x000fc600000114bd */
[----:B------:R2:W-:Y:S04]  /*20970*/  STL [R1+0x87c], RZ ;  /* 0x00087cff01007387 */ /* 0x0005e80000100800 */
[----:B------:R2:W-:Y:S04]  /*20980*/  STL [R1+0x860], RZ ;  /* 0x000860ff01007387 */ /* 0x0005e80000100800 */
[----:B------:R2:W-:Y:S04]  /*20990*/  STL [R1+0x864], RZ ;  /* 0x000864ff01007387 */ /* 0x0005e80000100800 */
[----:B------:R2:W-:Y:S01]  /*209a0*/  STL [R1+0x868], RZ ;  /* 0x000868ff01007387 */ /* 0x0005e20000100800 */
[----:B------:R-:W-:-:S03]  /*209b0*/  LEA.HI R4, R4, R189, RZ, 0x5 ;  /* 0x000000bd04047211 */ /* 0x000fc600078f28ff */
[----:B------:R2:W-:Y:S04]  /*209c0*/  STL [R1+0x86c], RZ ;  /* 0x00086cff01007387 */ /* 0x0005e80000100800 */
[----:B------:R2:W-:Y:S04]  /*209d0*/  STL [R1+0x850], RZ ;  /* 0x000850ff01007387 */ /* 0x0005e80000100800 */
[----:B------:R2:W-:Y:S04]  /*209e0*/  STL [R1+0x854], RZ ;  /* 0x000854ff01007387 */ /* 0x0005e80000100800 */
[----:B------:R2:W-:Y:S01]  /*209f0*/  STL [R1+0x858], RZ ;  /* 0x000858ff01007387 */ /* 0x0005e20000100800 */
[----:B-1----:R-:W-:-:S03]  /*20a00*/  SHF.R.S32.HI R3, RZ, 0x5, R4 ;  /* 0x00000005ff037819 */ /* 0x002fc60000011404 */
[----:B------:R2:W-:Y:S04]  /*20a10*/  STL [R1+0x85c], RZ ;  /* 0x00085cff01007387 */ /* 0x0005e80000100800 */
[----:B------:R2:W-:Y:S04]  /*20a20*/  STL [R1+0x840], RZ ;  /* 0x000840ff01007387 */ /* 0x0005e80000100800 */
[----:B------:R2:W-:Y:S01]  /*20a30*/  STL [R1+0x844], RZ ;  /* 0x000844ff01007387 */ /* 0x0005e20000100800 */
[----:B------:R-:W-:-:S03]  /*20a40*/  LOP3.LUT R4, R6, 0x20, RZ, 0x3c, !PT ;  /* 0x0000002006047812 */ /* 0x000fc600078e3cff */
[----:B------:R2:W-:Y:S01]  /*20a50*/  STL [R1+0x848], RZ ;  /* 0x000848ff01007387 */ /* 0x0005e20000100800 */
[----:B------:R-:W-:-:S03]  /*20a60*/  IADD3 R4, R3, -0x5, RZ ;  /* 0xfffffffb03047810 */ /* 0x000fc60007ffe0ff */
[----:B------:R2:W-:Y:S01]  /*20a70*/  STL [R1+0x84c], RZ ;  /* 0x00084cff01007387 */ /* 0x0005e20000100800 */
[----:B------:R-:W-:-:S03]  /*20a80*/  LOP3.LUT R3, R5, 0x40, RZ, 0x3c, !PT ;  /* 0x0000004005037812 */ /* 0x000fc600078e3cff */
        /* <DEDUP_REMOVED lines=8> */
[----:B------:R2:W-:Y:S01]  /*20b10*/  STL [R1+0x1bb8], R3 ;  /* 0x001bb80301007387 */ /* 0x0005e20000100800 */
[----:B------:R-:W-:Y:S01]  /*20b20*/  SHF.R.S32.HI R0, RZ, 0x1f, R252 ;  /* 0x0000001fff007819 */ /* 0x000fe200000114fc */
[----:B------:R-:W-:Y:S01]  /*20b30*/  CS2R R248, SRZ ;  /* 0x0000000000f87805 */ /* 0x000fe2000001ff00 */
[----:B------:R-:W-:Y:S01]  /*20b40*/  LOP3.LUT R7, R6, 0x40, RZ, 0x3c, !PT ;  /* 0x0000004006077812 */ /* 0x000fe200078e3cff */
[----:B------:R-:W-:Y:S01]  /*20b50*/  CS2R R250, SRZ ;  /* 0x0000000000fa7805 */ /* 0x000fe2000001ff00 */
[----:B------:R-:W-:Y:S01]  /*20b60*/  SHF.L.U64.HI R0, R252, 0x2, R0 ;  /* 0x00000002fc007819 */ /* 0x000fe20000010200 */
[----:B------:R-:W-:Y:S01]  /*20b70*/  CS2R R244, SRZ ;  /* 0x0000000000f47805 */ /* 0x000fe2000001ff00 */
        /* <DEDUP_REMOVED lines=85> */
[----:B--2---:R-:W-:-:S02]  /*210d0*/  LOP3.LUT R6, R6, 0x60, RZ, 0x3c, !PT ;  /* 0x0000006006067812 */ /* 0x004fc400078e3cff */
.L_x_1:
[----:B--2---:R-:W2:Y:S01]  /*210e0*/  LDL.LU R3, [R1+0xa9c] ;  /* 0x000a9c0001037983 */ /* 0x004ea20000300800 */
[----:B------:R-:W-:-:S04]  /*210f0*/  DEPBAR.LE SB0, 0x8 ;  /* 0x000082000000791a */ /* 0x000fc80000000000 */
[----:B------:R-:W3:Y:S04]  /*21100*/  LDL R4, [R1+0x1ba4] ;  /* 0x001ba40001047983 */ /* 0x000ee80000100800 */
[----:B-----5:R-:W-:Y:S04]  /*21110*/  STL.64 [R1+0x2680], R214 ;  /* 0x002680d601007387 */ /* 0x020fe80000100a00 */
        /* <DEDUP_REMOVED lines=8> */
[----:B------:R-:W1:Y:S04]  /*211a0*/  S2R R7, SR_TID.X ;  /* 0x0000000000077919 */ /* 0x000e680000002100 */
[----:B------:R-:W-:Y:S04]  /*211b0*/  STL.64 [R1+0x2638], R168 ;  /* 0x002638a801007387 */ /* 0x000fe80000100a00 */
[----:B------:R-:W-:Y:S04]  /*211c0*/  STL.64 [R1+0x2630], R174 ;  /* 0x002630ae01007387 */ /* 0x000fe80000100a00 */
[----:B------:R-:W-:Y:S04]  /*211d0*/  STL.64 [R1+0x2628], R172 ;  /* 0x002628ac01007387 */ /* 0x000fe80000100a00 */
[----:B------:R-:W-:Y:S04]  /*211e0*/  STL.64 [R1+0x2620], R178 ;  /* 0x002620b201007387 */ /* 0x000fe80000100a00 */
[----:B------:R-:W-:Y:S04]  /*211f0*/  STL.64 [R1+0x2618], R176 ;  /* 0x002618b001007387 */ /* 0x000fe80000100a00 */
[----:B------:R-:W-:Y:S01]  /*21200*/  STL.64 [R1+0x2610], R182 ;  /* 0x002610b601007387 */ /* 0x000fe20000100a00 */
[----:B-1----:R-:W-:-:S02]  /*21210*/  LOP3.LUT R6, R7, 0x1c, RZ, 0xc0, !PT ;  /* 0x0000001c07067812 */ /* 0x002fc400078ec0ff */
[C---:B------:R-:W-:Y:S01]  /*21220*/  LOP3.LUT R5, R7.reuse, 0x3, RZ, 0xc0, !PT ;  /* 0x0000000307057812 */ /* 0x040fe200078ec0ff */
[----:B------:R-:W-:Y:S01]  /*21230*/  STL.64 [R1+0x2608], R180 ;  /* 0x002608b401007387 */ /* 0x000fe20000100a00 */
[C---:B------:R-:W-:Y:S02]  /*21240*/  LOP3.LUT R8, R7.reuse, 0x1c, RZ, 0xc0, !PT ;  /* 0x0000001c07087812 */ /* 0x040fe400078ec0ff */
[----:B------:R-:W-:Y:S01]  /*21250*/  LOP3.LUT R7, R7, 0x3, RZ, 0xc0, !PT ;  /* 0x0000000307077812 */ /* 0x000fe200078ec0ff */
[----:B------:R-:W-:Y:S01]  /*21260*/  STL.64 [R1+0x2600], R186 ;  /* 0x002600ba01007387 */ /* 0x000fe20000100a00 */
[----:B------:R-:W-:-:S03]  /*21270*/  IMAD R5, R5, 0x420, R6 ;  /* 0x0000042005057824 */ /* 0x000fc600078e0206 */
[----:B------:R-:W-:Y:S01]  /*21280*/  STL.64 [R1+0x25f8], R184 ;  /* 0x0025f8b801007387 */ /* 0x000fe20000100a00 */
[----:B------:R-:W-:Y:S01]  /*21290*/  IMAD R7, R7, 0x420, R8 ;  /* 0x0000042007077824 */ /* 0x000fe200078e0208 */
[----:B------:R-:W-:Y:S02]  /*212a0*/  LOP3.LUT R5, R5, 0x20, RZ, 0x3c, !PT ;  /* 0x0000002005057812 */ /* 0x000fe400078e3cff */
        /* <DEDUP_REMOVED lines=14> */
[----:B------:R-:W-:Y:S04]  /*21390*/  STL [R1+0x2580], R243 ;  /* 0x002580f301007387 */ /* 0x000fe80000100800 */
[----:B------:R1:W-:Y:S04]  /*213a0*/  STL [R1+0x1e40], R0 ;  /* 0x001e400001007387 */ /* 0x0003e80000100800 */
[----:B------:R-:W-:Y:S01]  /*213b0*/  STL [R1+0x1e38], R2 ;  /* 0x001e380201007387 */ /* 0x000fe20000100800 */
[----:B--2---:R-:W-:-:S03]  /*213c0*/  IADD3 R3, R3, 0x1, RZ ;  /* 0x0000000103037810 */ /* 0x004fc60007ffe0ff */
[----:B------:R-:W-:Y:S01]  /*213d0*/  BAR.SYNC.DEFER_BLOCKING 0x0 ;  /* 0x0000000000007b1d */ /* 0x000fe20000010000 */
[----:B------:R-:W-:-:S04]  /*213e0*/  ISETP.GT.AND P2, PT, R3, 0x4, PT ;  /* 0x000000040300780c */ /* 0x000fc80003f44270 */
[----:B-1----:R-:W-:-:S05]  /*213f0*/  SEL R0, R3, RZ, !P2 ;  /* 0x000000ff03007207 */ /* 0x002fca0005000000 */
[C---:B---3--:R-:W-:Y:S01]  /*21400*/  IMAD R3, R0.reuse, 0x10000, R4 ;  /* 0x0001000000037824 */ /* 0x048fe200078e0204 */
[----:B------:R-:W-:Y:S01]  /*21410*/  STL [R1+0xa9c], R0 ;  /* 0x000a9c0001007387 */ /* 0x000fe20000100800 */
[C---:B------:R-:W-:Y:S02]  /*21420*/  IMAD R243, R0.reuse, 0x8000, R7 ;  /* 0x0000800000f37824 */ /* 0x040fe400078e0207 */
[----:B------:R-:W-:-:S03]  /*21430*/  IMAD R252, R0, 0x8000, R5 ;  /* 0x0000800000fc7824 */ /* 0x000fc600078e0205 */
[----:B------:R-:W-:Y:S04]  /*21440*/  STL [R1+0xa94], R243 ;  /* 0x000a94f301007387 */ /* 0x000fe80000100800 */
[----:B------:R-:W2:Y:S04]  /*21450*/  LDL.LU.64 R168, [R1+0xf30] ;  /* 0x000f300001a87983 */ /* 0x000ea80000300a00 */
[----:B------:R-:W1:Y:S04]  /*21460*/  LDSM.16.M88.4 R64, [R3] ;  /* 0x000000000340783b */ /* 0x000e680000000200 */
[----:B------:R-:W3:Y:S04]  /*21470*/  LDSM.16.M88.4 R60, [R3+0x1000] ;  /* 0x00100000033c783b */ /* 0x000ee80000000200 */
[----:B------:R-:W4:Y:S04]  /*21480*/  LDSM.16.M88.4 R4, [R3+0x2000] ;  /* 0x002000000304783b */ /* 0x000f280000000200 */
[----:B------:R-:W1:Y:S04]  /*21490*/  LDSM.16.M88.4 R8, [R3+0x3000] ;  /* 0x003000000308783b */ /* 0x000e680000000200 */
        /* <DEDUP_REMOVED lines=10> */
[----:B------:R-:W3:Y:S04]  /*21540*/  LDSM.16.M88.4 R16, [R3+0xe000] ;  /* 0x00e000000310783b */ /* 0x000ee80000000200 */
[----:B------:R-:W3:Y:S04]  /*21550*/  LDSM.16.M88.4 R12, [R3+0xf000] ;  /* 0x00f00000030c783b */ /* 0x000ee80000000200 */
[----:B------:R-:W2:Y:S04]  /*21560*/  LDL.LU.64 R170, [R1+0xf38] ;  /* 0x000f380001aa7983 */ /* 0x000ea80000300a00 */
[----:B------:R-:W2:Y:S04]  /*21570*/  LDL.LU.64 R164, [R1+0xf10] ;  /* 0x000f100001a47983 */ /* 0x000ea80000300a00 */
[----:B------:R-:W2:Y:S04]  /*21580*/  LDL.LU.64 R166, [R1+0xf18] ;  /* 0x000f180001a67983 */ /* 0x000ea80000300a00 */
[----:B------:R-:W2:Y:S04]  /*21590*/  LDL.LU.64 R160, [R1+0xf00] ;  /* 0x000f000001a07983 */ /* 0x000ea80000300a00 */
[----:B------:R-:W2:Y:S04]  /*215a0*/  LDL.LU.64 R162, [R1+0xf08] ;  /* 0x000f080001a27983 */ /* 0x000ea80000300a00 */
[----:B------:R-:W2:Y:S04]  /*215b0*/  LDL.LU.64 R172, [R1+0xee0] ;  /* 0x000ee00001ac7983 */ /* 0x000ea80000300a00 */
[----:B------:R-:W2:Y:S04]  /*215c0*/  LDL.LU.64 R174, [R1+0xee8] ;  /* 0x000ee80001ae7983 */ /* 0x000ea80000300a00 */
[----:B-1----:R-:W-:Y:S04]  /*215d0*/  STL [R1+0x257c], R66 ;  /* 0x00257c4201007387 */ /* 0x002fe80000100800 */
[----:B------:R-:W-:Y:S04]  /*215e0*/  STL [R1+0x2578], R67 ;  /* 0x0025784301007387 */ /* 0x000fe80000100800 */
[----:B---3--:R-:W-:Y:S04]  /*215f0*/  STL [R1+0x2574], R62 ;  /* 0x0025743e01007387 */ /* 0x008fe80000100800 */
[----:B------:R-:W-:Y:S04]  /*21600*/  STL [R1+0x2570], R63 ;  /* 0x0025703f01007387 */ /* 0x000fe80000100800 */
[----:B----4-:R-:W-:Y:S04]  /*21610*/  STL [R1+0x256c], R6 ;  /* 0x00256c0601007387 */ /* 0x010fe80000100800 */
        /* <DEDUP_REMOVED lines=27> */
[----:B------:R-:W3:Y:S04]  /*217d0*/  LDL R3, [R1+0xa9c] ;  /* 0x000a9c0001037983 */ /* 0x000ee80000100800 */
[----:B------:R-:W1:Y:S04]  /*217e0*/  S2R R232, SR_TID.X ;  /* 0x0000000000e87919 */ /* 0x000e680000002100 */
[----:B------:R-:W-:Y:S04]  /*217f0*/  LDS R236, [R243+0x50000] ;  /* 0x05000000f3ec7984 */ /* 0x000fe80000000800 */
[----:B------:R-:W-:Y:S04]  /*21800*/  LDS R238, [R243+0x51000] ;  /* 0x05100000f3ee7984 */ /* 0x000fe80000000800 */
[----:B------:R-:W-:Y:S04]  /*21810*/  LDS R237, [R252+0x50000] ;  /* 0x05000000fced7984 */ /* 0x000fe80000000800 */
[----:B------:R-:W2:Y:S01]  /*21820*/  LDS R239, [R252+0x51000] ;  /* 0x05100000fcef7984 */ /* 0x000ea20000000800 */
[----:B-1----:R-:W-:-:S02]  /*21830*/  LOP3.LUT R177, R232, 0x1c, RZ, 0xc0, !PT ;  /* 0x0000001ce8b17812 */ /* 0x002fc400078ec0ff */
[C---:B------:R-:W-:Y:S02]  /*21840*/  LOP3.LUT R2, R232.reuse, 0x3, RZ, 0xc0, !PT ;  /* 0x00000003e8027812 */ /* 0x040fe400078ec0ff */
[C---:B------:R-:W-:Y:S02]  /*21850*/  LOP3.LUT R176, R232.reuse, 0x1c, RZ, 0xc0, !PT ;  /* 0x0000001ce8b07812 */ /* 0x040fe400078ec0ff */
[----:B------:R-:W-:Y:S01]  /*21860*/  LOP3.LUT R0, R232, 0x3, RZ, 0xc0, !PT ;  /* 0x00000003e8007812 */ /* 0x000fe200078ec0ff */
[----:B------:R-:W-:-:S04]  /*21870*/  IMAD R2, R2, 0x420, R177 ;  /* 0x0000042002027824 */ /* 0x000fc800078e02b1 */
[----:B------:R-:W-:Y:S01]  /*21880*/  IMAD R0, R0, 0x420, R176 ;  /* 0x0000042000007824 */ /* 0x000fe200078e02b0 */
[----:B------:R-:W-:-:S04]  /*21890*/  LOP3.LUT R2, R2, 0x40, RZ, 0x3c, !PT ;  /* 0x0000004002027812 */ /* 0x000fc800078e3cff */
[----:B------:R-:W-:Y:S01]  /*218a0*/  LOP3.LUT R0, R0, 0x60, RZ, 0x3c, !PT ;  /* 0x0000006000007812 */ /* 0x000fe200078e3cff */
[C---:B--2---:R-:W-:Y:S08]  /*218b0*/  HMMA.1688.F32.TF32 R168, R236.reuse, R64, R168 ;  /* 0x00000040eca8723c */ /* 0x044ff000000810a8 */
[C---:B------:R-:W-:Y:S08]  /*218c0*/  HMMA.1688.F32.TF32 R164, R236.reuse, R60, R164 ;  /* 0x0000003ceca4723c */ /* 0x040ff000000810a4 */
[----:B------:R-:W-:Y:S11]  /*218d0*/  HMMA.1688.F32.TF32 R160, R236, R4, R160 ;  /* 0x00000004eca0723c */ /* 0x000ff600000810a0 */
[----:B------:R-:W-:Y:S11]  /*218e0*/  @!UPT UIADD3 URZ, URZ, URZ, URZ ;  /* 0x0000003f3f3ff290 */ /* 0x000ff6000fffe03f */
[----:B------:R-:W-:Y:S02]  /*218f0*/  @!UPT UIADD3 URZ, URZ, URZ, URZ ;  /* 0x0000003f3f3ff290 */ /* 0x000fe4000fffe03f */
[----:B------:R-:W-:Y:S02]  /*21900*/  IMAD.MOV.U32 R66, RZ, RZ, R160 ;  /* 0x000000ffff427224 */ /* 0x000fe400078e00a0 */
[----:B------:R-:W-:Y:S02]  /*21910*/  IMAD.MOV.U32 R67, RZ, RZ, R161 ;  /* 0x000000ffff437224 */ /* 0x000fe400078e00a1 */
[----:B------:R-:W-:Y:S02]  /*21920*/  IMAD.MOV.U32 R62, RZ, RZ, R163 ;  /* 0x000000ffff3e7224 */ /* 0x000fe400078e00a3 */
[C---:B---3--:R-:W-:Y:S02]  /*21930*/  IMAD R2, R3.reuse, 0x8000, R2 ;  /* 0x0000800003027824 */ /* 0x048fe400078e0202 */
[----:B------:R-:W-:-:S03]  /*21940*/  IMAD R0, R3, 0x8000, R0 ;  /* 0x0000800003007824 */ /* 0x000fc600078e0200 */
[----:B------:R-:W-:Y:S04]  /*21950*/  STL [R1+0x700], R2 ;  /* 0x0007000201007387 */ /* 0x000fe80000100800 */
[----:B------:R-:W-:Y:S04]  /*21960*/  STL [R1+0x704], R0 ;  /* 0x0007040001007387 */ /* 0x000fe80000100800 */
[----:B------:R-:W2:Y:S04]  /*21970*/  LDL.LU.64 R176, [R1+0xed0] ;  /* 0x000ed00001b07983 */ /* 0x000ea80000300a00 */
[----:B------:R-:W2:Y:S04]  /*21980*/  LDL.LU.64 R178, [R1+0xed8] ;  /* 0x000ed80001b27983 */ /* 0x000ea80000300a00 */
[----:B------:R1:W-:Y:S04]  /*21990*/  STL.64 [R1+0xe90], R168 ;  /* 0x000e90a801007387 */ /* 0x0003e80000100a00 */
[----:B------:R3:W-:Y:S01]  /*219a0*/  STL.64 [R1+0xe98], R170 ;  /* 0x000e98aa01007387 */ /* 0x0007e20000100a00 */
[----:B------:R-:W-:Y:S03]  /*219b0*/  HMMA.1688.F32.TF32 R172, R236, R8, R172 ;  /* 0x00000008ecac723c */ /* 0x000fe600000810ac */
[----:B------:R-:W-:Y:S04]  /*219c0*/  LDS R232, [R2+0x50000] ;  /* 0x0500000002e87984 */ /* 0x000fe80000000800 */
[----:B-1----:R-:W4:Y:S04]  /*219d0*/  LDL.LU.64 R168, [R1+0xec0] ;  /* 0x000ec00001a87983 */ /* 0x002f280000300a00 */
[----:B---3--:R-:W4:Y:S04]  /*219e0*/  LDL.LU.64 R170, [R1+0xec8] ;  /* 0x000ec80001aa7983 */ /* 0x008f280000300a00 */
[----:B------:R1:W-:Y:S04]  /*219f0*/  STL.64 [R1+0xe80], R164 ;  /* 0x000e80a401007387 */ /* 0x0003e80000100a00 */
[----:B------:R3:W-:Y:S04]  /*21a00*/  STL.64 [R1+0xe88], R166 ;  /* 0x000e88a601007387 */ /* 0x0007e80000100a00 */
[----:B------:R-:W-:Y:S04]  /*21a10*/  LDS R234, [R2+0x51000] ;  /* 0x0510000002ea7984 */ /* 0x000fe80000000800 */
[----:B-1----:R-:W4:Y:S04]  /*21a20*/  LDL.LU.64 R164, [R1+0xeb0] ;  /* 0x000eb00001a47983 */ /* 0x002f280000300a00 */
[----:B---3--:R-:W3:Y:S04]  /*21a30*/  LDL.LU.64 R166, [R1+0xeb8] ;  /* 0x000eb80001a67983 */ /* 0x008ee80000300a00 */
[----:B------:R1:W-:Y:S04]  /*21a40*/  STL [R1+0xe58], R162 ;  /* 0x000e58a201007387 */ /* 0x0003e80000100800 */
[----:B------:R-:W3:Y:S04]  /*21a50*/  LDL.LU.64 R160, [R1+0xea0] ;  /* 0x000ea00001a07983 */ /* 0x000ee80000300a00 */
[----:B------:R-:W-:Y:S04]  /*21a60*/  LDS R233, [R0+0x50000] ;  /* 0x0500000000e97984 */ /* 0x000fe80000000800 */
[----:B-1----:R-:W3:Y:S01]  /*21a70*/  LDL.LU.64 R162, [R1+0xea8] ;  /* 0x000ea80001a27983 */ /* 0x002ee20000300a00 */
[----:B------:R-:W-:-:S03]  /*21a80*/  IMAD.MOV.U32 R63, RZ, RZ, R172 ;  /* 0x000000ffff3f7224 */ /* 0x000fc600078e00ac */
[----:B------:R1:W-:Y:S01]  /*21a90*/  STL [R1+0xe24], R173 ;  /* 0x000e24ad01007387 */ /* 0x0003e20000100800 */
[----:B------:R-:W-:-:S03]  /*21aa0*/  IMAD.MOV.U32 R6, RZ, RZ, R175 ;  /* 0x000000ffff067224 */ /* 0x000fc600078e00af */
[----:B------:R1:W-:Y:S04]  /*21ab0*/  STL [R1+0xe28], R174 ;  /* 0x000e28ae01007387 */ /* 0x0003e80000100800 */
[----:B------:R-:W2:Y:S04]  /*21ac0*/  LDS R235, [R0+0x51000] ;  /* 0x0510000000eb7984 */ /* 0x000ea80000000800 */
[----:B-1----:R-:W3:Y:S04]  /*21ad0*/  LDL.LU.64 R172, [R1+0xe70] ;  /* 0x000e700001ac7983 */ /* 0x002ee80000300a00 */
[----:B------:R-:W3:Y:S01]  /*21ae0*/  LDL.LU.64 R174, [R1+0xe78] ;  /* 0x000e780001ae7983 */ /* 0x000ee20000300a00 */
[C---:B--2---:R-:W-:Y:S11]  /*21af0*/  HMMA.1688.F32.TF32 R176, R236.reuse, R56, R176 ;  /* 0x00000038ecb0723c */ /* 0x044ff600000810b0 */
[----:B------:R-:W-:Y:S11]  /*21b00*/  @!UPT UIADD3 URZ, URZ, URZ, URZ ;  /* 0x0000003f3f3ff290 */ /* 0x000ff6000fffe03f */
[----:B------:R-:W-:Y:S01]  /*21b10*/  @!UPT UIADD3 URZ, URZ, URZ, URZ ;  /* 0x0000003f3f3ff290 */ /* 0x000fe2000fffe03f */
[----:B------:R1:W-:Y:S04]  /*21b20*/  STL [R1+0xdf4], R177 ;  /* 0x000df4b101007387 */ /* 0x0003e80000100800 */
[----:B------:R2:W-:Y:S01]  /*21b30*/  STL [R1+0xdf8], R178 ;  /* 0x000df8b201007387 */ /* 0x0005e20000100800 */
[----:B----4-:R-:W-:Y:S03]  /*21b40*/  HMMA.1688.F32.TF32 R168, R236, R52, R168 ;  /* 0x00000034eca8723c */ /* 0x010fe600000810a8 */
[----:B------:R-:W4:Y:S04]  /*21b50*/  LDL.LU.64 R184, [R1+0xe60] ;  /* 0x000e600001b87983 */ /* 0x000f280000300a00 */
[----:B------:R-:W4:Y:S01]  /*21b60*/  LDL.LU.64 R186, [R1+0xe68] ;  /* 0x000e680001ba7983 */ /* 0x000f220000300a00 */
[----:B------:R-:W-:-:S03]  /*21b70*/  IMAD.MOV.U32 R7, RZ, RZ, R176 ;  /* 0x000000ffff077224 */ /* 0x000fc600078e00b0 */
[----:B------:R-:W4:Y:S01]  /*21b80*/  LDL.LU.64 R180, [R1+0xe40] ;  /* 0x000e400001b47983 */ /* 0x000f220000300a00 */
[----:B------:R-:W-:-:S03]  /*21b90*/  IMAD.MOV.U32 R10, RZ, RZ, R179 ;  /* 0x000000ffff0a7224 */ /* 0x000fc600078e00b3 */
[----:B------:R-:W4:Y:S08]  /*21ba0*/  LDL.LU.64 R182, [R1+0xe48] ;  /* 0x000e480001b67983 */ /* 0x000f300000300a00 */
[----:B------:R2:W-:Y:S04]  /*21bb0*/  STL [R1+0xde4], R169 ;  /* 0x000de4a901007387 */ /* 0x0005e80000100800 */
[----:B------:R3:W-:Y:S04]  /*21bc0*/  STL [R1+0xde8], R170 ;  /* 0x000de8aa01007387 */ /* 0x0007e80000100800 */
[----:B-1----:R-:W4:Y:S04]  /*21bd0*/  LDL.LU.64 R176, [R1+0xe30] ;  /* 0x000e300001b07983 */ /* 0x002f280000300a00 */
[----:B--2---:R-:W2:Y:S01]  /*21be0*/  LDL.LU.64 R178, [R1+0xe38] ;  /* 0x000e380001b27983 */ /* 0x004ea20000300a00 */
[----:B------:R-:W-:Y:S01]  /*21bf0*/  IMAD.MOV.U32 R11, RZ, RZ, R168 ;  /* 0x000000ffff0b7224 */ /* 0x000fe200078e00a8 */
[C---:B---3--:R-:W-:Y:S01]  /*21c00*/  HMMA.1688.F32.TF32 R164, R236.reuse, R48, R164 ;  /* 0x00000030eca4723c */ /* 0x048fe200000810a4 */
[----:B------:R-:W-:Y:S01]  /*21c10*/  IMAD.MOV.U32 R58, RZ, RZ, R171 ;  /* 0x000000ffff3a7224 */ /* 0x000fe200078e00ab */
[----:B------:R-:W3:Y:S04]  /*21c20*/  LDL.LU.64 R168, [R1+0xe10] ;  /* 0x000e100001a87983 */ /* 0x000ee80000300a00 */
[----:B------:R-:W3:Y:S02]  /*21c30*/  LDL.LU.64 R170, [R1+0xe18] ;  /* 0x000e180001aa7983 */ /* 0x000ee40000300a00 */
[----:B------:R-:W-:Y:S11]  /*21c40*/  HMMA.1688.F32.TF32 R160, R236, R44, R160 ;  /* 0x0000002ceca0723c */ /* 0x000ff600000810a0 */
[----:B------:R-:W-:Y:S04]  /*21c50*/  @!UPT UIADD3 URZ, URZ, URZ, URZ ;  /* 0x0000003f3f3ff290 */ /* 0x000fe8000fffe03f */
[----:B------:R1:W-:Y:S01]  /*21c60*/  STL [R1+0xdd4], R165 ;  /* 0x000dd4a501007387 */ /* 0x0003e20000100800 */
[----:B------:R-:W-:-:S03]  /*21c70*/  IMAD.MOV.U32 R59, RZ, RZ, R164 ;  /* 0x000000ffff3b7224 */ /* 0x000fc600078e00a4 */
[----:B------:R1:W-:Y:S04]  /*21c80*/  STL.64 [R1+0xdd8], R166 ;  /* 0x000dd8a601007387 */ /* 0x0003e80000100a00 */
[----:B-1----:R-:W3:Y:S04]  /*21c90*/  LDL.LU.64 R164, [R1+0xe00] ;  /* 0x000e000001a47983 */ /* 0x002ee80000300a00 */
[----:B------:R-:W3:Y:S01]  /*21ca0*/  LDL.LU.64 R166, [R1+0xe08] ;  /* 0x000e080001a67983 */ /* 0x000ee20000300a00 */
[----:B------:R-:W-:Y:S02]  /*21cb0*/  IMAD.MOV.U32 R38, RZ, RZ, R162 ;  /* 0x000000ffff267224 */ /* 0x000fe400078e00a2 */
[----:B------:R-:W-:Y:S01]  /*21cc0*/  IMAD.MOV.U32 R39, RZ, RZ, R163 ;  /* 0x000000ffff277224 */ /* 0x000fe200078e00a3 */
[----:B------:R1:W-:Y:S04]  /*21cd0*/  STL.64 [R1+0xdc0], R160 ;  /* 0x000dc0a001007387 */ /* 0x0003e80000100a00 */
[----:B-1----:R-:W3:Y:S04]  /*21ce0*/  LDL.LU.64 R160, [R1+0xd00] ;  /* 0x000d000001a07983 */ /* 0x002ee80000300a00 */
[----:B------:R-:W3:Y:S01]  /*21cf0*/  LDL.LU.64 R162, [R1+0xd08] ;  /* 0x000d080001a27983 */ /* 0x000ee20000300a00 */
[----:B------:R-:W-:Y:S11]  /*21d00*/  HMMA.1688.F32.TF32 R172, R236, R40, R172 ;  /* 0x00000028ecac723c */ /* 0x000ff600000810ac */
[----:B------:R-:W-:Y:S11]  /*21d10*/  @!UPT UIADD3 URZ, URZ, URZ, URZ ;  /* 0x0000003f3f3ff290 */ /* 0x000ff6000fffe03f */
[----:B------:R-:W-:Y:S02]  /*21d20*/  @!UPT UIADD3 URZ, URZ, URZ, URZ ;  /* 0x0000003f3f3ff290 */ /* 0x000fe4000fffe03f */
[----:B------:R-:W-:Y:S02]  /*21d30*/  IMAD.MOV.U32 R42, RZ, RZ, R172 ;  /* 0x000000ffff2a7224 */ /* 0x000fe400078e00ac */
[----:B------:R-:W-:Y:S02]  /*21d40*/  IMAD.MOV.U32 R43, RZ, RZ, R173 ;  /* 0x000000ffff2b7224 */ /* 0x000fe400078e00ad */
[----:B------:R-:W-:Y:S01]  /*21d50*/  IMAD.MOV.U32 R46, RZ, RZ, R174 ;  /* 0x000000ffff2e7224 */ /* 0x000fe200078e00ae */
[----:B------:R-:W3:Y:S01]  /*21d60*/  LDL.LU.64 R172, [R1+0xce0] ;  /* 0x000ce00001ac7983 */ /* 0x000ee20000300a00 */
[----:B------:R-:W-:-:S03]  /*21d70*/  IMAD.MOV.U32 R54, RZ, RZ, R175 ;  /* 0x000000ffff367224 */ /* 0x000fc600078e00af */
[----:B------:R-:W3:Y:S01]  /*21d80*/  LDL.LU.64 R174, [R1+0xce8] ;  /* 0x000ce80001ae7983 */ /* 0x000ee20000300a00 */
[C---:B----4-:R-:W-:Y:S11]  /*21d90*/  HMMA.1688.F32.TF32 R184, R236.reuse, R36, R184 ;  /* 0x00000024ecb8723c */ /* 0x050ff600000810b8 */
[----:B------:R-:W-:Y:S11]  /*21da0*/  @!UPT UIADD3 URZ, URZ, URZ, URZ ;  /* 0x0000003f3f3ff290 */ /* 0x000ff6000fffe03f */
[----:B------:R-:W-:Y:S02]  /*21db0*/  @!UPT UIADD3 URZ, URZ, URZ, URZ ;  /* 0x0000003f3f3ff290 */ /* 0x000fe4000fffe03f */
[----:B------:R-:W-:Y:S02]  /*21dc0*/  IMAD.MOV.U32 R55, RZ, RZ, R184 ;  /* 0x000000ffff377224 */ /* 0x000fe400078e00b8 */
[----:B------:R-:W-:Y:S02]  /*21dd0*/  IMAD.MOV.U32 R47, RZ, RZ, R185 ;  /* 0x000000ffff2f7224 */ /* 0x000fe400078e00b9 */
[----:B------:R-:W-:Y:S02]  /*21de0*/  IMAD.MOV.U32 R50, RZ, RZ, R186 ;  /* 0x000000ffff327224 */ /* 0x000fe400078e00ba */
[----:B------:R-:W-:Y:S02]  /*21df0*/  IMAD.MOV.U32 R51, RZ, RZ, R187 ;  /* 0x000000ffff337224 */ /* 0x000fe400078e00bb */
[C---:B------:R-:W-:Y:S08]  /*21e00*/  HMMA.1688.F32.TF32 R184, R236.reuse, R32, R180 ;  /* 0x00000020ecb8723c */ /* 0x040ff000000810b4 */
[C---:B--2---:R-:W-:Y:S08]  /*21e10*/  HMMA.1688.F32.TF32 R180, R236.reuse, R28, R176 ;  /* 0x0000001cecb4723c */ /* 0x044ff000000810b0 */
[C---:B---3--:R-:W-:Y:S07]  /*21e20*/  HMMA.1688.F32.TF32 R176, R236.reuse, R24, R168 ;  /* 0x00000018ecb0723c */ /* 0x048fee00000810a8 */
[----:B------:R-:W-:Y:S04]  /*21e30*/  STL.64 [R1+0xd90], R184 ;  /* 0x000d90b801007387 */ /* 0x000fe80000100a00 */
[----:B------:R-:W-:Y:S04]  /*21e40*/  STL.64 [R1+0xd98], R186 ;  /* 0x000d98ba01007387 */ /* 0x000fe80000100a00 */
[----:B------:R-:W2:Y:S04]  /*21e50*/  LDL.LU.64 R168, [R1+0xcd0] ;  /* 0x000cd00001a87983 */ /* 0x000ea80000300a00 */
[----:B------:R-:W-:Y:S04]  /*21e60*/  STL.64 [R1+0xd80], R180 ;  /* 0x000d80b401007387 */ /* 0x000fe80000100a00 */
[----:B------:R-:W-:Y:S04]  /*21e70*/  STL.64 [R1+0xd88], R182 ;  /* 0x000d88b601007387 */ /* 0x000fe80000100a00 */
[----:B------:R-:W2:Y:S04]  /*21e80*/  LDL.LU.64 R170, [R1+0xcd8] ;  /* 0x000cd80001aa7983 */ /* 0x000ea80000300a00 */
[----:B------:R-:W-:Y:S04]  /*21e90*/  STL.64 [R1+0xd70], R176 ;  /* 0x000d70b001007387 */ /* 0x000fe80000100a00 */
[----:B------:R1:W-:Y:S02]  /*21ea0*/  STL.64 [R1+0xd78], R178 ;  /* 0x000d78b201007387 */ /* 0x0003e40000100a00 */
[C---:B-1----:R-:W-:Y:S02]  /*21eb0*/  HMMA.1688.F32.TF32 R176, R236.reuse, R20, R164 ;  /* 0x00000014ecb0723c */ /* 0x042fe400000810a4 */
[----:B------:R-:W3:Y:S04]  /*21ec0*/  LDL.LU.64 R164, [R1+0xcc0] ;  /* 0x000cc00001a47983 */ /* 0x000ee80000300a00 */
[----:B------:R-:W3:Y:S11]  /*21ed0*/  LDL.LU.64 R166, [R1+0xcc8] ;  /* 0x000cc80001a67983 */ /* 0x000ef60000300a00 */
[----:B------:R-:W-:Y:S06]  /*21ee0*/  @!UPT UIADD3 URZ, URZ, URZ, URZ ;  /* 0x0000003f3f3ff290 */ /* 0x000fec000fffe03f */
[----:B------:R-:W-:Y:S04]  /*21ef0*/  STL.64 [R1+0xd60], R176 ;  /* 0x000d60b001007387 */ /* 0x000fe80000100a00 */
[----:B------:R1:W-:Y:S02]  /*21f00*/  STL.64 [R1+0xd68], R178 ;  /* 0x000d68b201007387 */ /* 0x0003e40000100a00 */
[C---:B-1----:R-:W-:Y:S02]  /*21f10*/  HMMA.1688.F32.TF32 R176, R236.reuse, R16, R160 ;  /* 0x00000010ecb0723c */ /* 0x042fe400000810a0 */
[----:B------:R-:W4:Y:S04]  /*21f20*/  LDL.LU.64 R160, [R1+0xcb0] ;  /* 0x000cb00001a07983 */ /* 0x000f280000300a00 */
[----:B------:R-:W4:Y:S02]  /*21f30*/  LDL.LU.64 R162, [R1+0xcb8] ;  /* 0x000cb80001a27983 */ /* 0x000f240000300a00 */
[----:B------:R-:W-:Y:S02]  /*21f40*/  HMMA.1688.F32.TF32 R172, R236, R12, R172 ;  /* 0x0000000cecac723c */ /* 0x000fe400000810ac */
[----:B------:R-:W-:Y:S04]  /*21f50*/  LDS R236, [R243+0x50080] ;  /* 0x05008000f3ec7984 */ /* 0x000fe80000000800 */
[----:B------:R-:W-:Y:S04]  /*21f60*/  LDS R238, [R243+0x51080] ;  /* 0x05108000f3ee7984 */ /* 0x000fe80000000800 */
[----:B------:R-:W-:Y:S04]  /*21f70*/  LDS R237, [R252+0x50080] ;  /* 0x05008000fced7984 */ /* 0x000fe80000000800 */
[----:B------:R-:W1:Y:S10]  /*21f80*/  LDS R239, [R252+0x51080] ;  /* 0x05108000fcef7984 */ /* 0x000e740000000800 */
[----:B------:R-:W-:-:S02]  /*21f90*/  IMAD.MOV.U32 R14, RZ, RZ, R172 ;  /* 0x000000ffff0e7224 */ /* 0x000fc400078e00ac */
[----:B------:R-:W-:Y:S02]  /*21fa0*/  IMAD.MOV.U32 R15, RZ, RZ, R173 ;  /* 0x000000ffff0f7224 */ /* 0x000fe400078e00ad */
[----:B------:R-:W-:Y:S02]  /*21fb0*/  IMAD.MOV.U32 R18, RZ, RZ, R174 ;  /* 0x000000ffff127224 */ /* 0x000fe400078e00ae */
[----:B------:R-:W-:Y:S01]  /*21fc0*/  IMAD.MOV.U32 R19, RZ, RZ, R175 ;  /* 0x000000ffff137224 */ /* 0x000fe200078e00af */
[----:B------:R-:W-:Y:S04]  /*21fd0*/  STL.64 [R1+0xd50], R176 ;  /* 0x000d50b001007387 */ /* 0x000fe80000100a00 */
[----:B------:R-:W-:Y:S04]  /*21fe0*/  STL.64 [R1+0xd58], R178 ;  /* 0x000d58b201007387 */ /* 0x000fe80000100a00 */
[----:B------:R-:W-:Y:S04]  /*21ff0*/  STL [R1+0x250c], R19 ;  /* 0x00250c1301007387 */ /* 0x000fe80000100800 */
[----:B------:R-:W-:Y:S04]  /*22000*/  STL [R1+0x2508], R18 ;  /* 0x0025081201007387 */ /* 0x000fe80000100800 */
[----:B------:R-:W-:Y:S04]  /*22010*/  STL [R1+0x2504], R15 ;  /* 0x0025040f01007387 */ /* 0x000fe80000100800 */
[----:B------:R-:W-:Y:S01]  /*22020*/  STL [R1+0x2500], R14 ;  /* 0x0025000e01007387 */ /* 0x000fe20000100800 */
[C---:B--2---:R-:W-:Y:S08]  /*22030*/  HMMA.1688.F32.TF32 R172, R232.reuse, R64, R168 ;  /* 0x00000040e8ac723c */ /* 0x044ff000000810a8 */
[C---:B---3--:R-:W-:Y:S01]  /*22040*/  HMMA.1688.F32.TF32 R168, R232.reuse, R60, R164 ;  /* 0x0000003ce8a8723c */ /* 0x048fe200000810a4 */
[----:B------:R-:W2:Y:S11]  /*22050*/  LDL.LU.64 R164, [R1+0xca0] ;  /* 0x000ca00001a47983 */ /* 0x000eb60000300a00 */
[----:B------:R-:W-:Y:S03]  /*22060*/  @!UPT UIADD3 URZ, URZ, URZ, URZ ;  /* 0x0000003f3f3ff290 */ /* 0x000fe6000fffe03f */
[----:B------:R-:W-:Y:S04]  /*22070*/  STL.64 [R1+0x1470], R172 ;  /* 0x001470ac01007387 */ /* 0x000fe80000100a00 */
[----:B------:R-:W-:Y:S04]  /*22080*/  STL.64 [R1+0x1478], R174 ;  /* 0x001478ae01007387 */ /* 0x000fe80000100a00 */
[----:B------:R-:W2:Y:S04]  /*22090*/  LDL.LU.64 R166, [R1+0xca8] ;  /* 0x000ca80001a67983 */ /* 0x000ea80000300a00 */
[----:B------:R-:W-:Y:S04]  /*220a0*/  STL.64 [R1+0x1460], R168 ;  /* 0x001460a801007387 */ /* 0x000fe80000100a00 */
[----:B------:R4:W-:Y:S02]  /*220b0*/  STL.64 [R1+0x1468], R170 ;  /* 0x001468aa01007387 */ /* 0x0009e40000100a00 */
[C---:B----4-:R-:W-:Y:S02]  /*220c0*/  HMMA.1688.F32.TF32 R168, R232.reuse, R4, R160 ;  /* 0x00000004e8a8723c */ /* 0x050fe400000810a0 */
[----:B------:R-:W3:Y:S04]  /*220d0*/  LDL.LU.64 R160, [R1+0xc90] ;  /* 0x000c900001a07983 */ /* 0x000ee80000300a00 */
[----:B------:R-:W3:Y:S11]  /*220e0*/  LDL.LU.64 R162, [R1+0xc98] ;  /* 0x000c980001a27983 */ /* 0x000ef60000300a00 */
[----:B------:R-:W-:Y:S06]  /*220f0*/  @!UPT UIADD3 URZ, URZ, URZ, URZ ;  /* 0x0000003f3f3ff290 */ /* 0x000fec000fffe03f */
[----:B------:R4:W-:Y:S04]  /*22100*/  STL.64 [R1+0x1450], R168 ;  /* 0x001450a801007387 */ /* 0x0009e80000100a00 */
[----:B------:R1:W-:Y:S04]  /*22110*/  STL.64 [R1+0x1458], R170 ;  /* 0x001458aa01007387 */ /* 0x0003e80000100a00 */
[----:B------:R-:W3:Y:S04]  /*22120*/  LDL.LU.64 R200, [R1+0xc80] ;  /* 0x000c800001c87983 */ /* 0x000ee80000300a00 */
        /* <DEDUP_REMOVED lines=15> */
[----:B----4-:R-:W4:Y:S04]  /*22220*/  LDL.LU.64 R168, [R1+0xc00] ;  /* 0x000c000001a87983 */ /* 0x010f280000300a00 */
[----:B-1----:R-:W4:Y:S01]  /*22230*/  LDL.LU.64 R170, [R1+0xc08] ;  /* 0x000c080001aa7983 */ /* 0x002f220000300a00 */
[C---:B--2---:R-:W-:Y:S03]  /*22240*/  HMMA.1688.F32.TF32 R204, R232.reuse, R8, R164 ;  /* 0x00000008e8cc723c */ /* 0x044fe600000810a4 */
[----:B------:R-:W2:Y:S04]  /*22250*/  LDL.LU.64 R164, [R1+0xbf0] ;  /* 0x000bf00001a47983 */ /* 0x000ea80000300a00 */
[----:B------:R-:W2:Y:S11]  /*22260*/  LDL.LU.64 R166, [R1+0xbf8] ;  /* 0x000bf80001a67983 */ /* 0x000eb60000300a00 */
[----:B------:R-:W-:Y:S05]  /*22270*/  @!UPT UIADD3 URZ, URZ, URZ, URZ ;  /* 0x0000003f3f3ff290 */ /* 0x000fea000fffe03f */
[----:B------:R-:W-:Y:S04]  /*22280*/  STL.64 [R1+0x1440], R204 ;  /* 0x001440cc01007387 */ /* 0x000fe80000100a00 */
[----:B------:R3:W-:Y:S02]  /*22290*/  STL.64 [R1+0x1448], R206 ;  /* 0x001448ce01007387 */ /* 0x0007e40000100a00 */
[C---:B---3--:R-:W-:Y:S02]  /*222a0*/  HMMA.1688.F32.TF32 R204, R232.reuse, R56, R160 ;  /* 0x00000038e8cc723c */ /* 0x048fe400000810a0 */
[----:B------:R-:W3:Y:S04]  /*222b0*/  LDL.LU.64 R160, [R1+0xbe0] ;  /* 0x000be00001a07983 */ /* 0x000ee80000300a00 */
[----:B------:R-:W3:Y:S11]  /*222c0*/  LDL.LU.64 R162, [R1+0xbe8] ;  /* 0x000be80001a27983 */ /* 0x000ef60000300a00 */
[----:B------:R-:W-:Y:S06]  /*222d0*/  @!UPT UIADD3 URZ, URZ, URZ, URZ ;  /* 0x0000003f3f3ff290 */ /* 0x000fec000fffe03f */
[----:B------:R-:W-:Y:S04]  /*222e0*/  STL.64 [R1+0x1430], R204 ;  /* 0x001430cc01007387 */ /* 0x000fe80000100a00 */
[----:B------:R1:W-:Y:S02]  /*222f0*/  STL.64 [R1+0x1438], R206 ;  /* 0x001438ce01007387 */ /* 0x0003e40000100a00 */
[C---:B-1----:R-:W-:Y:S08]  /*22300*/  HMMA.1688.F32.TF32 R204, R232.reuse, R52, R200 ;  /* 0x00000034e8cc723c */ /* 0x042ff000000810c8 */
[C---:B------:R-:W-:Y:S08]  /*22310*/  HMMA.1688.F32.TF32 R200, R232.reuse, R48, R196 ;  /* 0x00000030e8c8723c */ /* 0x040ff000000810c4 */
[C---:B------:R-:W-:Y:S08]  /*22320*/  HMMA.1688.F32.TF32 R196, R232.reuse, R44, R192 ;  /* 0x0000002ce8c4723c */ /* 0x040ff000000810c0 */
[C---:B------:R-:W-:Y:S08]  /*22330*/  HMMA.1688.F32.TF32 R192, R232.reuse, R40, R188 ;  /* 0x00000028e8c0723c */ /* 0x040ff000000810bc */
[C---:B------:R-:W-:Y:S01]  /*22340*/  HMMA.1688.F32.TF32 R188, R232.reuse, R36, R172 ;  /* 0x00000024e8bc723c */ /* 0x040fe200000810ac */
[----:B------:R-:W-:Y:S04]  /*22350*/  STL.64 [R1+0x1420], R204 ;  /* 0x001420cc01007387 */ /* 0x000fe80000100a00 */
[----:B------:R-:W-:Y:S04]  /*22360*/  STL.64 [R1+0x1428], R206 ;  /* 0x001428ce01007387 */ /* 0x000fe80000100a00 */
[----:B------:R-:W-:Y:S04]  /*22370*/  STL.64 [R1+0x1410], R200 ;  /* 0x001410c801007387 */ /* 0x000fe80000100a00 */
[----:B------:R-:W-:Y:S04]  /*22380*/  STL.64 [R1+0x1418], R202 ;  /* 0x001418ca01007387 */ /* 0x000fe80000100a00 */
[----:B------:R-:W-:Y:S04]  /*22390*/  STL.64 [R1+0x1400], R196 ;  /* 0x001400c401007387 */ /* 0x000fe80000100a00 */
[----:B------:R-:W-:Y:S04]  /*223a0*/  STL.64 [R1+0x1408], R198 ;  /* 0x001408c601007387 */ /* 0x000fe80000100a00 */
[----:B------:R-:W3:Y:S04]  /*223b0*/  LDL.LU.64 R172, [R1+0xbd0] ;  /* 0x000bd00001ac7983 */ /* 0x000ee80000300a00 */
[----:B------:R-:W-:Y:S04]  /*223c0*/  STL.64 [R1+0x13f0], R192 ;  /* 0x0013f0c001007387 */ /* 0x000fe80000100a00 */
[----:B------:R-:W-:Y:S04]  /*223d0*/  STL.64 [R1+0x13f8], R194 ;  /* 0x0013f8c201007387 */ /* 0x000fe80000100a00 */
[----:B------:R-:W3:Y:S04]  /*223e0*/  LDL.LU.64 R174, [R1+0xbd8] ;  /* 0x000bd80001ae7983 */ /* 0x000ee80000300a00 */
[----:B------:R-:W-:Y:S04]  /*223f0*/  STL.64 [R1+0x13e0], R188 ;  /* 0x0013e0bc01007387 */ /* 0x000fe80000100a00 */
[----:B------:R1:W-:Y:S02]  /*22400*/  STL.64 [R1+0x13e8], R190 ;  /* 0x0013e8be01007387 */ /* 0x0003e40000100a00 */
[C---:B-1----:R-:W-:Y:S08]  /*22410*/  HMMA.1688.F32.TF32 R188, R232.reuse, R32, R184 ;  /* 0x00000020e8bc723c */ /* 0x042ff000000810b8 */
[C---:B------:R-:W-:Y:S08]  /*22420*/  HMMA.1688.F32.TF32 R184, R232.reuse, R28, R180 ;  /* 0x0000001ce8b8723c */ /* 0x040ff000000810b4 */
[C---:B------:R-:W-:Y:S08]  /*22430*/  HMMA.1688.F32.TF32 R180, R232.reuse, R24, R176 ;  /* 0x00000018e8b4723c */ /* 0x040ff000000810b0 */
[C---:B----4-:R-:W-:Y:S01]  /*22440*/  HMMA.1688.F32.TF32 R176, R232.reuse, R20, R168 ;  /* 0x00000014e8b0723c */ /* 0x050fe200000810a8 */
[----:B------:R-:W-:Y:S04]  /*22450*/  STL.64 [R1+0x13d0], R188 ;  /* 0x0013d0bc01007387 */ /* 0x000fe80000100a00 */
[----:B------:R-:W-:Y:S04]  /*22460*/  STL.64 [R1+0x13d8], R190 ;  /* 0x0013d8be01007387 */ /* 0x000fe80000100a00 */
[----:B------:R-:W-:Y:S04]  /*22470*/  STL.64 [R1+0x13c0], R184 ;  /* 0x0013c0b801007387 */ /* 0x000fe80000100a00 */
[----:B------:R-:W-:Y:S04]  /*22480*/  STL.64 [R1+0x13c8], R186 ;  /* 0x0013c8ba01007387 */ /* 0x000fe80000100a00 */
[----:B------:R-:W4:Y:S04]  /*22490*/  LDL.LU.64 R168, [R1+0xbc0] ;  /* 0x000bc00001a87983 */ /* 0x000f280000300a00 */
[----:B------:R-:W-:Y:S04]  /*224a0*/  STL.64 [R1+0x13b0], R180 ;  /* 0x0013b0b401007387 */ /* 0x000fe80000100a00 */
[----:B------:R-:W-:Y:S04]  /*224b0*/  STL.64 [R1+0x13b8], R182 ;  /* 0x0013b8b601007387 */ /* 0x000fe80000100a00 */
[----:B------:R-:W4:Y:S04]  /*224c0*/  LDL.LU.64 R170, [R1+0xbc8] ;  /* 0x000bc80001aa7983 */ /* 0x000f280000300a00 */
[----:B------:R-:W-:Y:S04]  /*224d0*/  STL.64 [R1+0x13a0], R176 ;  /* 0x0013a0b001007387 */ /* 0x000fe80000100a00 */
[----:B------:R2:W-:Y:S02]  /*224e0*/  STL.64 [R1+0x13a8], R178 ;  /* 0x0013a8b201007387 */ /* 0x0005e40000100a00 */
[C---:B--2---:R-:W-:Y:S02]  /*224f0*/  HMMA.1688.F32.TF32 R176, R232.reuse, R16, R164 ;  /* 0x00000010e8b0723c */ /* 0x044fe400000810a4 */
[----:B------:R-:W2:Y:S04]  /*22500*/  LDL.LU.64 R164, [R1+0xbb0] ;  /* 0x000bb00001a47983 */ /* 0x000ea80000300a00 */
[----:B------:R-:W2:Y:S11]  /*22510*/  LDL.LU.64 R166, [R1+0xbb8] ;  /* 0x000bb80001a67983 */ /* 0x000eb60000300a00 */
[----:B------:R-:W-:Y:S06]  /*22520*/  @!UPT UIADD3 URZ, URZ, URZ, URZ ;  /* 0x0000003f3f3ff290 */ /* 0x000fec000fffe03f */
[----:B------:R-:W-:Y:S04]  /*22530*/  STL.64 [R1+0x1390], R176 ;  /* 0x001390b001007387 */ /* 0x000fe80000100a00 */
[----:B------:R3:W-:Y:S02]  /*22540*/  STL.64 [R1+0x1398], R178 ;  /* 0x001398b201007387 */ /* 0x0007e40000100a00 */
[----:B---3--:R-:W-:Y:S02]  /*22550*/  HMMA.1688.F32.TF32 R176, R232, R12, R160 ;  /* 0x0000000ce8b0723c */ /* 0x008fe400000810a0 */
[----:B------:R-:W3:Y:S04]  /*22560*/  LDL.LU.64 R160, [R1+0xba0] ;  /* 0x000ba00001a07983 */ /* 0x000ee80000300a00 */
[----:B------:R-:W3:Y:S04]  /*22570*/  LDL.LU.64 R162, [R1+0xba8] ;  /* 0x000ba80001a27983 */ /* 0x000ee80000300a00 */
[----:B------:R-:W-:Y:S04]  /*22580*/  LDS R232, [R2+0x50080] ;  /* 0x0500800002e87984 */ /* 0x000fe80000000800 */
[----:B------:R-:W-:Y:S04]  /*22590*/  LDS R234, [R2+0x51080] ;  /* 0x0510800002ea7984 */ /* 0x000fe80000000800 */
[----:B------:R-:W-:Y:S04]  /*225a0*/  LDS R233, [R0+0x50080] ;  /* 0x0500800000e97984 */ /* 0x000fe80000000800 */
[----:B------:R-:W1:Y:S04]  /*225b0*/  LDS R235, [R0+0x51080] ;  /* 0x0510800000eb7984 */ /* 0x000e680000000800 */
[----:B------:R1:W-:Y:S04]  /*225c0*/  STL.64 [R1+0x1290], R176 ;  /* 0x001290b001007387 */ /* 0x0003e80000100a00 */
[----:B------:R1:W-:Y:S01]  /*225d0*/  STL.64 [R1+0x1298], R178 ;  /* 0x001298b201007387 */ /* 0x0003e20000100a00 */
[C---:B------:R-:W-:Y:S11]  /*225e0*/  HMMA.1688.F32.TF32 R172, R236.reuse, R64, R172 ;  /* 0x00000040ecac723c */ /* 0x040ff600000810ac */
[----:B------:R-:W-:Y:S11]  /*225f0*/  @!UPT UIADD3 URZ, URZ, URZ, URZ ;  /* 0x0000003f3f3ff290 */ /* 0x000ff6000fffe03f */
[----:B------:R-:W-:Y:S02]  /*22600*/  @!UPT UIADD3 URZ, URZ, URZ, URZ ;  /* 0x0000003f3f3ff290 */ /* 0x000fe4000fffe03f */
[----:B------:R-:W-:Y:S02]  /*22610*/  IMAD.MOV.U32 R27, RZ, RZ, R175 ;  /* 0x000000ffff1b7224 */ /* 0x000fe400078e00af */
[----:B------:R-:W-:Y:S02]  /*22620*/  IMAD.MOV.U32 R26, RZ, RZ, R174 ;  /* 0x000000ffff1a7224 */ /* 0x000fe400078e00ae */
[----:B------:R-:W-:Y:S02]  /*22630*/  IMAD.MOV.U32 R23, RZ, RZ, R173 ;  /* 0x000000ffff177224 */ /* 0x000fe400078e00ad */
[----:B------:R-:W-:Y:S01]  /*22640*/  IMAD.MOV.U32 R31, RZ, RZ, R172 ;  /* 0x000000ffff1f7224 */ /* 0x000fe200078e00ac */
[----:B------:R1:W-:Y:S04]  /*22650*/  STL [R1+0x251c], R27 ;  /* 0x00251c1b01007387 */ /* 0x0003e80000100800 */
[----:B------:R1:W-:Y:S04]  /*22660*/  STL [R1+0x2518], R26 ;  /* 0x0025181a01007387 */ /* 0x0003e80000100800 */
[----:B------:R1:W-:Y:S04]  /*22670*/  STL [R1+0x2514], R23 ;  /* 0x0025141701007387 */ /* 0x0003e80000100800 */
[----:B------:R1:W-:Y:S01]  /*22680*/  STL [R1+0x2510], R31 ;  /* 0x0025101f01007387 */ /* 0x0003e20000100800 */
[C---:B----4-:R-:W-:Y:S11]  /*22690*/  HMMA.1688.F32.TF32 R168, R236.reuse, R60, R168 ;  /* 0x0000003ceca8723c */ /* 0x050ff600000810a8 */
        /* <DEDUP_REMOVED lines=9> */
[----:B------:R1:W-:Y:S04]  /*22730*/  STL [R1+0x2520], R22 ;  /* 0x0025201601007387 */ /* 0x0003e80000100800 */
[----:B------:R-:W4:Y:S04]  /*22740*/  LDL.LU.64 R204, [R1+0xb80] ;  /* 0x000b800001cc7983 */ /* 0x000f280000300a00 */
        /* <DEDUP_REMOVED lines=9> */
[----:B------:R-:W4:Y:S01]  /*227e0*/  LDL.LU.64 R184, [R1+0xb30] ;  /* 0x000b300001b87983 */ /* 0x000f220000300a00 */
[C---:B--2---:R-:W-:Y:S03]  /*227f0*/  HMMA.1688.F32.TF32 R164, R236.reuse, R4, R164 ;  /* 0x00000004eca4723c */ /* 0x044fe600000810a4 */
[----:B------:R-:W2:Y:S04]  /*22800*/  LDL.LU.64 R186, [R1+0xb38] ;  /* 0x000b380001ba7983 */ /* 0x000ea80000300a00 */
[----:B------:R-:W2:Y:S04]  /*22810*/  LDL.LU.64 R180, [R1+0xb20] ;  /* 0x000b200001b47983 */ /* 0x000ea80000300a00 */
[----:B------:R-:W2:Y:S04]  /*22820*/  LDL.LU.64 R182, [R1+0xb28] ;  /* 0x000b280001b67983 */ /* 0x000ea80000300a00 */
[----:B-1----:R-:W2:Y:S04]  /*22830*/  LDL.LU.64 R176, [R1+0xb10] ;  /* 0x000b100001b07983 */ /* 0x002ea80000300a00 */
[----:B------:R-:W2:Y:S04]  /*22840*/  LDL.LU.64 R178, [R1+0xb18] ;  /* 0x000b180001b27983 */ /* 0x000ea80000300a00 */
[----:B------:R-:W2:Y:S04]  /*22850*/  LDL.LU.64 R172, [R1+0xb00] ;  /* 0x000b000001ac7983 */ /* 0x000ea80000300a00 */
[----:B------:R-:W2:Y:S01]  /*22860*/  LDL.LU.64 R174, [R1+0xb08] ;  /* 0x000b080001ae7983 */ /* 0x000ea20000300a00 */
[----:B---3--:R-:W-:Y:S03]  /*22870*/  HMMA.1688.F32.TF32 R160, R236, R8, R160 ;  /* 0x00000008eca0723c */ /* 0x008fe600000810a0 */
[----:B------:R-:W3:Y:S01]  /*22880*/  LDL.LU.64 R168, [R1+0xaf0] ;  /* 0x000af00001a87983 */ /* 0x000ee20000300a00 */
[----:B------:R-:W-:-:S02]  /*22890*/  IMAD.MOV.U32 R19, RZ, RZ, R164 ;  /* 0x000000ffff137224 */ /* 0x000fc400078e00a4 */
[----:B------:R-:W-:Y:S01]  /*228a0*/  IMAD.MOV.U32 R18, RZ, RZ, R165 ;  /* 0x000000ffff127224 */ /* 0x000fe200078e00a5 */
[----:B------:R-:W3:Y:S01]  /*228b0*/  LDL.LU.64 R170, [R1+0xaf8] ;  /* 0x000af80001aa7983 */ /* 0x000ee20000300a00 */
[----:B------:R-:W-:Y:S02]  /*228c0*/  IMAD.MOV.U32 R15, RZ, RZ, R166 ;  /* 0x000000ffff0f7224 */ /* 0x000fe400078e00a6 */
[----:B------:R-:W-:Y:S01]  /*228d0*/  IMAD.MOV.U32 R14, RZ, RZ, R167 ;  /* 0x000000ffff0e7224 */ /* 0x000fe200078e00a7 */
[----:B------:R-:W3:Y:S04]  /*228e0*/  LDL.LU.64 R164, [R1+0xae0] ;  /* 0x000ae00001a47983 */ /* 0x000ee80000300a00 */
[----:B------:R-:W3:Y:S09]  /*228f0*/  LDL.LU.64 R166, [R1+0xae8] ;  /* 0x000ae80001a67983 */ /* 0x000ef20000300a00 */
[----:B------:R-:W-:-:S02]  /*22900*/  IMAD.MOV.U32 R27, RZ, RZ, R160 ;  /* 0x000000ffff1b7224 */ /* 0x000fc400078e00a0 */
[----:B------:R-:W-:Y:S02]  /*22910*/  IMAD.MOV.U32 R26, RZ, RZ, R161 ;  /* 0x000000ffff1a7224 */ /* 0x000fe400078e00a1 */
[----:B------:R-:W-:Y:S01]  /*22920*/  IMAD.MOV.U32 R23, RZ, RZ, R162 ;  /* 0x000000ffff177224 */ /* 0x000fe200078e00a2 */
[----:B------:R-:W3:Y:S01]  /*22930*/  LDL.LU.64 R160, [R1+0xad0] ;  /* 0x000ad00001a07983 */ /* 0x000ee20000300a00 */
[----:B------:R-:W-:-:S03]  /*22940*/  IMAD.MOV.U32 R31, RZ, RZ, R163 ;  /* 0x000000ffff1f7224 */ /* 0x000fc600078e00a3 */
[----:B------:R-:W3:Y:S01]  /*22950*/  LDL.LU.64 R162, [R1+0xad8] ;  /* 0x000ad80001a27983 */ /* 0x000ee20000300a00 */
[C---:B----4-:R-:W-:Y:S08]  /*22960*/  HMMA.1688.F32.TF32 R200, R236.reuse, R52, R200 ;  /* 0x00000034ecc8723c */ /* 0x050ff000000810c8 */
[C---:B------:R-:W-:Y:S08]  /*22970*/  HMMA.1688.F32.TF32 R196, R236.reuse, R48, R196 ;  /* 0x00000030ecc4723c */ /* 0x040ff000000810c4 */
[C---:B------:R-:W-:Y:S08]  /*22980*/  HMMA.1688.F32.TF32 R192, R236.reuse, R44, R192 ;  /* 0x0000002cecc0723c */ /* 0x040ff000000810c0 */
[C---:B------:R-:W-:Y:S08]  /*22990*/  HMMA.1688.F32.TF32 R188, R236.reuse, R40, R188 ;  /* 0x00000028ecbc723c */ /* 0x040ff000000810bc */
[C---:B--2---:R-:W-:Y:S08]  /*229a0*/  HMMA.1688.F32.TF32 R184, R236.reuse, R36, R184 ;  /* 0x00000024ecb8723c */ /* 0x044ff000000810b8 */
[C---:B------:R-:W-:Y:S08]  /*229b0*/  HMMA.1688.F32.TF32 R180, R236.reuse, R32, R180 ;  /* 0x00000020ecb4723c */ /* 0x040ff000000810b4 */
[C---:B------:R-:W-:Y:S08]  /*229c0*/  HMMA.1688.F32.TF32 R176, R236.reuse, R28, R176 ;  /* 0x0000001cecb0723c */ /* 0x040ff000000810b0 */
[C---:B------:R-:W-:Y:S01]  /*229d0*/  HMMA.1688.F32.TF32 R172, R236.reuse, R24, R172 ;  /* 0x00000018ecac723c */ /* 0x040fe200000810ac */
[----:B------:R1:W-:Y:S04]  /*229e0*/  STL.64 [R1+0xcd0], R200 ;  /* 0x000cd0c801007387 */ /* 0x0003e80000100a00 */
[----:B------:R2:W-:Y:S04]  /*229f0*/  STL.64 [R1+0xcd8], R202 ;  /* 0x000cd8ca01007387 */ /* 0x0005e80000100a00 */
[----:B------:R4:W-:Y:S01]  /*22a00*/  STL.64 [R1+0xcc0], R196 ;  /* 0x000cc0c401007387 */ /* 0x0009e20000100a00 */
[C---:B---3--:R-:W-:Y:S03]  /*22a10*/  HMMA.1688.F32.TF32 R168, R236.reuse, R20, R168 ;  /* 0x00000014eca8723c */ /* 0x048fe600000810a8 */
[----:B------:R2:W-:Y:S05]  /*22a20*/  STL.64 [R1+0xcc8], R198 ;  /* 0x000cc8c601007387 */ /* 0x0005ea0000100a00 */
[C---:B------:R-:W-:Y:S01]  /*22a30*/  HMMA.1688.F32.TF32 R164, R236.reuse, R16, R164 ;  /* 0x00000010eca4723c */ /* 0x040fe200000810a4 */
[----:B------:R1:W-:Y:S04]  /*22a40*/  STL.64 [R1+0xcb0], R192 ;  /* 0x000cb0c001007387 */ /* 0x0003e80000100a00 */
[----:B------:R1:W-:Y:S03]  /*22a50*/  STL.64 [R1+0xcb8], R194 ;  /* 0x000cb8c201007387 */ /* 0x0003e60000100a00 */
[C---:B------:R-:W-:Y:S01]  /*22a60*/  HMMA.1688.F32.TF32 R204, R236.reuse, R56, R204 ;  /* 0x00000038eccc723c */ /* 0x040fe200000810cc */
[----:B------:R1:W-:Y:S07]  /*22a70*/  STL.64 [R1+0xca0], R188 ;  /* 0x000ca0bc01007387 */ /* 0x0003ee0000100a00 */
[----:B------:R-:W-:Y:S01]  /*22a80*/  HMMA.1688.F32.TF32 R160, R236, R12, R160 ;  /* 0x0000000ceca0723c */ /* 0x000fe200000810a0 */
[----:B------:R1:W-:Y:S04]  /*22a90*/  STL.64 [R1+0xca8], R190 ;  /* 0x000ca8be01007387 */ /* 0x0003e80000100a00 */
        /* <DEDUP_REMOVED lines=10> */
[----:B------:R-:W3:Y:S04]  /*22b40*/  LDL.LU.64 R224, [R1+0xac0] ;  /* 0x000ac00001e07983 */ /* 0x000ee80000300a00 */
[----:B------:R1:W-:Y:S04]  /*22b50*/  STL.64 [R1+0xc40], R164 ;  /* 0x000c40a401007387 */ /* 0x0003e80000100a00 */
[----:B------:R1:W-:Y:S04]  /*22b60*/  STL.64 [R1+0xc48], R166 ;  /* 0x000c48a601007387 */ /* 0x0003e80000100a00 */
[----:B------:R-:W3:Y:S04]  /*22b70*/  LDL.LU.64 R226, [R1+0xac8] ;  /* 0x000ac80001e27983 */ /* 0x000ee80000300a00 */
[----:B------:R1:W-:Y:S04]  /*22b80*/  STL.64 [R1+0xc30], R160 ;  /* 0x000c30a001007387 */ /* 0x0003e80000100a00 */
[----:B------:R1:W-:Y:S04]  /*22b90*/  STL.64 [R1+0xc38], R162 ;  /* 0x000c38a201007387 */ /* 0x0003e80000100a00 */
[----:B------:R-:W3:Y:S04]  /*22ba0*/  LDL.LU.64 R220, [R1+0xab0] ;  /* 0x000ab00001dc7983 */ /* 0x000ee80000300a00 */
[----:B------:R-:W3:Y:S01]  /*22bb0*/  LDL.LU.64 R222, [R1+0xab8] ;  /* 0x000ab80001de7983 */ /* 0x000ee20000300a00 */
[----:B------:R-:W-:-:S03]  /*22bc0*/  IMAD.MOV.U32 R30, RZ, RZ, R204 ;  /* 0x000000ffff1e7224 */ /* 0x000fc600078e00cc */
[----:B------:R-:W3:Y:S01]  /*22bd0*/  LDL.LU.64 R216, [R1+0xaa0] ;  /* 0x000aa00001d87983 */ /* 0x000ee20000300a00 */
[----:B------:R-:W-:-:S03]  /*22be0*/  IMAD.MOV.U32 R35, RZ, RZ, R205 ;  /* 0x000000ffff237224 */ /* 0x000fc600078e00cd */
[----:B------:R-:W3:Y:S01]  /*22bf0*/  LDL.LU.64 R218, [R1+0xaa8] ;  /* 0x000aa80001da7983 */ /* 0x000ee20000300a00 */
[----:B------:R-:W-:-:S03]  /*22c00*/  IMAD.MOV.U32 R34, RZ, RZ, R206 ;  /* 0x000000ffff227224 */ /* 0x000fc600078e00ce */
[----:B------:R-:W3:Y:S01]  /*22c10*/  LDL.LU.64 R212, [R1+0xa80] ;  /* 0x000a800001d47983 */ /* 0x000ee20000300a00 */
[----:B------:R-:W-:-:S03]  /*22c20*/  IMAD.MOV.U32 R22, RZ, RZ, R207 ;  /* 0x000000ffff167224 */ /* 0x000fc600078e00cf */
[----:B------:R-:W3:Y:S04]  /*22c30*/  LDL.LU.64 R214, [R1+0xa88] ;  /* 0x000a880001d67983 */ /* 0x000ee80000300a00 */
[----:B------:R-:W3:Y:S04]  /*22c40*/  LDL.LU.64 R204, [R1+0xa70] ;  /* 0x000a700001cc7983 */ /* 0x000ee80000300a00 */
[----:B------:R-:W3:Y:S04]  /*22c50*/  LDL.LU.64 R206, [R1+0xa78] ;  /* 0x000a780001ce7983 */ /* 0x000ee80000300a00 */
[----:B-1----:R-:W3:Y:S04]  /*22c60*/  LDL.LU.64 R200, [R1+0xa60] ;  /* 0x000a600001c87983 */ /* 0x002ee80000300a00 */
[----:B--2---:R-:W2:Y:S04]  /*22c70*/  LDL.LU.64 R202, [R1+0xa68] ;  /* 0x000a680001ca7983 */ /* 0x004ea80000300a00 */
[----:B----4-:R-:W4:Y:S04]  /*22c80*/  LDL.LU.64 R196, [R1+0xa50] ;  /* 0x000a500001c47983 */ /* 0x010f280000300a00 */
        /* <DEDUP_REMOVED lines=19> */
[----:B------:R-:W-:Y:S04]  /*22dc0*/  LDS R236, [R243+0x50100] ;  /* 0x05010000f3ec7984 */ /* 0x000fe80000000800 */
[----:B------:R-:W-:Y:S04]  /*22dd0*/  LDS R238, [R243+0x51100] ;  /* 0x05110000f3ee7984 */ /* 0x000fe80000000800 */
[----:B------:R-:W-:Y:S04]  /*22de0*/  LDS R237, [R252+0x50100] ;  /* 0x05010000fced7984 */ /* 0x000fe80000000800 */
[----:B------:R-:W1:Y:S01]  /*22df0*/  LDS R239, [R252+0x51100] ;  /* 0x05110000fcef7984 */ /* 0x000e620000000800 */
[C---:B---3--:R-:W-:Y:S08]  /*22e00*/  HMMA.1688.F32.TF32 R224, R232.reuse, R64, R224 ;  /* 0x00000040e8e0723c */ /* 0x048ff000000810e0 */
[C---:B------:R-:W-:Y:S08]  /*22e10*/  HMMA.1688.F32.TF32 R220, R232.reuse, R60, R220 ;  /* 0x0000003ce8dc723c */ /* 0x040ff000000810dc */
[C---:B------:R-:W-:Y:S08]  /*22e20*/  HMMA.1688.F32.TF32 R216, R232.reuse, R4, R216 ;  /* 0x00000004e8d8723c */ /* 0x040ff000000810d8 */
[C---:B------:R-:W-:Y:S08]  /*22e30*/  HMMA.1688.F32.TF32 R212, R232.reuse, R8, R212 ;  /* 0x00000008e8d4723c */ /* 0x040ff000000810d4 */
[C---:B------:R-:W-:Y:S08]  /*22e40*/  HMMA.1688.F32.TF32 R204, R232.reuse, R56, R204 ;  /* 0x00000038e8cc723c */ /* 0x040ff000000810cc */
[C---:B--2---:R-:W-:Y:S08]  /*22e50*/  HMMA.1688.F32.TF32 R200, R232.reuse, R52, R200 ;  /* 0x00000034e8c8723c */ /* 0x044ff000000810c8 */
[C---:B----4-:R-:W-:Y:S08]  /*22e60*/  HMMA.1688.F32.TF32 R196, R232.reuse, R48, R196 ;  /* 0x00000030e8c4723c */ /* 0x050ff000000810c4 */
[C---:B------:R-:W-:Y:S01]  /*22e70*/  HMMA.1688.F32.TF32 R192, R232.reuse, R44, R192 ;  /* 0x0000002ce8c0723c */ /* 0x040fe200000810c0 */
[----:B------:R-:W-:Y:S07]  /*22e80*/  STL.64 [R1+0x1270], R224 ;  /* 0x001270e001007387 */ /* 0x000fee0000100a00 */
        /* <DEDUP_REMOVED lines=9> */
[----:B------:R-:W-:Y:S04]  /*22f20*/  STL.64 [R1+0x1258], R218 ;  /* 0x001258da01007387 */ /* 0x000fe80000100a00 */
[----:B------:R2:W-:Y:S03]  /*22f30*/  STL.64 [R1+0x1240], R212 ;  /* 0x001240d401007387 */ /* 0x0005e60000100a00 */
[C---:B------:R-:W-:Y:S01]  /*22f40*/  HMMA.1688.F32.TF32 R168, R232.reuse, R20, R168 ;  /* 0x00000014e8a8723c */ /* 0x040fe200000810a8 */
[----:B------:R3:W-:Y:S04]  /*22f50*/  STL.64 [R1+0x1248], R214 ;  /* 0x001248d601007387 */ /* 0x0007e80000100a00 */
[----:B------:R4:W-:Y:S03]  /*22f60*/  STL.64 [R1+0x1230], R204 ;  /* 0x001230cc01007387 */ /* 0x0009e60000100a00 */
[C---:B------:R-:W-:Y:S01]  /*22f70*/  HMMA.1688.F32.TF32 R164, R232.reuse, R16, R164 ;  /* 0x00000010e8a4723c */ /* 0x040fe200000810a4 */
[----:B------:R1:W-:Y:S04]  /*22f80*/  STL.64 [R1+0x1238], R206 ;  /* 0x001238ce01007387 */ /* 0x0003e80000100a00 */
[----:B------:R1:W-:Y:S03]  /*22f90*/  STL.64 [R1+0x1220], R200 ;  /* 0x001220c801007387 */ /* 0x0003e60000100a00 */
        /* <DEDUP_REMOVED lines=18> */
[----:B--2---:R-:W2:Y:S04]  /*230c0*/  LDL.LU.64 R212, [R1+0x9a0] ;  /* 0x0009a00001d47983 */ /* 0x004ea80000300a00 */
[----:B------:R1:W-:Y:S04]  /*230d0*/  STL.64 [R1+0x1190], R164 ;  /* 0x001190a401007387 */ /* 0x0003e80000100a00 */
[----:B------:R1:W-:Y:S04]  /*230e0*/  STL.64 [R1+0x1198], R166 ;  /* 0x001198a601007387 */ /* 0x0003e80000100a00 */
[----:B---3--:R-:W2:Y:S04]  /*230f0*/  LDL.LU.64 R214, [R1+0x9a8] ;  /* 0x0009a80001d67983 */ /* 0x008ea80000300a00 */
[----:B------:R3:W-:Y:S04]  /*23100*/  STL.64 [R1+0x1090], R160 ;  /* 0x001090a001007387 */ /* 0x0007e80000100a00 */
[----:B------:R1:W-:Y:S04]  /*23110*/  STL.64 [R1+0x1098], R162 ;  /* 0x001098a201007387 */ /* 0x0003e80000100a00 */
[----:B------:R-:W2:Y:S04]  /*23120*/  LDL.LU.64 R224, [R1+0x990] ;  /* 0x0009900001e07983 */ /* 0x000ea80000300a00 */
[----:B------:R-:W2:Y:S04]  /*23130*/  LDL.LU.64 R226, [R1+0x998] ;  /* 0x0009980001e27983 */ /* 0x000ea80000300a00 */
[----:B------:R-:W2:Y:S04]  /*23140*/  LDL.LU.64 R220, [R1+0x980] ;  /* 0x0009800001dc7983 */ /* 0x000ea80000300a00 */
[----:B------:R-:W2:Y:S04]  /*23150*/  LDL.LU.64 R222, [R1+0x988] ;  /* 0x0009880001de7983 */ /* 0x000ea80000300a00 */
[----:B------:R-:W2:Y:S04]  /*23160*/  LDL.LU.64 R216, [R1+0x970] ;  /* 0x0009700001d87983 */ /* 0x000ea80000300a00 */
[----:B------:R-:W2:Y:S04]  /*23170*/  LDL.LU.64 R218, [R1+0x978] ;  /* 0x0009780001da7983 */ /* 0x000ea80000300a00 */
[----:B----4-:R-:W4:Y:S04]  /*23180*/  LDL.LU.64 R204, [R1+0x960] ;  /* 0x0009600001cc7983 */ /* 0x010f280000300a00 */
[----:B-1----:R-:W4:Y:S04]  /*23190*/  LDL.LU.64 R206, [R1+0x968] ;  /* 0x0009680001ce7983 */ /* 0x002f280000300a00 */
        /* <DEDUP_REMOVED lines=20> */
[----:B---3--:R-:W3:Y:S04]  /*232e0*/  LDL.LU.64 R160, [R1+0x4d0] ;  /* 0x0004d00001a07983 */ /* 0x008ee80000300a00 */
[----:B------:R-:W3:Y:S04]  /*232f0*/  LDL.LU.64 R162, [R1+0x4d8] ;  /* 0x0004d80001a27983 */ /* 0x000ee80000300a00 */
[----:B------:R-:W-:Y:S04]  /*23300*/  LDS R232, [R2+0x50100] ;  /* 0x0501000002e87984 */ /* 0x000fe80000000800 */
[----:B------:R-:W-:Y:S04]  /*23310*/  LDS R234, [R2+0x51100] ;  /* 0x0511000002ea7984 */ /* 0x000fe80000000800 */
[----:B------:R-:W-:Y:S04]  /*23320*/  LDS R233, [R0+0x50100] ;  /* 0x0501000000e97984 */ /* 0x000fe80000000800 */
[----:B------:R-:W1:Y:S01]  /*23330*/  LDS R235, [R0+0x51100] ;  /* 0x0511000000eb7984 */ /* 0x000e620000000800 */
[C---:B--2---:R-:W-:Y:S08]  /*23340*/  HMMA.1688.F32.TF32 R212, R236.reuse, R64, R212 ;  /* 0x00000040ecd4723c */ /* 0x044ff000000810d4 */
[C---:B------:R-:W-:Y:S08]  /*23350*/  HMMA.1688.F32.TF32 R224, R236.reuse, R60, R224 ;  /* 0x0000003cece0723c */ /* 0x040ff000000810e0 */
[C---:B------:R-:W-:Y:S08]  /*23360*/  HMMA.1688.F32.TF32 R220, R236.reuse, R4, R220 ;  /* 0x00000004ecdc723c */ /* 0x040ff000000810dc */
[C---:B------:R-:W-:Y:S08]  /*23370*/  HMMA.1688.F32.TF32 R216, R236.reuse, R8, R216 ;  /* 0x00000008ecd8723c */ /* 0x040ff000000810d8 */
[C---:B----4-:R-:W-:Y:S08]  /*23380*/  HMMA.1688.F32.TF32 R204, R236.reuse, R56, R204 ;  /* 0x00000038eccc723c */ /* 0x050ff000000810cc */
[C---:B------:R-:W-:Y:S08]  /*23390*/  HMMA.1688.F32.TF32 R200, R236.reuse, R52, R200 ;  /* 0x00000034ecc8723c */ /* 0x040ff000000810c8 */
[C---:B------:R-:W-:Y:S01]  /*233a0*/  HMMA.1688.F32.TF32 R196, R236.reuse, R48, R196 ;  /* 0x00000030ecc4723c */ /* 0x040fe200000810c4 */
[----:B------:R-:W-:Y:S07]  /*233b0*/  STL.64 [R1+0xc20], R212 ;  /* 0x000c20d401007387 */ /* 0x000fee0000100a00 */
[C---:B------:R-:W-:Y:S01]  /*233c0*/  HMMA.1688.F32.TF32 R192, R236.reuse, R44, R192 ;  /* 0x0000002cecc0723c */ /* 0x040fe200000810c0 */
[----:B------:R2:W-:Y:S07]  /*233d0*/  STL.64 [R1+0xc28], R214 ;  /* 0x000c28d601007387 */ /* 0x0005ee0000100a00 */
[C---:B------:R-:W-:Y:S01]  /*233e0*/  HMMA.1688.F32.TF32 R188, R236.reuse, R40, R188 ;  /* 0x00000028ecbc723c */ /* 0x040fe200000810bc */
[----:B--2---:R-:W2:Y:S07]  /*233f0*/  LDL.LU.64 R214, [R1+0x2680] ;  /* 0x0026800001d67983 */ /* 0x004eae0000300a00 */
[C---:B------:R-:W-:Y:S01]  /*23400*/  HMMA.1688.F32.TF32 R184, R236.reuse, R36, R184 ;  /* 0x00000024ecb8723c */ /* 0x040fe200000810b8 */
[----:B------:R-:W2:Y:S07]  /*23410*/  LDL.LU.64 R212, [R1+0x2678] ;  /* 0x0026780001d47983 */ /* 0x000eae0000300a00 */
[C---:B------:R-:W-:Y:S01]  /*23420*/  HMMA.1688.F32.TF32 R180, R236.reuse, R32, R180 ;  /* 0x00000020ecb4723c */ /* 0x040fe200000810b4 */
[----:B------:R-:W-:Y:S07]  /*23430*/  STL.64 [R1+0xc10], R224 ;  /* 0x000c10e001007387 */ /* 0x000fee0000100a00 */
[C---:B------:R-:W-:Y:S01]  /*23440*/  HMMA.1688.F32.TF32 R176, R236.reuse, R28, R176 ;  /* 0x0000001cecb0723c */ /* 0x040fe200000810b0 */
[----:B------:R-:W-:Y:S04]  /*23450*/  STL.64 [R1+0xc18], R226 ;  /* 0x000c18e201007387 */ /* 0x000fe80000100a00 */
[----:B------:R-:W-:Y:S03]  /*23460*/  STL.64 [R1+0xc00], R220 ;  /* 0x000c00dc01007387 */ /* 0x000fe60000100a00 */
[C---:B------:R-:W-:Y:S01]  /*23470*/  HMMA.1688.F32.TF32 R172, R236.reuse, R24, R172 ;  /* 0x00000018ecac723c */ /* 0x040fe200000810ac */
[----:B------:R-:W-:Y:S04]  /*23480*/  STL.64 [R1+0xc08], R222 ;  /* 0x000c08de01007387 */ /* 0x000fe80000100a00 */
[----:B------:R4:W-:Y:S03]  /*23490*/  STL.64 [R1+0xbf0], R216 ;  /* 0x000bf0d801007387 */ /* 0x0009e60000100a00 */
[C---:B------:R-:W-:Y:S01]  /*234a0*/  HMMA.1688.F32.TF32 R168, R236.reuse, R20, R168 ;  /* 0x00000014eca8723c */ /* 0x040fe200000810a8 */
[----:B------:R1:W-:Y:S04]  /*234b0*/  STL.64 [R1+0xbf8], R218 ;  /* 0x000bf8da01007387 */ /* 0x0003e80000100a00 */
[----:B------:R-:W-:Y:S03]  /*234c0*/  STL.64 [R1+0xbe0], R204 ;  /* 0x000be0cc01007387 */ /* 0x000fe60000100a00 */
[C---:B------:R-:W-:Y:S01]  /*234d0*/  HMMA.1688.F32.TF32 R164, R236.reuse, R16, R164 ;  /* 0x00000010eca4723c */ /* 0x040fe200000810a4 */
[----:B------:R-:W-:Y:S04]  /*234e0*/  STL.64 [R1+0xbe8], R206 ;  /* 0x000be8ce01007387 */ /* 0x000fe80000100a00 */
[----:B------:R-:W-:Y:S03]  /*234f0*/  STL.64 [R1+0xbd0], R200 ;  /* 0x000bd0c801007387 */ /* 0x000fe60000100a00 */
[----:B---3--:R-:W-:Y:S01]  /*23500*/  HMMA.1688.F32.TF32 R160, R236, R12, R160 ;  /* 0x0000000ceca0723c */ /* 0x008fe200000810a0 */
        /* <DEDUP_REMOVED lines=17> */
[----:B----4-:R-:W3:Y:S04]  /*23620*/  LDL.LU.64 R216, [R1+0x4b0] ;  /* 0x0004b00001d87983 */ /* 0x010ee80000300a00 */
[----:B------:R-:W-:Y:S04]  /*23630*/  STL.64 [R1+0xb10], R164 ;  /* 0x000b10a401007387 */ /* 0x000fe80000100a00 */
[----:B------:R-:W-:Y:S04]  /*23640*/  STL.64 [R1+0xb18], R166 ;  /* 0x000b18a601007387 */ /* 0x000fe80000100a00 */
[----:B-1----:R-:W3:Y:S04]  /*23650*/  LDL.LU.64 R218, [R1+0x4b8] ;  /* 0x0004b80001da7983 */ /* 0x002ee80000300a00 */
[----:B------:R1:W-:Y:S04]  /*23660*/  STL.64 [R1+0xae0], R160 ;  /* 0x000ae0a001007387 */ /* 0x0003e80000100a00 */
[----:B------:R4:W-:Y:S04]  /*23670*/  STL.64 [R1+0xae8], R162 ;  /* 0x000ae8a201007387 */ /* 0x0009e80000100a00 */
[----:B------:R-:W-:Y:S04]  /*23680*/  LDS R236, [R243+0x50180] ;  /* 0x05018000f3ec7984 */ /* 0x000fe80000000800 */
[----:B-1----:R-:W2:Y:S04]  /*23690*/  LDL.LU.64 R160, [R1+0x4a0] ;  /* 0x0004a00001a07983 */ /* 0x002ea80000300a00 */
[----:B----4-:R-:W2:Y:S04]  /*236a0*/  LDL.LU.64 R162, [R1+0x4a8] ;  /* 0x0004a80001a27983 */ /* 0x010ea80000300a00 */
        /* <DEDUP_REMOVED lines=28> */
[----:B------:R-:W1:Y:S01]  /*23870*/  LDS R239, [R252+0x51180] ;  /* 0x05118000fcef7984 */ /* 0x000e620000000800 */
[C---:B---3--:R-:W-:Y:S08]  /*23880*/  HMMA.1688.F32.TF32 R216, R232.reuse, R64, R216 ;  /* 0x00000040e8d8723c */ /* 0x048ff000000810d8 */
[C---:B--2---:R-:W-:Y:S08]  /*23890*/  HMMA.1688.F32.TF32 R160, R232.reuse, R60, R160 ;  /* 0x0000003ce8a0723c */ /* 0x044ff000000810a0 */
[C---:B----4-:R-:W-:Y:S07]  /*238a0*/  HMMA.1688.F32.TF32 R224, R232.reuse, R4, R224 ;  /* 0x00000004e8e0723c */ /* 0x050fee00000810e0 */
[----:B------:R-:W-:Y:S04]  /*238b0*/  STL.64 [R1+0x1070], R216 ;  /* 0x001070d801007387 */ /* 0x000fe80000100a00 */
[----:B------:R2:W-:Y:S04]  /*238c0*/  STL.64 [R1+0x1078], R218 ;  /* 0x001078da01007387 */ /* 0x0005e80000100a00 */
[----:B--2---:R-:W2:Y:S04]  /*238d0*/  LDL.LU.64 R218, [R1+0x2670] ;  /* 0x0026700001da7983 */ /* 0x004ea80000300a00 */
[----:B------:R-:W2:Y:S04]  /*238e0*/  LDL.LU.64 R216, [R1+0x2668] ;  /* 0x0026680001d87983 */ /* 0x000ea80000300a00 */
[----:B------:R-:W-:Y:S04]  /*238f0*/  STL.64 [R1+0x1060], R160 ;  /* 0x001060a001007387 */ /* 0x000fe80000100a00 */
[----:B------:R3:W-:Y:S04]  /*23900*/  STL.64 [R1+0x1068], R162 ;  /* 0x001068a201007387 */ /* 0x0007e80000100a00 */
[----:B---3--:R-:W3:Y:S04]  /*23910*/  LDL.LU.64 R162, [R1+0x2660] ;  /* 0x0026600001a27983 */ /* 0x008ee80000300a00 */
[----:B------:R-:W3:Y:S04]  /*23920*/  LDL.LU.64 R160, [R1+0x2658] ;  /* 0x0026580001a07983 */ /* 0x000ee80000300a00 */
[----:B------:R-:W-:Y:S04]  /*23930*/  STL.64 [R1+0x1050], R224 ;  /* 0x001050e001007387 */ /* 0x000fe80000100a00 */
[----:B------:R4:W-:Y:S02]  /*23940*/  STL.64 [R1+0x1058], R226 ;  /* 0x001058e201007387 */ /* 0x0009e40000100a00 */
[C---:B----4-:R-:W-:Y:S08]  /*23950*/  HMMA.1688.F32.TF32 R224, R232.reuse, R8, R220 ;  /* 0x00000008e8e0723c */ /* 0x050ff000000810dc */
[C---:B------:R-:W-:Y:S08]  /*23960*/  HMMA.1688.F32.TF32 R220, R232.reuse, R56, R204 ;  /* 0x00000038e8dc723c */ /* 0x040ff000000810cc */
[C---:B------:R-:W-:Y:S08]  /*23970*/  HMMA.1688.F32.TF32 R204, R232.reuse, R52, R200 ;  /* 0x00000034e8cc723c */ /* 0x040ff000000810c8 */
[C---:B------:R-:W-:Y:S08]  /*23980*/  HMMA.1688.F32.TF32 R200, R232.reuse, R48, R196 ;  /* 0x00000030e8c8723c */ /* 0x040ff000000810c4 */
[C---:B------:R-:W-:Y:S08]  /*23990*/  HMMA.1688.F32.TF32 R196, R232.reuse, R44, R192 ;  /* 0x0000002ce8c4723c */ /* 0x040ff000000810c0 */
[C---:B------:R-:W-:Y:S08]  /*239a0*/  HMMA.1688.F32.TF32 R192, R232.reuse, R40, R188 ;  /* 0x00000028e8c0723c */ /* 0x040ff000000810bc */
[C---:B------:R-:W-:Y:S08]  /*239b0*/  HMMA.1688.F32.TF32 R188, R232.reuse, R36, R184 ;  /* 0x00000024e8bc723c */ /* 0x040ff000000810b8 */
        /* <DEDUP_REMOVED lines=8> */
[----:B------:R-:W-:Y:S03]  /*23a40*/  STL.64 [R1+0x1020], R204 ;  /* 0x001020cc01007387 */ /* 0x000fe60000100a00 */
[C---:B------:R-:W-:Y:S01]  /*23a50*/  HMMA.1688.F32.TF32 R168, R232.reuse, R16, R164 ;  /* 0x00000010e8a8723c */ /* 0x040fe200000810a4 */
        /* <DEDUP_REMOVED lines=19> */
[----:B------:R1:W-:Y:S04]  /*23b90*/  STL.64 [R1+0xf90], R168 ;  /* 0x000f90a801007387 */ /* 0x0003e80000100a00 */
[----:B------:R1:W-:Y:S04]  /*23ba0*/  STL.64 [R1+0xf98], R170 ;  /* 0x000f98aa01007387 */ /* 0x0003e80000100a00 */
[----:B-1----:R-:W2:Y:S04]  /*23bb0*/  LDL.LU.64 R168, [R1+0x180] ;  /* 0x0001800001a87983 */ /* 0x002ea80000300a00 */
[----:B------:R-:W2:Y:S04]  /*23bc0*/  LDL.LU.64 R170, [R1+0x188] ;  /* 0x0001880001aa7983 */ /* 0x000ea80000300a00 */
        /* <DEDUP_REMOVED lines=21> */
[----:B------:R-:W3:Y:S01]  /*23d20*/  LDL.LU.64 R178, [R1+0x38] ;  /* 0x0000380001b27983 */ /* 0x000ee20000300a00 */
[----:B----4-:R-:W-:Y:S03]  /*23d30*/  HMMA.1688.F32.TF32 R232, R232, R12, R164 ;  /* 0x0000000ce8e8723c */ /* 0x010fe600000810a4 */
[----:B------:R-:W4:Y:S04]  /*23d40*/  LDL.LU.64 R166, [R1+0x2650] ;  /* 0x0026500001a67983 */ /* 0x000f280000300a00 */
[----:B------:R-:W4:Y:S01]  /*23d50*/  LDL.LU.64 R164, [R1+0x2648] ;  /* 0x0026480001a47983 */ /* 0x000f220000300a00 */
[C---:B--2---:R-:W-:Y:S08]  /*23d60*/  HMMA.1688.F32.TF32 R168, R236.reuse, R64, R168 ;  /* 0x00000040eca8723c */ /* 0x044ff000000810a8 */
[C---:B---3--:R-:W-:Y:S08]  /*23d70*/  HMMA.1688.F32.TF32 R172, R236.reuse, R60, R172 ;  /* 0x0000003cecac723c */ /* 0x048ff000000810ac */
[C---:B------:R-:W-:Y:S01]  /*23d80*/  HMMA.1688.F32.TF32 R224, R236.reuse, R4, R224 ;  /* 0x00000004ece0723c */ /* 0x040fe200000810e0 */
[----:B------:R-:W-:Y:S04]  /*23d90*/  STL.64 [R1+0xf30], R232 ;  /* 0x000f30e801007387 */ /* 0x000fe80000100a00 */
[----:B------:R-:W-:Y:S04]  /*23da0*/  STL.64 [R1+0xf38], R234 ;  /* 0x000f38ea01007387 */ /* 0x000fe80000100a00 */
[----:B------:R-:W-:Y:S04]  /*23db0*/  STL.64 [R1+0xa10], R168 ;  /* 0x000a10a801007387 */ /* 0x000fe80000100a00 */
[----:B------:R1:W-:Y:S04]  /*23dc0*/  STL.64 [R1+0xa18], R170 ;  /* 0x000a18aa01007387 */ /* 0x0003e80000100a00 */
[----:B------:R-:W-:Y:S04]  /*23dd0*/  LDS R232, [R2+0x50180] ;  /* 0x0501800002e87984 */ /* 0x000fe80000000800 */
[----:B------:R-:W-:Y:S04]  /*23de0*/  LDS R234, [R2+0x51180] ;  /* 0x0511800002ea7984 */ /* 0x000fe80000000800 */
[----:B-1----:R-:W2:Y:S04]  /*23df0*/  LDL.LU.64 R170, [R1+0x2640] ;  /* 0x0026400001aa7983 */ /* 0x002ea80000300a00 */
[----:B------:R-:W2:Y:S04]  /*23e00*/  LDL.LU.64 R168, [R1+0x2638] ;  /* 0x0026380001a87983 */ /* 0x000ea80000300a00 */
[----:B------:R-:W-:Y:S04]  /*23e10*/  STL.64 [R1+0xa00], R172 ;  /* 0x000a00ac01007387 */ /* 0x000fe80000100a00 */
[----:B------:R1:W-:Y:S04]  /*23e20*/  STL.64 [R1+0xa08], R174 ;  /* 0x000a08ae01007387 */ /* 0x0003e80000100a00 */
[----:B------:R-:W-:Y:S04]  /*23e30*/  LDS R233, [R0+0x50180] ;  /* 0x0501800000e97984 */ /* 0x000fe80000000800 */
[----:B------:R-:W3:Y:S04]  /*23e40*/  LDS R235, [R0+0x51180] ;  /* 0x0511800000eb7984 */ /* 0x000ee80000000800 */
[----:B-1----:R-:W2:Y:S04]  /*23e50*/  LDL.LU.64 R174, [R1+0x2630] ;  /* 0x0026300001ae7983 */ /* 0x002ea80000300a00 */
[----:B------:R-:W2:Y:S04]  /*23e60*/  LDL.LU.64 R172, [R1+0x2628] ;  /* 0x0026280001ac7983 */ /* 0x000ea80000300a00 */
[----:B------:R-:W-:Y:S04]  /*23e70*/  STL.64 [R1+0x9f0], R224 ;  /* 0x0009f0e001007387 */ /* 0x000fe80000100a00 */
[----:B------:R1:W-:Y:S02]  /*23e80*/  STL.64 [R1+0x9f8], R226 ;  /* 0x0009f8e201007387 */ /* 0x0003e40000100a00 */
[C---:B-1----:R-:W-:Y:S08]  /*23e90*/  HMMA.1688.F32.TF32 R224, R236.reuse, R8, R220 ;  /* 0x00000008ece0723c */ /* 0x042ff000000810dc */
        /* <DEDUP_REMOVED lines=22> */
[----:B------:R-:W2:Y:S04]  /*24000*/  LDL.LU.64 R176, [R1+0x20] ;  /* 0x0000200001b07983 */ /* 0x000ea80000300a00 */
[----:B------:R-:W-:Y:S04]  /*24010*/  STL.64 [R1+0x970], R184 ;  /* 0x000970b801007387 */ /* 0x000fe80000100a00 */
[----:B------:R-:W-:Y:S04]  /*24020*/  STL.64 [R1+0x978], R186 ;  /* 0x000978ba01007387 */ /* 0x000fe80000100a00 */
[----:B------:R-:W2:Y:S04]  /*24030*/  LDL.LU.64 R178, [R1+0x28] ;  /* 0x0000280001b27983 */ /* 0x000ea80000300a00 */
[----:B------:R1:W-:Y:S04]  /*24040*/  STL.64 [R1+0x960], R180 ;  /* 0x000960b401007387 */ /* 0x0003e80000100a00 */
[----:B------:R3:W-:Y:S04]  /*24050*/  STL.64 [R1+0x968], R182 ;  /* 0x000968b601007387 */ /* 0x0007e80000100a00 */
[----:B-1----:R-:W4:Y:S04]  /*24060*/  LDL.LU.64 R180, [R1+0x10] ;  /* 0x0000100001b47983 */ /* 0x002f280000300a00 */
[----:B---3--:R-:W4:Y:S04]  /*24070*/  LDL.LU.64 R182, [R1+0x18] ;  /* 0x0000180001b67983 */ /* 0x008f280000300a00 */
[----:B------:R-:W3:Y:S04]  /*24080*/  LDL.LU.64 R184, [R1] ;  /* 0x0000000001b87983 */ /* 0x000ee80000300a00 */
        /* <DEDUP_REMOVED lines=15> */
[C---:B--2---:R-:W-:Y:S08]  /*24180*/  HMMA.1688.F32.TF32 R176, R236.reuse, R24, R176 ;  /* 0x00000018ecb0723c */ /* 0x044ff000000810b0 */
[C---:B----4-:R-:W-:Y:S08]  /*24190*/  HMMA.1688.F32.TF32 R180, R236.reuse, R20, R180 ;  /* 0x00000014ecb4723c */ /* 0x050ff000000810b4 */
[C---:B---3--:R-:W-:Y:S07]  /*241a0*/  HMMA.1688.F32.TF32 R184, R236.reuse, R16, R184 ;  /* 0x00000010ecb8723c */ /* 0x048fee00000810b8 */
[----:B------:R-:W-:Y:S04]  /*241b0*/  STL.64 [R1+0x950], R176 ;  /* 0x000950b001007387 */ /* 0x000fe80000100a00 */
[----:B------:R1:W-:Y:S01]  /*241c0*/  STL.64 [R1+0x958], R178 ;  /* 0x000958b201007387 */ /* 0x0003e20000100a00 */
[----:B------:R-:W-:Y:S03]  /*241d0*/  HMMA.1688.F32.TF32 R236, R236, R12, R248 ;  /* 0x0000000cecec723c */ /* 0x000fe600000810f8 */
[----:B-1----:R-:W2:Y:S04]  /*241e0*/  LDL.LU.64 R178, [R1+0x2620] ;  /* 0x0026200001b27983 */ /* 0x002ea80000300a00 */
[----:B------:R-:W2:Y:S04]  /*241f0*/  LDL.LU.64 R176, [R1+0x2618] ;  /* 0x0026180001b07983 */ /* 0x000ea80000300a00 */
[----:B------:R-:W-:Y:S04]  /*24200*/  STL.64 [R1+0x940], R180 ;  /* 0x000940b401007387 */ /* 0x000fe80000100a00 */
[----:B------:R1:W-:Y:S04]  /*24210*/  STL.64 [R1+0x948], R182 ;  /* 0x000948b601007387 */ /* 0x0003e80000100a00 */
[----:B-1----:R-:W3:Y:S04]  /*24220*/  LDL.LU.64 R182, [R1+0x2610] ;  /* 0x0026100001b67983 */ /* 0x002ee80000300a00 */
[----:B------:R-:W3:Y:S04]  /*24230*/  LDL.LU.64 R180, [R1+0x2608] ;  /* 0x0026080001b47983 */ /* 0x000ee80000300a00 */
[----:B------:R-:W-:Y:S04]  /*24240*/  STL.64 [R1+0x930], R184 ;  /* 0x000930b801007387 */ /* 0x000fe80000100a00 */
[----:B------:R1:W-:Y:S04]  /*24250*/  STL.64 [R1+0x938], R186 ;  /* 0x000938ba01007387 */ /* 0x0003e80000100a00 */
[----:B-1----:R-:W4:Y:S04]  /*24260*/  LDL.LU.64 R186, [R1+0x2600] ;  /* 0x0026000001ba7983 */ /* 0x002f280000300a00 */
[----:B------:R-:W4:Y:S04]  /*24270*/  LDL.LU.64 R184, [R1+0x25f8] ;  /* 0x0025f80001b87983 */ /* 0x000f280000300a00 */
[----:B------:R-:W2:Y:S04]  /*24280*/  LDL.LU.64 R248, [R1+0xd0] ;  /* 0x0000d00001f87983 */ /* 0x000ea80000300a00 */
[----:B------:R-:W2:Y:S01]  /*24290*/  LDL.LU.64 R250, [R1+0xd8] ;  /* 0x0000d80001fa7983 */ /* 0x000ea20000300a00 */
[C---:B------:R-:W-:Y:S08]  /*242a0*/  HMMA.1688.F32.TF32 R188, R232.reuse, R64, R188 ;  /* 0x00000040e8bc723c */ /* 0x040ff000000810bc */
[C---:B------:R-:W-:Y:S08]  /*242b0*/  HMMA.1688.F32.TF32 R192, R232.reuse, R60, R192 ;  /* 0x0000003ce8c0723c */ /* 0x040ff000000810c0 */
[C---:B------:R-:W-:Y:S08]  /*242c0*/  HMMA.1688.F32.TF32 R196, R232.reuse, R4, R196 ;  /* 0x00000004e8c4723c */ /* 0x040ff000000810c4 */
[C---:B------:R-:W-:Y:S01]  /*242d0*/  HMMA.1688.F32.TF32 R200, R232.reuse, R8, R200 ;  /* 0x00000008e8c8723c */ /* 0x040fe200000810c8 */
[----:B------:R-:W-:Y:S07]  /*242e0*/  STL.64 [R1+0x920], R236 ;  /* 0x000920ec01007387 */ /* 0x000fee0000100a00 */
[C---:B------:R-:W-:Y:S01]  /*242f0*/  HMMA.1688.F32.TF32 R204, R232.reuse, R56, R204 ;  /* 0x00000038e8cc723c */ /* 0x040fe200000810cc */
[----:B------:R-:W-:Y:S04]  /*24300*/  STL.64 [R1+0x928], R238 ;  /* 0x000928ee01007387 */ /* 0x000fe80000100a00 */
[----:B------:R-:W-:Y:S03]  /*24310*/  STL.64 [R1+0xf20], R188 ;  /* 0x000f20bc01007387 */ /* 0x000fe60000100a00 */
[C---:B------:R-:W-:Y:S01]  /*24320*/  HMMA.1688.F32.TF32 R220, R232.reuse, R52, R220 ;  /* 0x00000034e8dc723c */ /* 0x040fe200000810dc */
[----:B------:R1:W-:Y:S04]  /*24330*/  STL.64 [R1+0xf28], R190 ;  /* 0x000f28be01007387 */ /* 0x0003e80000100a00 */
[----:B------:R-:W-:Y:S03]  /*24340*/  LDS R236, [R243+0x50200] ;  /* 0x05020000f3ec7984 */ /* 0x000fe60000000800 */
[C---:B------:R-:W-:Y:S01]  /*24350*/  HMMA.1688.F32.TF32 R224, R232.reuse, R48, R224 ;  /* 0x00000030e8e0723c */ /* 0x040fe200000810e0 */
[----:B------:R-:W-:Y:S04]  /*24360*/  LDS R238, [R243+0x51200] ;  /* 0x05120000f3ee7984 */ /* 0x000fe80000000800 */
[----:B-1----:R-:W3:Y:S04]  /*24370*/  LDL.LU.64 R190, [R1+0x25f0] ;  /* 0x0025f00001be7983 */ /* 0x002ee80000300a00 */
[----:B------:R-:W3:Y:S04]  /*24380*/  LDL.LU.64 R188, [R1+0x25e8] ;  /* 0x0025e80001bc7983 */ /* 0x000ee80000300a00 */
[----:B------:R-:W-:Y:S04]  /*24390*/  STL.64 [R1+0xf10], R192 ;  /* 0x000f10c001007387 */ /* 0x000fe80000100a00 */
[----:B------:R1:W-:Y:S01]  /*243a0*/  STL.64 [R1+0xf18], R194 ;  /* 0x000f18c201007387 */ /* 0x0003e20000100a00 */
[C---:B------:R-:W-:Y:S03]  /*243b0*/  HMMA.1688.F32.TF32 R76, R232.reuse, R28, R76 ;  /* 0x0000001ce84c723c */ /* 0x040fe6000008104c */
[----:B------:R-:W-:Y:S04]  /*243c0*/  LDS R237, [R252+0x50200] ;  /* 0x05020000fced7984 */ /* 0x000fe80000000800 */
[----:B------:R-:W2:Y:S04]  /*243d0*/  LDS R239, [R252+0x51200] ;  /* 0x05120000fcef7984 */ /* 0x000ea80000000800 */
[----:B-1----:R-:W3:Y:S04]  /*243e0*/  LDL.LU.64 R194, [R1+0x25e0] ;  /* 0x0025e00001c27983 */ /* 0x002ee80000300a00 */
[----:B------:R-:W3:Y:S04]  /*243f0*/  LDL.LU.64 R192, [R1+0x25d8] ;  /* 0x0025d80001c07983 */ /* 0x000ee80000300a00 */
[----:B------:R-:W-:Y:S04]  /*24400*/  STL.64 [R1+0xf00], R196 ;  /* 0x000f00c401007387 */ /* 0x000fe80000100a00 */
[----:B------:R1:W-:Y:S04]  /*24410*/  STL.64 [R1+0xf08], R198 ;  /* 0x000f08c601007387 */ /* 0x0003e80000100a00 */
        /* <DEDUP_REMOVED lines=17> */
[----:B------:R-:W3:Y:S01]  /*24530*/  LDL.LU.64 R224, [R1+0x2588] ;  /* 0x0025880001e07983 */ /* 0x000ee20000300a00 */
[C---:B--2---:R-:W-:Y:S11]  /*24540*/  HMMA.1688.F32.TF32 R248, R232.reuse, R44, R248 ;  /* 0x0000002ce8f8723c */ /* 0x044ff600000810f8 */
[----:B------:R-:W-:Y:S11]  /*24550*/  @!UPT UIADD3 URZ, URZ, URZ, URZ ;  /* 0x0000003f3f3ff290 */ /* 0x000ff6000fffe03f */
[----:B------:R-:W-:Y:S01]  /*24560*/  @!UPT UIADD3 URZ, URZ, URZ, URZ ;  /* 0x0000003f3f3ff290 */ /* 0x000fe2000fffe03f */
[----:B------:R-:W-:Y:S04]  /*24570*/  STL.64 [R1+0xeb0], R248 ;  /* 0x000eb0f801007387 */ /* 0x000fe80000100a00 */
[----:B------:R1:W-:Y:S02]  /*24580*/  STL.64 [R1+0xeb8], R250 ;  /* 0x000eb8fa01007387 */ /* 0x0003e40000100a00 */
[C---:B-1----:R-:W-:Y:S08]  /*24590*/  HMMA.1688.F32.TF32 R248, R232.reuse, R40, R244 ;  /* 0x00000028e8f8723c */ /* 0x042ff000000810f4 */
        /* <DEDUP_REMOVED lines=8> */
[----:B------:R1:W-:Y:S04]  /*24620*/  STL.64 [R1+0xe68], R70 ;  /* 0x000e684601007387 */ /* 0x0003e80000100a00 */
[----:B------:R-:W-:Y:S04]  /*24630*/  STL.64 [R1+0xe40], R76 ;  /* 0x000e404c01007387 */ /* 0x000fe80000100a00 */
[----:B------:R2:W-:Y:S01]  /*24640*/  STL.64 [R1+0xe48], R78 ;  /* 0x000e484e01007387 */ /* 0x0005e20000100a00 */
[C---:B-1----:R-:W-:Y:S03]  /*24650*/  HMMA.1688.F32.TF32 R68, R232.reuse, R20, R84 ;  /* 0x00000014e844723c */ /* 0x042fe60000081054 */
[----:B------:R-:W-:Y:S04]  /*24660*/  STL.64 [R1+0xe30], R72 ;  /* 0x000e304801007387 */ /* 0x000fe80000100a00 */
[----:B------:R1:W-:Y:S01]  /*24670*/  STL.64 [R1+0xe38], R74 ;  /* 0x000e384a01007387 */ /* 0x0003e20000100a00 */
[C---:B--2---:R-:W-:Y:S03]  /*24680*/  HMMA.1688.F32.TF32 R76, R232.reuse, R16, R88 ;  /* 0x00000010e84c723c */ /* 0x044fe60000081058 */
[----:B------:R-:W-:Y:S04]  /*24690*/  LDS R244, [R243+0x50280] ;  /* 0x05028000f3f47984 */ /* 0x000fe80000000800 */
[----:B------:R-:W-:Y:S01]  /*246a0*/  LDS R246, [R243+0x51280] ;  /* 0x05128000f3f67984 */ /* 0x000fe20000000800 */
[----:B-1----:R-:W-:Y:S03]  /*246b0*/  HMMA.1688.F32.TF32 R72, R232, R12, R92 ;  /* 0x0000000ce848723c */ /* 0x002fe6000008105c */
[----:B------:R-:W-:Y:S04]  /*246c0*/  LDS R245, [R252+0x50280] ;  /* 0x05028000fcf57984 */ /* 0x000fe80000000800 */
[----:B------:R-:W-:Y:S04]  /*246d0*/  LDS R247, [R252+0x51280] ;  /* 0x05128000fcf77984 */ /* 0x000fe80000000800 */
[----:B------:R-:W-:Y:S04]  /*246e0*/  STL.64 [R1+0xe10], R68 ;  /* 0x000e104401007387 */ /* 0x000fe80000100a00 */
[----:B------:R-:W-:Y:S04]  /*246f0*/  STL.64 [R1+0xe18], R70 ;  /* 0x000e184601007387 */ /* 0x000fe80000100a00 */
[----:B------:R-:W-:Y:S04]  /*24700*/  STL.64 [R1+0xe00], R76 ;  /* 0x000e004c01007387 */ /* 0x000fe80000100a00 */
[----:B------:R-:W-:Y:S04]  /*24710*/  STL.64 [R1+0xe08], R78 ;  /* 0x000e084e01007387 */ /* 0x000fe80000100a00 */
[----:B------:R-:W-:Y:S04]  /*24720*/  STL.64 [R1+0xd30], R72 ;  /* 0x000d304801007387 */ /* 0x000fe80000100a00 */
[----:B------:R1:W-:Y:S01]  /*24730*/  STL.64 [R1+0xd38], R74 ;  /* 0x000d384a01007387 */ /* 0x0003e20000100a00 */
[C---:B------:R-:W-:Y:S03]  /*24740*/  HMMA.1688.F32.TF32 R80, R236.reuse, R60, R148 ;  /* 0x0000003cec50723c */ /* 0x040fe60000081094 */
[----:B------:R-:W-:Y:S04]  /*24750*/  LDS R68, [R2+0x50200] ;  /* 0x0502000002447984 */ /* 0x000fe80000000800 */
[----:B------:R-:W-:Y:S01]  /*24760*/  LDS R70, [R2+0x51200] ;  /* 0x0512000002467984 */ /* 0x000fe20000000800 */
[C---:B-1----:R-:W-:Y:S03]  /*24770*/  HMMA.1688.F32.TF32 R72, R236.reuse, R64, R144 ;  /* 0x00000040ec48723c */ /* 0x042fe60000081090 */
[----:B------:R-:W-:Y:S04]  /*24780*/  LDS R69, [R0+0x50200] ;  /* 0x0502000000457984 */ /* 0x000fe80000000800 */
[----:B------:R-:W1:Y:S01]  /*24790*/  LDS R71, [R0+0x51200] ;  /* 0x0512000000477984 */ /* 0x000e620000000800 */
[C---:B------:R-:W-:Y:S11]  /*247a0*/  HMMA.1688.F32.TF32 R76, R236.reuse, R4, R152 ;  /* 0x00000004ec4c723c */ /* 0x040ff60000081098 */
[----:B------:R-:W-:Y:S04]  /*247b0*/  @!UPT UIADD3 URZ, URZ, URZ, URZ ;  /* 0x0000003f3f3ff290 */ /* 0x000fe8000fffe03f */
[----:B------:R-:W-:Y:S04]  /*247c0*/  STL.64 [R1+0x650], R72 ;  /* 0x0006504801007387 */ /* 0x000fe80000100a00 */
[----:B------:R2:W-:Y:S04]  /*247d0*/  STL.64 [R1+0x658], R74 ;  /* 0x0006584a01007387 */ /* 0x0005e80000100a00 */
[----:B------:R-:W-:Y:S04]  /*247e0*/  STL.64 [R1+0x600], R80 ;  /* 0x0006005001007387 */ /* 0x000fe80000100a00 */
[----:B------:R1:W-:Y:S01]  /*247f0*/  STL.64 [R1+0x608], R82 ;  /* 0x0006085201007387 */ /* 0x0003e20000100a00 */
[C---:B--2---:R-:W-:Y:S03]  /*24800*/  HMMA.1688.F32.TF32 R72, R236.reuse, R8, R156 ;  /* 0x00000008ec48723c */ /* 0x044fe6000008109c */
[----:B------:R-:W-:Y:S04]  /*24810*/  STL.64 [R1+0x5e0], R76 ;  /* 0x0005e04c01007387 */ /* 0x000fe80000100a00 */
[----:B------:R2:W-:Y:S01]  /*24820*/  STL.64 [R1+0x5e8], R78 ;  /* 0x0005e84e01007387 */ /* 0x0005e20000100a00 */
[C---:B-1----:R-:W-:Y:S08]  /*24830*/  HMMA.1688.F32.TF32 R80, R236.reuse, R56, R96 ;  /* 0x00000038ec50723c */ /* 0x042ff00000081060 */
[C---:B--2---:R-:W-:Y:S07]  /*24840*/  HMMA.1688.F32.TF32 R76, R236.reuse, R52, R100 ;  /* 0x00000034ec4c723c */ /* 0x044fee0000081064 */
[----:B------:R-:W-:Y:S04]  /*24850*/  STL.64 [R1+0x5d0], R72 ;  /* 0x0005d04801007387 */ /* 0x000fe80000100a00 */
[----:B------:R1:W-:Y:S04]  /*24860*/  STL.64 [R1+0x5d8], R74 ;  /* 0x0005d84a01007387 */ /* 0x0003e80000100a00 */
[----:B------:R-:W-:Y:S04]  /*24870*/  STL.64 [R1+0x5c0], R80 ;  /* 0x0005c05001007387 */ /* 0x000fe80000100a00 */
[----:B------:R2:W-:Y:S01]  /*24880*/  STL.64 [R1+0x5c8], R82 ;  /* 0x0005c85201007387 */ /* 0x0005e20000100a00 */
[C---:B-1----:R-:W-:Y:S03]  /*24890*/  HMMA.1688.F32.TF32 R72, R236.reuse, R48, R104 ;  /* 0x00000030ec48723c */ /* 0x042fe60000081068 */
[----:B------:R-:W-:Y:S04]  /*248a0*/  STL.64 [R1+0x5b0], R76 ;  /* 0x0005b04c01007387 */ /* 0x000fe80000100a00 */
[----:B------:R1:W-:Y:S01]  /*248b0*/  STL.64 [R1+0x5b8], R78 ;  /* 0x0005b84e01007387 */ /* 0x0003e20000100a00 */
[C---:B--2---:R-:W-:Y:S08]  /*248c0*/  HMMA.1688.F32.TF32 R80, R236.reuse, R44, R108 ;  /* 0x0000002cec50723c */ /* 0x044ff0000008106c */
[C---:B-1----:R-:W-:Y:S07]  /*248d0*/  HMMA.1688.F32.TF32 R76, R236.reuse, R40, R112 ;  /* 0x00000028ec4c723c */ /* 0x042fee0000081070 */
        /* <DEDUP_REMOVED lines=10> */
[C---:B-1----:R-:W-:Y:S03]  /*24980*/  HMMA.1688.F32.TF32 R76, R236.reuse, R28, R124 ;  /* 0x0000001cec4c723c */ /* 0x042fe6000008107c */
[----:B------:R-:W-:Y:S04]  /*24990*/  LDS R121, [R252+0x50300] ;  /* 0x05030000fc797984 */ /* 0x000fe80000000800 */
[----:B------:R-:W1:Y:S04]  /*249a0*/  LDS R123, [R252+0x51300] ;  /* 0x05130000fc7b7984 */ /* 0x000e680000000800 */
[----:B------:R-:W-:Y:S04]  /*249b0*/  STL.64 [R1+0x570], R72 ;  /* 0x0005704801007387 */ /* 0x000fe80000100a00 */
[----:B------:R2:W-:Y:S04]  /*249c0*/  STL.64 [R1+0x578], R74 ;  /* 0x0005784a01007387 */ /* 0x0005e80000100a00 */
[----:B------:R-:W-:Y:S04]  /*249d0*/  STL.64 [R1+0x4d0], R80 ;  /* 0x0004d05001007387 */ /* 0x000fe80000100a00 */
[----:B------:R3:W-:Y:S01]  /*249e0*/  STL.64 [R1+0x4d8], R82 ;  /* 0x0004d85201007387 */ /* 0x0007e20000100a00 */
[C---:B--2---:R-:W-:Y:S03]  /*249f0*/  HMMA.1688.F32.TF32 R72, R236.reuse, R24, R128 ;  /* 0x00000018ec48723c */ /* 0x044fe60000081080 */
[----:B------:R-:W-:Y:S04]  /*24a00*/  STL.64 [R1+0x4b0], R76 ;  /* 0x0004b04c01007387 */ /* 0x000fe80000100a00 */
[----:B------:R2:W-:Y:S01]  /*24a10*/  STL.64 [R1+0x4b8], R78 ;  /* 0x0004b84e01007387 */ /* 0x0005e20000100a00 */
[C---:B---3--:R-:W-:Y:S08]  /*24a20*/  HMMA.1688.F32.TF32 R80, R236.reuse, R20, R132 ;  /* 0x00000014ec50723c */ /* 0x048ff00000081084 */
[C---:B--2---:R-:W-:Y:S07]  /*24a30*/  HMMA.1688.F32.TF32 R76, R236.reuse, R16, R136 ;  /* 0x00000010ec4c723c */ /* 0x044fee0000081088 */
[----:B------:R-:W-:Y:S04]  /*24a40*/  STL.64 [R1+0x4a0], R72 ;  /* 0x0004a04801007387 */ /* 0x000fe80000100a00 */
[----:B------:R2:W-:Y:S04]  /*24a50*/  STL.64 [R1+0x4a8], R74 ;  /* 0x0004a84a01007387 */ /* 0x0005e80000100a00 */
[----:B------:R-:W-:Y:S04]  /*24a60*/  STL.64 [R1+0x460], R80 ;  /* 0x0004605001007387 */ /* 0x000fe80000100a00 */
[----:B------:R3:W-:Y:S01]  /*24a70*/  STL.64 [R1+0x468], R82 ;  /* 0x0004685201007387 */ /* 0x0007e20000100a00 */
[----:B--2---:R-:W-:Y:S03]  /*24a80*/  HMMA.1688.F32.TF32 R72, R236, R12, R140 ;  /* 0x0000000cec48723c */ /* 0x004fe6000008108c */
[----:B------:R-:W-:Y:S04]  /*24a90*/  STL.64 [R1+0x450], R76 ;  /* 0x0004504c01007387 */ /* 0x000fe80000100a00 */
[----:B------:R2:W-:Y:S01]  /*24aa0*/  STL.64 [R1+0x458], R78 ;  /* 0x0004584e01007387 */ /* 0x0005e20000100a00 */
[C---:B---3--:R-:W-:Y:S03]  /*24ab0*/  HMMA.1688.F32.TF32 R80, R68.reuse, R4, R212 ;  /* 0x000000044450723c */ /* 0x048fe600000810d4 */
[----:B------:R-:W-:Y:S04]  /*24ac0*/  LDS R237, [R252+0x52080] ;  /* 0x05208000fced7984 */ /* 0x000fe80000000800 */
[----:B------:R-:W-:Y:S01]  /*24ad0*/  LDS R239, [R252+0x53080] ;  /* 0x05308000fcef7984 */ /* 0x000fe20000000800 */
[C---:B--2---:R-:W-:Y:S07]  /*24ae0*/  HMMA.1688.F32.TF32 R76, R68.reuse, R64, R208 ;  /* 0x00000040444c723c */ /* 0x044fee00000810d0 */
[----:B------:R-:W-:Y:S04]  /*24af0*/  STL.64 [R1+0x420], R72 ;  /* 0x0004204801007387 */ /* 0x000fe80000100a00 */
[----:B------:R2:W-:Y:S02]  /*24b00*/  STL.64 [R1+0x428], R74 ;  /* 0x0004284a01007387 */ /* 0x0005e40000100a00 */
[C---:B--2---:R-:W-:Y:S10]  /*24b10*/  HMMA.1688.F32.TF32 R72, R68.reuse, R60, R228 ;  /* 0x0000003c4448723c */ /* 0x044ff400000810e4 */
[----:B------:R-:W-:Y:S04]  /*24b20*/  STL.64 [R1+0xb60], R76 ;  /* 0x000b604c01007387 */ /* 0x000fe80000100a00 */
[----:B------:R2:W-:Y:S01]  /*24b30*/  STL.64 [R1+0xb68], R78 ;  /* 0x000b684e01007387 */ /* 0x0005e20000100a00 */
[C---:B------:R-:W-:Y:S03]  /*24b40*/  HMMA.1688.F32.TF32 R92, R68.reuse, R16, R200 ;  /* 0x00000010445c723c */ /* 0x040fe600000810c8 */
[----:B------:R-:W-:Y:S04]  /*24b50*/  LDS R228, [R2+0x50380] ;  /* 0x0503800002e47984 */ /* 0x000fe80000000800 */
[----:B------:R-:W-:Y:S01]  /*24b60*/  LDS R230, [R2+0x51380] ;  /* 0x0513800002e67984 */ /* 0x000fe20000000800 */
[C---:B--2---:R-:W-:Y:S03]  /*24b70*/  HMMA.1688.F32.TF32 R76, R68.reuse, R8, R216 ;  /* 0x00000008444c723c */ /* 0x044fe600000810d8 */
[----:B------:R-:W-:Y:S04]  /*24b80*/  LDS R229, [R0+0x50380] ;  /* 0x0503800000e57984 */ /* 0x000fe80000000800 */
[----:B------:R-:W-:Y:S04]  /*24b90*/  LDS R231, [R0+0x51380] ;  /* 0x0513800000e77984 */ /* 0x000fe80000000800 */
        /* <DEDUP_REMOVED lines=13> */
[C---:B--2---:R-:W-:Y:S03]  /*24c70*/  HMMA.1688.F32.TF32 R72, R68.reuse, R44, R172 ;  /* 0x0000002c4448723c */ /* 0x044fe600000810ac */
[----:B------:R-:W2:Y:S04]  /*24c80*/  LDL.LU.64 R88, [R1+0x120] ;  /* 0x0001200001587983 */ /* 0x000ea80000300a00 */
[----:B------:R-:W-:Y:S01]  /*24c90*/  STL.64 [R1+0xac0], R76 ;  /* 0x000ac04c01007387 */ /* 0x000fe20000100a00 */
[C---:B---3--:R-:W-:Y:S03]  /*24ca0*/  HMMA.1688.F32.TF32 R80, R68.reuse, R40, R176 ;  /* 0x000000284450723c */ /* 0x048fe600000810b0 */
[----:B------:R3:W-:Y:S04]  /*24cb0*/  STL.64 [R1+0xac8], R78 ;  /* 0x000ac84e01007387 */ /* 0x0007e80000100a00 */
[----:B------:R-:W2:Y:S01]  /*24cc0*/  LDL.LU.64 R90, [R1+0x128] ;  /* 0x00012800015a7983 */ /* 0x000ea20000300a00 */
[C---:B---3--:R-:W-:Y:S03]  /*24cd0*/  HMMA.1688.F32.TF32 R76, R68.reuse, R36, R180 ;  /* 0x00000024444c723c */ /* 0x048fe600000810b4 */
[----:B------:R-:W-:Y:S04]  /*24ce0*/  LDS R180, [R243+0x50380] ;  /* 0x05038000f3b47984 */ /* 0x000fe80000000800 */
[----:B------:R-:W-:Y:S04]  /*24cf0*/  STL.64 [R1+0xab0], R72 ;  /* 0x000ab04801007387 */ /* 0x000fe80000100a00 */
[----:B------:R4:W-:Y:S04]  /*24d00*/  STL.64 [R1+0xab8], R74 ;  /* 0x000ab84a01007387 */ /* 0x0009e80000100a00 */
[----:B------:R-:W-:Y:S04]  /*24d10*/  STL.64 [R1+0xaa0], R80 ;  /* 0x000aa05001007387 */ /* 0x000fe80000100a00 */
[----:B------:R-:W-:Y:S04]  /*24d20*/  STL.64 [R1+0xaa8], R82 ;  /* 0x000aa85201007387 */ /* 0x000fe80000100a00 */
[----:B------:R-:W3:Y:S01]  /*24d30*/  LDL.LU.64 R84, [R1+0x170] ;  /* 0x0001700001547983 */ /* 0x000ee20000300a00 */
[----:B----4-:R-:W-:Y:S03]  /*24d40*/  HMMA.1688.F32.TF32 R72, R68, R32, R184 ;  /* 0x000000204448723c */ /* 0x010fe600000810b8 */
[----:B------:R-:W-:Y:S04]  /*24d50*/  STL.64 [R1+0xa80], R76 ;  /* 0x000a804c01007387 */ /* 0x000fe80000100a00 */
[----:B------:R-:W-:Y:S04]  /*24d60*/  STL.64 [R1+0xa88], R78 ;  /* 0x000a884e01007387 */ /* 0x000fe80000100a00 */
[----:B------:R-:W3:Y:S01]  /*24d70*/  LDL.LU.64 R86, [R1+0x178] ;  /* 0x0001780001567983 */ /* 0x000ee20000300a00 */
[----:B------:R-:W-:Y:S03]  /*24d80*/  HMMA.1688.F32.TF32 R96, R244, R64, R220 ;  /* 0x00000040f460723c */ /* 0x000fe600000810dc */
[----:B------:R-:W-:Y:S04]  /*24d90*/  LDS R182, [R243+0x51380] ;  /* 0x05138000f3b67984 */ /* 0x000fe80000000800 */
[----:B------:R-:W-:Y:S04]  /*24da0*/  LDS R181, [R252+0x50380] ;  /* 0x05038000fcb57984 */ /* 0x000fe80000000800 */
[----:B------:R4:W-:Y:S04]  /*24db0*/  STL.64 [R1+0xa70], R72 ;  /* 0x000a704801007387 */ /* 0x0009e80000100a00 */
[----:B------:R1:W-:Y:S04]  /*24dc0*/  STL.64 [R1+0xa78], R74 ;  /* 0x000a784a01007387 */ /* 0x0003e80000100a00 */
[----:B------:R-:W2:Y:S04]  /*24dd0*/  LDS R183, [R252+0x51380] ;  /* 0x05138000fcb77984 */ /* 0x000ea80000000800 */
[----:B----4-:R-:W4:Y:S04]  /*24de0*/  LDL.LU.64 R72, [R1+0x1a0] ;  /* 0x0001a00001487983 */ /* 0x010f280000300a00 */
[----:B-1----:R-:W4:Y:S01]  /*24df0*/  LDL.LU.64 R74, [R1+0x1a8] ;  /* 0x0001a800014a7983 */ /* 0x002f220000300a00 */
[C---:B------:R-:W-:Y:S03]  /*24e00*/  HMMA.1688.F32.TF32 R76, R68.reuse, R28, R188 ;  /* 0x0000001c444c723c */ /* 0x040fe600000810bc */
[----:B------:R-:W-:Y:S04]  /*24e10*/  LDS R188, [R2+0x50280] ;  /* 0x0502800002bc7984 */ /* 0x000fe80000000800 */
[----:B------:R-:W-:Y:S01]  /*24e20*/  LDS R190, [R2+0x51280] ;  /* 0x0512800002be7984 */ /* 0x000fe20000000800 */
[C---:B------:R-:W-:Y:S03]  /*24e30*/  HMMA.1688.F32.TF32 R80, R68.reuse, R24, R192 ;  /* 0x000000184450723c */ /* 0x040fe600000810c0 */
[----:B------:R-:W-:Y:S04]  /*24e40*/  LDS R189, [R0+0x50280] ;  /* 0x0502800000bd7984 */ /* 0x000fe80000000800 */
[----:B------:R-:W1:Y:S04]  /*24e50*/  LDS R191, [R0+0x51280] ;  /* 0x0512800000bf7984 */ /* 0x000e680000000800 */
[----:B------:R-:W-:Y:S04]  /*24e60*/  LDS R192, [R2+0x50300] ;  /* 0x0503000002c07984 */ /* 0x000fe80000000800 */
[----:B------:R1:W-:Y:S04]  /*24e70*/  STL.64 [R1+0xa60], R76 ;  /* 0x000a604c01007387 */ /* 0x0003e80000100a00 */
[----:B------:R1:W-:Y:S04]  /*24e80*/  STL.64 [R1+0xa68], R78 ;  /* 0x000a684e01007387 */ /* 0x0003e80000100a00 */
[----:B------:R-:W-:Y:S04]  /*24e90*/  LDS R194, [R2+0x51300] ;  /* 0x0513000002c27984 */ /* 0x000fe80000000800 */
[----:B-1----:R-:W4:Y:S04]  /*24ea0*/  LDL.LU.64 R76, [R1+0x1c0] ;  /* 0x0001c000014c7983 */ /* 0x002f280000300a00 */
[----:B------:R-:W4:Y:S04]  /*24eb0*/  LDL.LU.64 R78, [R1+0x1c8] ;  /* 0x0001c800014e7983 */ /* 0x000f280000300a00 */
[----:B------:R-:W-:Y:S04]  /*24ec0*/  STL.64 [R1+0xa50], R80 ;  /* 0x000a505001007387 */ /* 0x000fe80000100a00 */
[----:B------:R1:W-:Y:S04]  /*24ed0*/  STL.64 [R1+0xa58], R82 ;  /* 0x000a585201007387 */ /* 0x0003e80000100a00 */
[----:B------:R-:W-:Y:S04]  /*24ee0*/  LDS R193, [R0+0x50300] ;  /* 0x0503000000c17984 */ /* 0x000fe80000000800 */
[----:B------:R-:W2:Y:S01]  /*24ef0*/  LDS R195, [R0+0x51300] ;  /* 0x0513000000c37984 */ /* 0x000ea20000000800 */
[C---:B-1----:R-:W-:Y:S08]  /*24f00*/  HMMA.1688.F32.TF32 R80, R68.reuse, R20, R196 ;  /* 0x000000144450723c */ /* 0x042ff000000810c4 */
[----:B------:R-:W-:Y:S11]  /*24f10*/  HMMA.1688.F32.TF32 R68, R68, R12, R204 ;  /* 0x0000000c4444723c */ /* 0x000ff600000810cc */
[----:B------:R-:W-:Y:S04]  /*24f20*/  @!UPT UIADD3 URZ, URZ, URZ, URZ ;  /* 0x0000003f3f3ff290 */ /* 0x000fe8000fffe03f */
[----:B------:R1:W-:Y:S04]  /*24f30*/  STL.64 [R1+0xa40], R80 ;  /* 0x000a405001007387 */ /* 0x0003e80000100a00 */
[----:B------:R1:W-:Y:S04]  /*24f40*/  STL.64 [R1+0xa48], R82 ;  /* 0x000a485201007387 */ /* 0x0003e80000100a00 */
[----:B-1----:R-:W4:Y:S04]  /*24f50*/  LDL.LU.64 R80, [R1+0x1e0] ;  /* 0x0001e00001507983 */ /* 0x002f280000300a00 */
[----:B------:R-:W-:Y:S04]  /*24f60*/  STL.64 [R1+0xa30], R92 ;  /* 0x000a305c01007387 */ /* 0x000fe80000100a00 */
[----:B------:R1:W-:Y:S04]  /*24f70*/  STL.64 [R1+0xa38], R94 ;  /* 0x000a385e01007387 */ /* 0x0003e80000100a00 */
[----:B------:R-:W4:Y:S04]  /*24f80*/  LDL.LU.64 R82, [R1+0x1e8] ;  /* 0x0001e80001527983 */ /* 0x000f280000300a00 */
[----:B------:R-:W-:Y:S01]  /*24f90*/  STL.64 [R1+0xa20], R68 ;  /* 0x000a204401007387 */ /* 0x000fe20000100a00 */
[C---:B-1----:R-:W-:Y:S03]  /*24fa0*/  HMMA.1688.F32.TF32 R92, R244.reuse, R60, R224 ;  /* 0x0000003cf45c723c */ /* 0x042fe600000810e0 */
[----:B------:R-:W-:Y:S04]  /*24fb0*/  STL.64 [R1+0xa28], R70 ;  /* 0x000a284601007387 */ /* 0x000fe80000100a00 */
        /* <DEDUP_REMOVED lines=8> */
[----:B------:R1:W-:Y:S04]  /*25040*/  STL.64 [R1+0xe0], R96 ;  /* 0x0000e06001007387 */ /* 0x0003e80000100a00 */
[----:B------:R1:W-:Y:S04]  /*25050*/  STL.64 [R1+0xe8], R98 ;  /* 0x0000e86201007387 */ /* 0x0003e80000100a00 */
[----:B-1----:R-:W4:Y:S04]  /*25060*/  LDL.LU.64 R96, [R1+0x280] ;  /* 0x0002800001607983 */ /* 0x002f280000300a00 */
[----:B------:R1:W-:Y:S04]  /*25070*/  STL.64 [R1+0xc0], R92 ;  /* 0x0000c05c01007387 */ /* 0x0003e80000100a00 */
[----:B------:R1:W-:Y:S04]  /*25080*/  STL.64 [R1+0xc8], R94 ;  /* 0x0000c85e01007387 */ /* 0x0003e80000100a00 */
[----:B------:R-:W4:Y:S01]  /*25090*/  LDL.LU.64 R98, [R1+0x288] ;  /* 0x0002880001627983 */ /* 0x000f220000300a00 */
[C---:B--2---:R-:W-:Y:S11]  /*250a0*/  HMMA.1688.F32.TF32 R68, R244.reuse, R4, R88 ;  /* 0x00000004f444723c */ /* 0x044ff60000081058 */
[----:B------:R-:W-:Y:S11]  /*250b0*/  @!UPT UIADD3 URZ, URZ, URZ, URZ ;  /* 0x0000003f3f3ff290 */ /* 0x000ff6000fffe03f */
[----:B------:R-:W-:Y:S01]  /*250c0*/  @!UPT UIADD3 URZ, URZ, URZ, URZ ;  /* 0x0000003f3f3ff290 */ /* 0x000fe2000fffe03f */
[----:B------:R-:W-:Y:S04]  /*250d0*/  STL.64 [R1+0xb0], R68 ;  /* 0x0000b04401007387 */ /* 0x000fe80000100a00 */
[----:B------:R3:W-:Y:S04]  /*250e0*/  STL.64 [R1+0xb8], R70 ;  /* 0x0000b84601007387 */ /* 0x0007e80000100a00 */
[----:B-1----:R-:W2:Y:S04]  /*250f0*/  LDL.LU.64 R92, [R1+0x2a0] ;  /* 0x0002a000015c7983 */ /* 0x002ea80000300a00 */
[----:B------:R-:W2:Y:S04]  /*25100*/  LDL.LU.64 R94, [R1+0x2a8] ;  /* 0x0002a800015e7983 */ /* 0x000ea80000300a00 */
[----:B------:R-:W2:Y:S01]  /*25110*/  LDL.LU.64 R88, [R1+0x2c0] ;  /* 0x0002c00001587983 */ /* 0x000ea20000300a00 */
[C---:B---3--:R-:W-:Y:S03]  /*25120*/  HMMA.1688.F32.TF32 R68, R244.reuse, R8, R84 ;  /* 0x00000008f444723c */ /* 0x048fe60000081054 */
[----:B------:R-:W3:Y:S11]  /*25130*/  LDL.LU.64 R90, [R1+0x2c8] ;  /* 0x0002c800015a7983 */ /* 0x000ef60000300a00 */
[----:B------:R-:W-:Y:S09]  /*25140*/  @!UPT UIADD3 URZ, URZ, URZ, URZ ;  /* 0x0000003f3f3ff290 */ /* 0x000ff2000fffe03f */
[----:B------:R-:W-:Y:S04]  /*25150*/  STL.64 [R1+0xa0], R68 ;  /* 0x0000a04401007387 */ /* 0x000fe80000100a00 */
[----:B------:R4:W-:Y:S02]  /*25160*/  STL.64 [R1+0xa8], R70 ;  /* 0x0000a84601007387 */ /* 0x0009e40000100a00 */
[C---:B----4-:R-:W-:Y:S02]  /*25170*/  HMMA.1688.F32.TF32 R68, R244.reuse, R56, R72 ;  /* 0x00000038f444723c */ /* 0x050fe40000081048 */
[----:B------:R-:W4:Y:S04]  /*25180*/  LDL.LU.64 R72, [R1+0x2f0] ;  /* 0x0002f00001487983 */ /* 0x000f280000300a00 */
[----:B------:R-:W4:Y:S11]  /*25190*/  LDL.LU.64 R74, [R1+0x2f8] ;  /* 0x0002f800014a7983 */ /* 0x000f360000300a00 */
[----:B------:R-:W-:Y:S06]  /*251a0*/  @!UPT UIADD3 URZ, URZ, URZ, URZ ;  /* 0x0000003f3f3ff290 */ /* 0x000fec000fffe03f */
[----:B------:R-:W-:Y:S04]  /*251b0*/  STL.64 [R1+0x90], R68 ;  /* 0x0000904401007387 */ /* 0x000fe80000100a00 */
[----:B------:R1:W-:Y:S02]  /*251c0*/  STL.64 [R1+0x98], R70 ;  /* 0x0000984601007387 */ /* 0x0003e40000100a00 */
[C---:B-1----:R-:W-:Y:S02]  /*251d0*/  HMMA.1688.F32.TF32 R68, R244.reuse, R52, R76 ;  /* 0x00000034f444723c */ /* 0x042fe4000008104c */
[----:B------:R-:W4:Y:S04]  /*251e0*/  LDL.LU.64 R76, [R1+0x2e0] ;  /* 0x0002e000014c7983 */ /* 0x000f280000300a00 */
[----:B------:R-:W4:Y:S11]  /*251f0*/  LDL.LU.64 R78, [R1+0x2e8] ;  /* 0x0002e800014e7983 */ /* 0x000f360000300a00 */
[----:B------:R-:W-:Y:S06]  /*25200*/  @!UPT UIADD3 URZ, URZ, URZ, URZ ;  /* 0x0000003f3f3ff290 */ /* 0x000fec000fffe03f */
[----:B------:R-:W-:Y:S04]  /*25210*/  STL.64 [R1+0x80], R68 ;  /* 0x0000804401007387 */ /* 0x000fe80000100a00 */
[----:B------:R1:W-:Y:S04]  /*25220*/  STL.64 [R1+0x88], R70 ;  /* 0x0000884601007387 */ /* 0x0003e80000100a00 */
[----:B------:R-:W4:Y:S04]  /*25230*/  LDL.LU.64 R84, [R1+0x310] ;  /* 0x0003100001547983 */ /* 0x000f280000300a00 */
[----:B------:R-:W4:Y:S01]  /*25240*/  LDL.LU.64 R86, [R1+0x318] ;  /* 0x0003180001567983 */ /* 0x000f220000300a00 */
[C---:B-1----:R-:W-:Y:S03]  /*25250*/  HMMA.1688.F32.TF32 R68, R244.reuse, R48, R80 ;  /* 0x00000030f444723c */ /* 0x042fe60000081050 */
[----:B------:R-:W4:Y:S04]  /*25260*/  LDL.LU.64 R80, [R1+0x330] ;  /* 0x0003300001507983 */ /* 0x000f280000300a00 */
[----:B------:R-:W4:Y:S01]  /*25270*/  LDL.LU.64 R82, [R1+0x338] ;  /* 0x0003380001527983 */ /* 0x000f220000300a00 */
[C---:B------:R-:W-:Y:S08]  /*25280*/  HMMA.1688.F32.TF32 R112, R244.reuse, R44, R112 ;  /* 0x0000002cf470723c */ /* 0x040ff00000081070 */
[C---:B------:R-:W-:Y:S08]  /*25290*/  HMMA.1688.F32.TF32 R108, R244.reuse, R40, R108 ;  /* 0x00000028f46c723c */ /* 0x040ff0000008106c */
[C---:B------:R-:W-:Y:S08]  /*252a0*/  HMMA.1688.F32.TF32 R104, R244.reuse, R36, R104 ;  /* 0x00000024f468723c */ /* 0x040ff00000081068 */
[C---:B------:R-:W-:Y:S01]  /*252b0*/  HMMA.1688.F32.TF32 R100, R244.reuse, R32, R100 ;  /* 0x00000020f464723c */ /* 0x040fe20000081064 */
[----:B------:R1:W-:Y:S04]  /*252c0*/  STL.64 [R1+0x70], R68 ;  /* 0x0000704401007387 */ /* 0x0003e80000100a00 */
[----:B------:R1:W-:Y:S04]  /*252d0*/  STL.64 [R1+0x78], R70 ;  /* 0x0000784601007387 */ /* 0x0003e80000100a00 */
[----:B-1----:R-:W4:Y:S04]  /*252e0*/  LDL.LU.64 R68, [R1+0x340] ;  /* 0x0003400001447983 */ /* 0x002f280000300a00 */
[----:B------:R-:W4:Y:S01]  /*252f0*/  LDL.LU.64 R70, [R1+0x348] ;  /* 0x0003480001467983 */ /* 0x000f220000300a00 */
[C---:B------:R-:W-:Y:S03]  /*25300*/  HMMA.1688.F32.TF32 R96, R244.reuse, R28, R96 ;  /* 0x0000001cf460723c */ /* 0x040fe60000081060 */
        /* <DEDUP_REMOVED lines=10> */
[C---:B--2---:R-:W-:Y:S08]  /*253b0*/  HMMA.1688.F32.TF32 R92, R244.reuse, R24, R92 ;  /* 0x00000018f45c723c */ /* 0x044ff0000008105c */
[C---:B---3--:R-:W-:Y:S11]  /*253c0*/  HMMA.1688.F32.TF32 R88, R244.reuse, R20, R88 ;  /* 0x00000014f458723c */ /* 0x048ff60000081058 */
[----:B------:R-:W-:Y:S04]  /*253d0*/  @!UPT UIADD3 URZ, URZ, URZ, URZ ;  /* 0x0000003f3f3ff290 */ /* 0x000fe8000fffe03f */
[----:B------:R-:W-:Y:S04]  /*253e0*/  STL.64 [R1+0x10], R92 ;  /* 0x0000105c01007387 */ /* 0x000fe80000100a00 */
[----:B------:R-:W-:Y:S01]  /*253f0*/  STL.64 [R1+0x18], R94 ;  /* 0x0000185e01007387 */ /* 0x000fe20000100a00 */
[C---:B----4-:R-:W-:Y:S03]  /*25400*/  HMMA.1688.F32.TF32 R248, R244.reuse, R16, R72 ;  /* 0x00000010f4f8723c */ /* 0x050fe60000081048 */
[----:B------:R-:W2:Y:S04]  /*25410*/  LDL.LU.64 R72, [R1+0x350] ;  /* 0x0003500001487983 */ /* 0x000ea80000300a00 */
[----:B------:R-:W-:Y:S04]  /*25420*/  STL.64 [R1], R88 ;  /* 0x0000005801007387 */ /* 0x000fe80000100a00 */
[----:B------:R-:W-:Y:S04]  /*25430*/  STL.64 [R1+0x8], R90 ;  /* 0x0000085a01007387 */ /* 0x000fe80000100a00 */
[----:B------:R-:W2:Y:S01]  /*25440*/  LDL.LU.64 R74, [R1+0x358] ;  /* 0x00035800014a7983 */ /* 0x000ea20000300a00 */
[----:B------:R-:W-:Y:S07]  /*25450*/  HMMA.1688.F32.TF32 R244, R244, R12, R76 ;  /* 0x0000000cf4f4723c */ /* 0x000fee000008104c */
[----:B------:R-:W-:Y:S04]  /*25460*/  STL.64 [R1+0x23d8], R250 ;  /* 0x0023d8fa01007387 */ /* 0x000fe80000100a00 */
[----:B------:R-:W-:Y:S01]  /*25470*/  STL.64 [R1+0x23d0], R248 ;  /* 0x0023d0f801007387 */ /* 0x000fe20000100a00 */
[C---:B------:R-:W-:Y:S11]  /*25480*/  HMMA.1688.F32.TF32 R84, R120.reuse, R64, R84 ;  /* 0x000000407854723c */ /* 0x040ff60000081054 */
[----:B------:R-:W-:Y:S04]  /*25490*/  STL.64 [R1+0x23e8], R246 ;  /* 0x0023e8f601007387 */ /* 0x000fe80000100a00 */
[----:B------:R-:W-:Y:S04]  /*254a0*/  STL.64 [R1+0x23e0], R244 ;  /* 0x0023e0f401007387 */ /* 0x000fe80000100a00 */
[----:B------:R-:W3:Y:S04]  /*254b0*/  LDL.LU R243, [R1+0x2580] ;  /* 0x0025800001f37983 */ /* 0x000ee80000300800 */
[----:B------:R-:W4:Y:S04]  /*254c0*/  LDL.LU.64 R76, [R1+0x360] ;  /* 0x00036000014c7983 */ /* 0x000f280000300a00 */
[----:B------:R-:W4:Y:S01]  /*254d0*/  LDL.LU.64 R78, [R1+0x368] ;  /* 0x00036800014e7983 */ /* 0x000f220000300a00 */
[C---:B------:R-:W-:Y:S03]  /*254e0*/  HMMA.1688.F32.TF32 R124, R120.reuse, R60, R80 ;  /* 0x0000003c787c723c */ /* 0x040fe60000081050 */
[----:B------:R-:W3:Y:S04]  /*254f0*/  LDL.LU.64 R80, [R1+0x370] ;  /* 0x0003700001507983 */ /* 0x000ee80000300a00 */
[----:B------:R1:W-:Y:S04]  /*25500*/  STL.64 [R1+0xd0], R84 ;  /* 0x0000d05401007387 */ /* 0x0003e80000100a00 */
[----:B------:R1:W-:Y:S04]  /*25510*/  STL.64 [R1+0xd8], R86 ;  /* 0x0000d85601007387 */ /* 0x0003e80000100a00 */
[----:B------:R-:W3:Y:S04]  /*25520*/  LDL.LU.64 R82, [R1+0x378] ;  /* 0x0003780001527983 */ /* 0x000ee80000300a00 */
[----:B-1----:R-:W3:Y:S04]  /*25530*/  LDL.LU.64 R84, [R1+0x380] ;  /* 0x0003800001547983 */ /* 0x002ee80000300a00 */
[----:B------:R-:W3:Y:S04]  /*25540*/  LDL.LU.64 R86, [R1+0x388] ;  /* 0x0003880001567983 */ /* 0x000ee80000300a00 */
[----:B------:R-:W3:Y:S04]  /*25550*/  LDL.LU.64 R88, [R1+0x390] ;  /* 0x0003900001587983 */ /* 0x000ee80000300a00 */
[----:B------:R-:W3:Y:S04]  /*25560*/  LDL.LU.64 R90, [R1+0x398] ;  /* 0x00039800015a7983 */ /* 0x000ee80000300a00 */
[----:B------:R-:W-:Y:S04]  /*25570*/  STL.64 [R1+0x23f8], R126 ;  /* 0x0023f87e01007387 */ /* 0x000fe80000100a00 */
[----:B------:R-:W-:Y:S04]  /*25580*/  STL.64 [R1+0x23f0], R124 ;  /* 0x0023f07c01007387 */ /* 0x000fe80000100a00 */
[----:B------:R-:W3:Y:S04]  /*25590*/  LDL.LU.64 R92, [R1+0x3a0] ;  /* 0x0003a000015c7983 */ /* 0x000ee80000300a00 */
[----:B------:R-:W3:Y:S04]  /*255a0*/  LDL.LU.64 R94, [R1+0x3a8] ;  /* 0x0003a800015e7983 */ /* 0x000ee80000300a00 */
[----:B------:R-:W3:Y:S01]  /*255b0*/  LDL.LU.64 R96, [R1+0x3b0] ;  /* 0x0003b00001607983 */ /* 0x000ee20000300a00 */
[C---:B------:R-:W-:Y:S03]  /*255c0*/  HMMA.1688.F32.TF32 R68, R120.reuse, R4, R68 ;  /* 0x000000047844723c */ /* 0x040fe60000081044 */
[----:B------:R-:W3:Y:S04]  /*255d0*/  LDL.LU.64 R98, [R1+0x3b8] ;  /* 0x0003b80001627983 */ /* 0x000ee80000300a00 */
[----:B------:R-:W3:Y:S04]  /*255e0*/  LDL.LU.64 R100, [R1+0x3c0] ;  /* 0x0003c00001647983 */ /* 0x000ee80000300a00 */
[----:B------:R-:W3:Y:S11]  /*255f0*/  LDL.LU.64 R102, [R1+0x3c8] ;  /* 0x0003c80001667983 */ /* 0x000ef60000300a00 */
[----:B------:R-:W-:Y:S01]  /*25600*/  @!UPT UIADD3 URZ, URZ, URZ, URZ ;  /* 0x0000003f3f3ff290 */ /* 0x000fe2000fffe03f */
[----:B------:R-:W-:Y:S04]  /*25610*/  STL.64 [R1+0x2408], R70 ;  /* 0x0024084601007387 */ /* 0x000fe80000100a00 */
[----:B------:R-:W-:Y:S04]  /*25620*/  STL.64 [R1+0x2400], R68 ;  /* 0x0024004401007387 */ /* 0x000fe80000100a00 */
[----:B------:R-:W3:Y:S04]  /*25630*/  LDL.LU.64 R104, [R1+0x3d0] ;  /* 0x0003d00001687983 */ /* 0x000ee80000300a00 */
[----:B------:R-:W3:Y:S04]  /*25640*/  LDL.LU.64 R106, [R1+0x3d8] ;  /* 0x0003d800016a7983 */ /* 0x000ee80000300a00 */
[----:B------:R-:W3:Y:S04]  /*25650*/  LDL.LU.64 R108, [R1+0x3e0] ;  /* 0x0003e000016c7983 */ /* 0x000ee80000300a00 */
[----:B------:R-:W3:Y:S04]  /*25660*/  LDL.LU.64 R110, [R1+0x3e8] ;  /* 0x0003e800016e7983 */ /* 0x000ee80000300a00 */
[----:B------:R-:W3:Y:S04]  /*25670*/  LDL.LU.64 R112, [R1+0x3f0] ;  /* 0x0003f00001707983 */ /* 0x000ee80000300a00 */
[----:B------:R-:W3:Y:S01]  /*25680*/  LDL.LU.64 R114, [R1+0x3f8] ;  /* 0x0003f80001727983 */ /* 0x000ee20000300a00 */
[C---:B--2---:R-:W-:Y:S11]  /*25690*/  HMMA.1688.F32.TF32 R72, R120.reuse, R8, R72 ;  /* 0x000000087848723c */ /* 0x044ff60000081048 */
[----:B------:R-:W-:Y:S11]  /*256a0*/  @!UPT UIADD3 URZ, URZ, URZ, URZ ;  /* 0x0000003f3f3ff290 */ /* 0x000ff6000fffe03f */
[----:B------:R-:W-:Y:S01]  /*256b0*/  @!UPT UIADD3 URZ, URZ, URZ, URZ ;  /* 0x0000003f3f3ff290 */ /* 0x000fe2000fffe03f */
[----:B------:R-:W-:Y:S04]  /*256c0*/  STL.64 [R1+0x2418], R74 ;  /* 0x0024184a01007387 */ /* 0x000fe80000100a00 */
[----:B------:R1:W-:Y:S04]  /*256d0*/  STL.64 [R1+0x2410], R72 ;  /* 0x0024104801007387 */ /* 0x0003e80000100a00 */
[----:B-1----:R-:W2:Y:S04]  /*256e0*/  LDL.LU.64 R72, [R1+0x410] ;  /* 0x0004100001487983 */ /* 0x002ea80000300a00 */
[----:B------:R-:W2:Y:S04]  /*256f0*/  LDL.LU.64 R74, [R1+0x418] ;  /* 0x00041800014a7983 */ /* 0x000ea80000300a00 */
[----:B------:R-:W2:Y:S04]  /*25700*/  LDL.LU.64 R68, [R1+0x400] ;  /* 0x0004000001447983 */ /* 0x000ea80000300a00 */
[----:B------:R-:W2:Y:S01]  /*25710*/  LDL.LU.64 R70, [R1+0x408] ;  /* 0x0004080001467983 */ /* 0x000ea20000300a00 */
[C---:B----4-:R-:W-:Y:S08]  /*25720*/  HMMA.1688.F32.TF32 R76, R120.reuse, R56, R76 ;  /* 0x00000038784c723c */ /* 0x050ff0000008104c */
[C---:B---3--:R-:W-:Y:S08]  /*25730*/  HMMA.1688.F32.TF32 R80, R120.reuse, R52, R80 ;  /* 0x000000347850723c */ /* 0x048ff00000081050 */
[C---:B------:R-:W-:Y:S08]  /*25740*/  HMMA.1688.F32.TF32 R84, R120.reuse, R48, R84 ;  /* 0x000000307854723c */ /* 0x040ff00000081054 */
[C---:B------:R-:W-:Y:S08]  /*25750*/  HMMA.1688.F32.TF32 R88, R120.reuse, R44, R88 ;  /* 0x0000002c7858723c */ /* 0x040ff00000081058 */
[C---:B------:R-:W-:Y:S08]  /*25760*/  HMMA.1688.F32.TF32 R92, R120.reuse, R40, R92 ;  /* 0x00000028785c723c */ /* 0x040ff0000008105c */
[C---:B------:R-:W-:Y:S08]  /*25770*/  HMMA.1688.F32.TF32 R96, R120.reuse, R36, R96 ;  /* 0x000000247860723c */ /* 0x040ff00000081060 */
[C---:B------:R-:W-:Y:S01]  /*25780*/  HMMA.1688.F32.TF32 R100, R120.reuse, R32, R100 ;  /* 0x000000207864723c */ /* 0x040fe20000081064 */
[----:B------:R-:W-:Y:S04]  /*25790*/  STL [R1+0x23cc], R79 ;  /* 0x0023cc4f01007387 */ /* 0x000fe80000100800 */
[----:B------:R-:W-:Y:S04]  /*257a0*/  STL.64 [R1+0x2428], R82 ;  /* 0x0024285201007387 */ /* 0x000fe80000100a00 */
[----:B------:R-:W-:Y:S04]  /*257b0*/  STL.64 [R1+0x2420], R80 ;  /* 0x0024205001007387 */ /* 0x000fe80000100a00 */
[----:B------:R-:W-:Y:S01]  /*257c0*/  STL.64 [R1+0x2438], R86 ;  /* 0x0024385601007387 */ /* 0x000fe20000100a00 */
        /* <DEDUP_REMOVED lines=18> */
[C---:B--2---:R-:W-:Y:S11]  /*258f0*/  HMMA.1688.F32.TF32 R116, R120.reuse, R16, R72 ;  /* 0x000000107874723c */ /* 0x044ff60000081048 */
[----:B------:R-:W-:Y:S11]  /*25900*/  @!UPT UIADD3 URZ, URZ, URZ, URZ ;  /* 0x0000003f3f3ff290 */ /* 0x000ff6000fffe03f */
[----:B------:R-:W-:Y:S01]  /*25910*/  @!UPT UIADD3 URZ, URZ, URZ, URZ ;  /* 0x0000003f3f3ff290 */ /* 0x000fe2000fffe03f */
[----:B------:R-:W-:Y:S04]  /*25920*/  STL.64 [R1+0x24b8], R118 ;  /* 0x0024b87601007387 */ /* 0x000fe80000100a00 */
[----:B------:R2:W-:Y:S04]  /*25930*/  STL.64 [R1+0x24b0], R116 ;  /* 0x0024b07401007387 */ /* 0x0005e80000100a00 */
[----:B------:R-:W3:Y:S04]  /*25940*/  LDL.LU.64 R128, [R1+0x430] ;  /* 0x0004300001807983 */ /* 0x000ee80000300a00 */
[----:B------:R-:W3:Y:S04]  /*25950*/  LDL.LU.64 R130, [R1+0x438] ;  /* 0x0004380001827983 */ /* 0x000ee80000300a00 */
[----:B------:R-:W4:Y:S04]  /*25960*/  LDL.LU.64 R136, [R1+0x440] ;  /* 0x0004400001887983 */ /* 0x000f280000300a00 */
[----:B------:R-:W4:Y:S04]  /*25970*/  LDL.LU.64 R138, [R1+0x448] ;  /* 0x00044800018a7983 */ /* 0x000f280000300a00 */
[----:B-1----:R-:W3:Y:S04]  /*25980*/  LDL.LU.64 R96, [R1+0x470] ;  /* 0x0004700001607983 */ /* 0x002ee80000300a00 */
        /* <DEDUP_REMOVED lines=13> */
[----:B--2---:R-:W2:Y:S04]  /*25a60*/  LDL.LU.64 R116, [R1+0x510] ;  /* 0x0005100001747983 */ /* 0x004ea80000300a00 */
[----:B------:R-:W2:Y:S04]  /*25a70*/  LDL.LU.64 R118, [R1+0x518] ;  /* 0x0005180001767983 */ /* 0x000ea80000300a00 */
[----:B------:R-:W2:Y:S04]  /*25a80*/  LDL.LU.64 R112, [R1+0x520] ;  /* 0x0005200001707983 */ /* 0x000ea80000300a00 */
[----:B------:R-:W2:Y:S04]  /*25a90*/  LDL.LU.64 R114, [R1+0x528] ;  /* 0x0005280001727983 */ /* 0x000ea80000300a00 */
[----:B------:R-:W2:Y:S04]  /*25aa0*/  LDL.LU.64 R108, [R1+0x530] ;  /* 0x00053000016c7983 */ /* 0x000ea80000300a00 */
[----:B------:R-:W2:Y:S04]  /*25ab0*/  LDL.LU.64 R110, [R1+0x538] ;  /* 0x00053800016e7983 */ /* 0x000ea80000300a00 */
[----:B------:R-:W2:Y:S04]  /*25ac0*/  LDL.LU.64 R104, [R1+0x540] ;  /* 0x0005400001687983 */ /* 0x000ea80000300a00 */
[----:B------:R-:W2:Y:S01]  /*25ad0*/  LDL.LU.64 R106, [R1+0x548] ;  /* 0x00054800016a7983 */ /* 0x000ea20000300a00 */
[----:B------:R-:W-:Y:S03]  /*25ae0*/  HMMA.1688.F32.TF32 R120, R120, R12, R68 ;  /* 0x0000000c7878723c */ /* 0x000fe60000081044 */
[----:B------:R-:W2:Y:S04]  /*25af0*/  LDL.LU.64 R100, [R1+0x560] ;  /* 0x0005600001647983 */ /* 0x000ea80000300a00 */
[----:B------:R-:W2:Y:S04]  /*25b00*/  LDL.LU.64 R102, [R1+0x568] ;  /* 0x0005680001667983 */ /* 0x000ea80000300a00 */
[----:B------:R-:W2:Y:S04]  /*25b10*/  LDL.LU.64 R80, [R1+0x550] ;  /* 0x0005500001507983 */ /* 0x000ea80000300a00 */
[----:B------:R-:W2:Y:S04]  /*25b20*/  LDL.LU.64 R82, [R1+0x558] ;  /* 0x0005580001527983 */ /* 0x000ea80000300a00 */
[----:B------:R-:W2:Y:S04]  /*25b30*/  LDL.LU.64 R68, [R1+0x5f0] ;  /* 0x0005f00001447983 */ /* 0x000ea80000300a00 */
[----:B------:R-:W2:Y:S04]  /*25b40*/  LDL.LU.64 R70, [R1+0x5f8] ;  /* 0x0005f80001467983 */ /* 0x000ea80000300a00 */
[----:B------:R-:W-:Y:S04]  /*25b50*/  STL.64 [R1+0x24c8], R122 ;  /* 0x0024c87a01007387 */ /* 0x000fe80000100a00 */
[----:B------:R-:W-:Y:S01]  /*25b60*/  STL.64 [R1+0x24c0], R120 ;  /* 0x0024c07801007387 */ /* 0x000fe20000100a00 */
[C---:B----4-:R-:W-:Y:S08]  /*25b70*/  HMMA.1688.F32.TF32 R232, R180.reuse, R4, R136 ;  /* 0x00000004b4e8723c */ /* 0x050ff00000081088 */
[C---:B---3--:R-:W-:Y:S01]  /*25b80*/  HMMA.1688.F32.TF32 R136, R180.reuse, R8, R96 ;  /* 0x00000008b488723c */ /* 0x048fe20000081060 */
[----:B------:R-:W3:Y:S04]  /*25b90*/  LDL.LU.64 R96, [R1+0x610] ;  /* 0x0006100001607983 */ /* 0x000ee80000300a00 */
[----:B------:R-:W3:Y:S03]  /*25ba0*/  LDL.LU.64 R98, [R1+0x618] ;  /* 0x0006180001627983 */ /* 0x000ee60000300a00 */
[C---:B------:R-:W-:Y:S01]  /*25bb0*/  HMMA.1688.F32.TF32 R140, R180.reuse, R56, R92 ;  /* 0x00000038b48c723c */ /* 0x040fe2000008105c */
[----:B------:R-:W4:Y:S04]  /*25bc0*/  LDL.LU.64 R92, [R1+0x620] ;  /* 0x00062000015c7983 */ /* 0x000f280000300a00 */
[----:B------:R-:W4:Y:S03]  /*25bd0*/  LDL.LU.64 R94, [R1+0x628] ;  /* 0x00062800015e7983 */ /* 0x000f260000300a00 */
        /* <DEDUP_REMOVED lines=9> */
[C---:B------:R-:W-:Y:S08]  /*25c70*/  HMMA.1688.F32.TF32 R156, R180.reuse, R40, R132 ;  /* 0x00000028b49c723c */ /* 0x040ff00000081084 */
[C---:B------:R-:W-:Y:S01]  /*25c80*/  HMMA.1688.F32.TF32 R184, R180.reuse, R64, R240 ;  /* 0x00000040b4b8723c */ /* 0x040fe200000810f0 */
[----:B------:R-:W-:Y:S04]  /*25c90*/  LDS R241, [R252+0x52000] ;  /* 0x05200000fcf17984 */ /* 0x000fe80000000800 */
[----:B------:R-:W-:Y:S03]  /*25ca0*/  LDS R243, [R252+0x53000] ;  /* 0x05300000fcf37984 */ /* 0x000fe60000000800 */
[C---:B------:R-:W-:Y:S08]  /*25cb0*/  HMMA.1688.F32.TF32 R128, R180.reuse, R60, R128 ;  /* 0x0000003cb480723c */ /* 0x040ff00000081080 */
[C---:B------:R-:W-:Y:S08]  /*25cc0*/  HMMA.1688.F32.TF32 R160, R180.reuse, R36, R124 ;  /* 0x00000024b4a0723c */ /* 0x040ff0000008107c */
[C---:B--2---:R-:W-:Y:S08]  /*25cd0*/  HMMA.1688.F32.TF32 R164, R180.reuse, R32, R116 ;  /* 0x00000020b4a4723c */ /* 0x044ff00000081074 */
[C---:B------:R-:W-:Y:S08]  /*25ce0*/  HMMA.1688.F32.TF32 R168, R180.reuse, R28, R112 ;  /* 0x0000001cb4a8723c */ /* 0x040ff00000081070 */
[C---:B------:R-:W-:Y:S08]  /*25cf0*/  HMMA.1688.F32.TF32 R172, R180.reuse, R24, R108 ;  /* 0x00000018b4ac723c */ /* 0x040ff0000008106c */
[C---:B------:R-:W-:Y:S08]  /*25d00*/  HMMA.1688.F32.TF32 R176, R180.reuse, R20, R104 ;  /* 0x00000014b4b0723c */ /* 0x040ff00000081068 */
[C---:B------:R-:W-:Y:S08]  /*25d10*/  HMMA.1688.F32.TF32 R132, R180.reuse, R16, R100 ;  /* 0x00000010b484723c */ /* 0x040ff00000081064 */
[----:B------:R-:W-:Y:S01]  /*25d20*/  HMMA.1688.F32.TF32 R180, R180, R12, R80 ;  /* 0x0000000cb4b4723c */ /* 0x000fe20000081050 */
[----:B------:R-:W2:Y:S04]  /*25d30*/  LDL.LU.64 R80, [R1+0x670] ;  /* 0x0006700001507983 */ /* 0x000ea80000300a00 */
[----:B------:R-:W2:Y:S03]  /*25d40*/  LDL.LU.64 R82, [R1+0x678] ;  /* 0x0006780001527983 */ /* 0x000ea60000300a00 */
[C---:B------:R-:W-:Y:S11]  /*25d50*/  HMMA.1688.F32.TF32 R68, R188.reuse, R64, R68 ;  /* 0x00000040bc44723c */ /* 0x040ff60000081044 */
[----:B------:R-:W-:Y:S11]  /*25d60*/  @!UPT UIADD3 URZ, URZ, URZ, URZ ;  /* 0x0000003f3f3ff290 */ /* 0x000ff6000fffe03f */
[----:B------:R-:W-:Y:S01]  /*25d70*/  @!UPT UIADD3 URZ, URZ, URZ, URZ ;  /* 0x0000003f3f3ff290 */ /* 0x000fe2000fffe03f */
[----:B------:R1:W-:Y:S04]  /*25d80*/  STL.64 [R1+0x250], R68 ;  /* 0x0002504401007387 */ /* 0x0003e80000100a00 */
[----:B------:R1:W-:Y:S04]  /*25d90*/  STL.64 [R1+0x258], R70 ;  /* 0x0002584601007387 */ /* 0x0003e80000100a00 */
[----:B-1----:R-:W2:Y:S04]  /*25da0*/  LDL.LU.64 R68, [R1+0x680] ;  /* 0x0006800001447983 */ /* 0x002ea80000300a00 */
[----:B------:R-:W2:Y:S04]  /*25db0*/  LDL.LU.64 R70, [R1+0x688] ;  /* 0x0006880001467983 */ /* 0x000ea80000300a00 */
[----:B------:R-:W-:Y:S01]  /*25dc0*/  STL [R1+0x23c8], R3 ;  /* 0x0023c80301007387 */ /* 0x000fe20000100800 */
[C---:B---3--:R-:W-:Y:S08]  /*25dd0*/  HMMA.1688.F32.TF32 R96, R188.reuse, R60, R96 ;  /* 0x0000003cbc60723c */ /* 0x048ff00000081060 */
[C---:B----4-:R-:W-:Y:S08]  /*25de0*/  HMMA.1688.F32.TF32 R92, R188.reuse, R4, R92 ;  /* 0x00000004bc5c723c */ /* 0x050ff0000008105c */
[C---:B------:R-:W-:Y:S07]  /*25df0*/  HMMA.1688.F32.TF32 R88, R188.reuse, R8, R88 ;  /* 0x00000008bc58723c */ /* 0x040fee0000081058 */
        /* <DEDUP_REMOVED lines=8> */
[C---:B-1----:R-:W-:Y:S02]  /*25e80*/  HMMA.1688.F32.TF32 R88, R188.reuse, R56, R72 ;  /* 0x00000038bc58723c */ /* 0x042fe40000081048 */
[----:B------:R-:W4:Y:S04]  /*25e90*/  LDL.LU.64 R72, [R1+0x6a0] ;  /* 0x0006a00001487983 */ /* 0x000f280000300a00 */
[----:B------:R-:W4:Y:S02]  /*25ea0*/  LDL.LU.64 R74, [R1+0x6a8] ;  /* 0x0006a800014a7983 */ /* 0x000f240000300a00 */
[C---:B------:R-:W-:Y:S11]  /*25eb0*/  HMMA.1688.F32.TF32 R84, R188.reuse, R52, R84 ;  /* 0x00000034bc54723c */ /* 0x040ff60000081054 */
[----:B------:R-:W-:Y:S04]  /*25ec0*/  @!UPT UIADD3 URZ, URZ, URZ, URZ ;  /* 0x0000003f3f3ff290 */ /* 0x000fe8000fffe03f */
[----:B------:R-:W-:Y:S04]  /*25ed0*/  STL.64 [R1+0x300], R88 ;  /* 0x0003005801007387 */ /* 0x000fe80000100a00 */
[----:B------:R-:W-:Y:S04]  /*25ee0*/  STL.64 [R1+0x308], R90 ;  /* 0x0003085a01007387 */ /* 0x000fe80000100a00 */
[----:B------:R-:W4:Y:S04]  /*25ef0*/  LDL.LU.64 R104, [R1+0x6b0] ;  /* 0x0006b00001687983 */ /* 0x000f280000300a00 */
[----:B------:R-:W4:Y:S01]  /*25f00*/  LDL.LU.64 R106, [R1+0x6b8] ;  /* 0x0006b800016a7983 */ /* 0x000f220000300a00 */
[C---:B--2---:R-:W-:Y:S03]  /*25f10*/  HMMA.1688.F32.TF32 R80, R188.reuse, R48, R80 ;  /* 0x00000030bc50723c */ /* 0x044fe60000081050 */
[----:B------:R1:W-:Y:S04]  /*25f20*/  STL.64 [R1+0x2f0], R84 ;  /* 0x0002f05401007387 */ /* 0x0003e80000100a00 */
[----:B------:R2:W-:Y:S04]  /*25f30*/  STL.64 [R1+0x2f8], R86 ;  /* 0x0002f85601007387 */ /* 0x0005e80000100a00 */
[----:B------:R-:W4:Y:S04]  /*25f40*/  LDL.LU.64 R100, [R1+0x6c0] ;  /* 0x0006c00001647983 */ /* 0x000f280000300a00 */
[----:B------:R-:W4:Y:S08]  /*25f50*/  LDL.LU.64 R102, [R1+0x6c8] ;  /* 0x0006c80001667983 */ /* 0x000f300000300a00 */
[----:B------:R2:W-:Y:S04]  /*25f60*/  STL.64 [R1+0x2e0], R80 ;  /* 0x0002e05001007387 */ /* 0x0005e80000100a00 */
[----:B------:R2:W-:Y:S04]  /*25f70*/  STL.64 [R1+0x2e8], R82 ;  /* 0x0002e85201007387 */ /* 0x0005e80000100a00 */
[----:B-1----:R-:W4:Y:S04]  /*25f80*/  LDL.LU.64 R84, [R1+0x6d0] ;  /* 0x0006d00001547983 */ /* 0x002f280000300a00 */
[----:B--2---:R-:W2:Y:S01]  /*25f90*/  LDL.LU.64 R86, [R1+0x6d8] ;  /* 0x0006d80001567983 */ /* 0x004ea20000300a00 */
[C---:B------:R-:W-:Y:S11]  /*25fa0*/  HMMA.1688.F32.TF32 R68, R188.reuse, R44, R68 ;  /* 0x0000002cbc44723c */ /* 0x040ff60000081044 */
[----:B------:R-:W-:Y:S11]  /*25fb0*/  @!UPT UIADD3 URZ, URZ, URZ, URZ ;  /* 0x0000003f3f3ff290 */ /* 0x000ff6000fffe03f */
[----:B------:R-:W-:Y:S01]  /*25fc0*/  @!UPT UIADD3 URZ, URZ, URZ, URZ ;  /* 0x0000003f3f3ff290 */ /* 0x000fe2000fffe03f */
[----:B------:R1:W-:Y:S04]  /*25fd0*/  STL.64 [R1+0x2d0], R68 ;  /* 0x0002d04401007387 */ /* 0x0003e80000100a00 */
[----:B------:R1:W-:Y:S04]  /*25fe0*/  STL.64 [R1+0x2d8], R70 ;  /* 0x0002d84601007387 */ /* 0x0003e80000100a00 */
[----:B------:R-:W2:Y:S04]  /*25ff0*/  LDL.LU.64 R96, [R1+0x6e0] ;  /* 0x0006e00001607983 */ /* 0x000ea80000300a00 */
[----:B------:R-:W2:Y:S04]  /*26000*/  LDL.LU.64 R98, [R1+0x6e8] ;  /* 0x0006e80001627983 */ /* 0x000ea80000300a00 */
[----:B------:R-:W2:Y:S04]  /*26010*/  LDL.LU.64 R80, [R1+0x720] ;  /* 0x0007200001507983 */ /* 0x000ea80000300a00 */
[----:B------:R-:W2:Y:S04]  /*26020*/  LDL.LU.64 R82, [R1+0x728] ;  /* 0x0007280001527983 */ /* 0x000ea80000300a00 */
[----:B-1----:R-:W2:Y:S04]  /*26030*/  LDL.LU.64 R68, [R1+0x710] ;  /* 0x0007100001447983 */ /* 0x002ea80000300a00 */
[----:B------:R-:W2:Y:S04]  /*26040*/  LDL.LU.64 R70, [R1+0x718] ;  /* 0x0007180001467983 */ /* 0x000ea80000300a00 */
[----:B------:R-:W2:Y:S04]  /*26050*/  LDL.LU.64 R92, [R1+0x6f0] ;  /* 0x0006f000015c7983 */ /* 0x000ea80000300a00 */
[----:B------:R-:W2:Y:S04]  /*26060*/  LDL.LU.64 R94, [R1+0x6f8] ;  /* 0x0006f800015e7983 */ /* 0x000ea80000300a00 */
[----:B------:R-:W2:Y:S04]  /*26070*/  LDL.LU.64 R88, [R1+0x730] ;  /* 0x0007300001587983 */ /* 0x000ea80000300a00 */
[----:B------:R-:W2:Y:S04]  /*26080*/  LDL.LU.64 R90, [R1+0x738] ;  /* 0x00073800015a7983 */ /* 0x000ea80000300a00 */
[----:B------:R-:W2:Y:S01]  /*26090*/  LDL R79, [R1+0xa94] ;  /* 0x000a9400014f7983 */ /* 0x000ea20000100800 */
[----:B---3--:R-:W-:Y:S11]  /*260a0*/  HMMA.1688.F32.TF32 R108, R188, R40, R108 ;  /* 0x00000028bc6c723c */ /* 0x008ff6000008106c */
[----:B------:R-:W-:Y:S11]  /*260b0*/  @!UPT UIADD3 URZ, URZ, URZ, URZ ;  /* 0x0000003f3f3ff290 */ /* 0x000ff6000fffe03f */
[----:B------:R-:W-:Y:S01]  /*260c0*/  @!UPT UIADD3 URZ, URZ, URZ, URZ ;  /* 0x0000003f3f3ff290 */ /* 0x000fe2000fffe03f */
[----:B------:R-:W-:Y:S01]  /*260d0*/  STL.64 [R1+0x2c0], R108 ;  /* 0x0002c06c01007387 */ /* 0x000fe20000100a00 */
[----:B------:R-:W-:-:S03]  /*260e0*/  IMAD.MOV.U32 R3, RZ, RZ, R111 ;  /* 0x000000ffff037224 */ /* 0x000fc600078e006f */
[----:B------:R4:W-:Y:S02]  /*260f0*/  STL [R1+0x2c8], R110 ;  /* 0x0002c86e01007387 */ /* 0x0009e40000100800 */
[C---:B----4-:R-:W-:Y:S02]  /*26100*/  HMMA.1688.F32.TF32 R108, R188.reuse, R36, R72 ;  /* 0x00000024bc6c723c */ /* 0x050fe40000081048 */
[----:B------:R-:W3:Y:S04]  /*26110*/  LDL.LU.64 R72, [R1+0x740] ;  /* 0x0007400001487983 */ /* 0x000ee80000300a00 */
[----:B------:R-:W3:Y:S11]  /*26120*/  LDL.LU.64 R74, [R1+0x748] ;  /* 0x00074800014a7983 */ /* 0x000ef60000300a00 */
[----:B------:R-:W-:Y:S06]  /*26130*/  @!UPT UIADD3 URZ, URZ, URZ, URZ ;  /* 0x0000003f3f3ff290 */ /* 0x000fec000fffe03f */
[----:B------:R-:W-:Y:S04]  /*26140*/  STL.64 [R1+0x2b0], R108 ;  /* 0x0002b06c01007387 */ /* 0x000fe80000100a00 */
[----:B------:R1:W-:Y:S02]  /*26150*/  STL.64 [R1+0x2b8], R110 ;  /* 0x0002b86e01007387 */ /* 0x0003e40000100a00 */
[C---:B-1----:R-:W-:Y:S08]  /*26160*/  HMMA.1688.F32.TF32 R108, R188.reuse, R32, R104 ;  /* 0x00000020bc6c723c */ /* 0x042ff00000081068 */
[C---:B------:R-:W-:Y:S08]  /*26170*/  HMMA.1688.F32.TF32 R104, R188.reuse, R28, R100 ;  /* 0x0000001cbc68723c */ /* 0x040ff00000081064 */
[C---:B--2---:R-:W-:Y:S07]  /*26180*/  HMMA.1688.F32.TF32 R100, R188.reuse, R24, R84 ;  /* 0x00000018bc64723c */ /* 0x044fee0000081054 */
        /* <DEDUP_REMOVED lines=8> */
[C---:B-1----:R-:W-:Y:S08]  /*26210*/  HMMA.1688.F32.TF32 R100, R188.reuse, R20, R96 ;  /* 0x00000014bc64723c */ /* 0x042ff00000081060 */
[C---:B------:R-:W-:Y:S08]  /*26220*/  HMMA.1688.F32.TF32 R96, R188.reuse, R16, R80 ;  /* 0x00000010bc60723c */ /* 0x040ff00000081050 */
[----:B------:R-:W-:Y:S08]  /*26230*/  HMMA.1688.F32.TF32 R80, R188, R12, R68 ;  /* 0x0000000cbc50723c */ /* 0x000ff00000081044 */
[C---:B------:R-:W-:Y:S01]  /*26240*/  HMMA.1688.F32.TF32 R92, R192.reuse, R64, R92 ;  /* 0x00000040c05c723c */ /* 0x040fe2000008105c */
[----:B------:R-:W-:Y:S04]  /*26250*/  STL.64 [R1+0x270], R100 ;  /* 0x0002706401007387 */ /* 0x000fe80000100a00 */
[----:B------:R-:W-:Y:S03]  /*26260*/  STL.64 [R1+0x278], R102 ;  /* 0x0002786601007387 */ /* 0x000fe60000100a00 */
[----:B------:R-:W-:Y:S01]  /*26270*/  HMMA.1688.F32.TF32 R88, R192, R60, R88 ;  /* 0x0000003cc058723c */ /* 0x000fe20000081058 */
[----:B------:R-:W4:Y:S04]  /*26280*/  LDL.LU.64 R68, [R1+0x760] ;  /* 0x0007600001447983 */ /* 0x000f280000300a00 */
[----:B------:R-:W-:Y:S04]  /*26290*/  STL.64 [R1+0x260], R96 ;  /* 0x0002606001007387 */ /* 0x000fe80000100a00 */
[----:B------:R-:W-:Y:S04]  /*262a0*/  STL.64 [R1+0x268], R98 ;  /* 0x0002686201007387 */ /* 0x000fe80000100a00 */
[----:B------:R-:W4:Y:S04]  /*262b0*/  LDL.LU.64 R70, [R1+0x768] ;  /* 0x0007680001467983 */ /* 0x000f280000300a00 */
[----:B------:R1:W-:Y:S04]  /*262c0*/  STL.64 [R1+0x240], R80 ;  /* 0x0002405001007387 */ /* 0x0003e80000100a00 */
[----:B------:R1:W-:Y:S01]  /*262d0*/  STL.64 [R1+0x248], R82 ;  /* 0x0002485201007387 */ /* 0x0003e20000100a00 */
[----:B------:R-:W-:-:S02]  /*262e0*/  IMAD.MOV.U32 R124, RZ, RZ, R66 ;  /* 0x000000ffff7c7224 */ /* 0x000fc400078e0042 */
[----:B------:R-:W-:Y:S01]  /*262f0*/  IMAD.MOV.U32 R125, RZ, RZ, R67 ;  /* 0x000000ffff7d7224 */ /* 0x000fe200078e0043 */
[----:B------:R-:W-:Y:S04]  /*26300*/  LDS R240, [R79+0x52000] ;  /* 0x052000004ff07984 */ /* 0x000fe80000000800 */
[----:B-1----:R-:W4:Y:S04]  /*26310*/  LDL.LU.64 R80, [R1+0x770] ;  /* 0x0007700001507983 */ /* 0x002f280000300a00 */
[----:B------:R-:W4:Y:S04]  /*26320*/  LDL.LU.64 R82, [R1+0x778] ;  /* 0x0007780001527983 */ /* 0x000f280000300a00 */
[----:B------:R-:W4:Y:S04]  /*26330*/  LDL.LU.64 R104, [R1+0x780] ;  /* 0x0007800001687983 */ /* 0x000f280000300a00 */
[----:B------:R-:W-:Y:S04]  /*26340*/  STL.64 [R1+0x230], R92 ;  /* 0x0002305c01007387 */ /* 0x000fe80000100a00 */
[----:B------:R-:W-:Y:S04]  /*26350*/  STL.64 [R1+0x238], R94 ;  /* 0x0002385e01007387 */ /* 0x000fe80000100a00 */
[----:B------:R-:W4:Y:S04]  /*26360*/  LDL.LU.64 R106, [R1+0x788] ;  /* 0x00078800016a7983 */ /* 0x000f280000300a00 */
[----:B------:R-:W-:Y:S04]  /*26370*/  STL.64 [R1+0x220], R88 ;  /* 0x0002205801007387 */ /* 0x000fe80000100a00 */
[----:B------:R-:W-:Y:S04]  /*26380*/  STL.64 [R1+0x228], R90 ;  /* 0x0002285a01007387 */ /* 0x000fe80000100a00 */
[----:B------:R-:W4:Y:S04]  /*26390*/  LDL.LU.64 R100, [R1+0x790] ;  /* 0x0007900001647983 */ /* 0x000f280000300a00 */
[----:B------:R-:W4:Y:S04]  /*263a0*/  LDL.LU.64 R102, [R1+0x798] ;  /* 0x0007980001667983 */ /* 0x000f280000300a00 */
[----:B------:R-:W1:Y:S01]  /*263b0*/  LDS R242, [R79+0x53000] ;  /* 0x053000004ff27984 */ /* 0x000e620000000800 */
[----:B------:R-:W-:-:S03]  /*263c0*/  IMAD.MOV.U32 R127, RZ, RZ, R62 ;  /* 0x000000ffff7f7224 */ /* 0x000fc600078e003e */
[----:B------:R-:W-:Y:S04]  /*263d0*/  LDS R236, [R79+0x52080] ;  /* 0x052080004fec7984 */ /* 0x000fe80000000800 */
[----:B------:R-:W1:Y:S01]  /*263e0*/  LDS R238, [R79+0x53080] ;  /* 0x053080004fee7984 */ /* 0x000e620000000800 */
[C---:B---3--:R-:W-:Y:S11]  /*263f0*/  HMMA.1688.F32.TF32 R72, R192.reuse, R4, R72 ;  /* 0x00000004c048723c */ /* 0x048ff60000081048 */
[----:B------:R-:W-:Y:S11]  /*26400*/  @!UPT UIADD3 URZ, URZ, URZ, URZ ;  /* 0x0000003f3f3ff290 */ /* 0x000ff6000fffe03f */
[----:B------:R-:W-:Y:S01]  /*26410*/  @!UPT UIADD3 URZ, URZ, URZ, URZ ;  /* 0x0000003f3f3ff290 */ /* 0x000fe2000fffe03f */
[----:B------:R3:W-:Y:S04]  /*26420*/  STL.64 [R1+0x210], R72 ;  /* 0x0002104801007387 */ /* 0x0007e80000100a00 */
[----:B------:R1:W-:Y:S04]  /*26430*/  STL.64 [R1+0x218], R74 ;  /* 0x0002184a01007387 */ /* 0x0003e80000100a00 */
[----:B---3--:R-:W3:Y:S04]  /*26440*/  LDL.LU.64 R72, [R1+0x7a0] ;  /* 0x0007a00001487983 */ /* 0x008ee80000300a00 */
[----:B-1----:R-:W3:Y:S04]  /*26450*/  LDL.LU.64 R74, [R1+0x7a8] ;  /* 0x0007a800014a7983 */ /* 0x002ee80000300a00 */
[----:B------:R-:W3:Y:S04]  /*26460*/  LDL.LU.64 R96, [R1+0x7b0] ;  /* 0x0007b00001607983 */ /* 0x000ee80000300a00 */
[----:B------:R-:W3:Y:S01]  /*26470*/  LDL.LU.64 R98, [R1+0x7b8] ;  /* 0x0007b80001627983 */ /* 0x000ee20000300a00 */
[C---:B--2---:R-:W-:Y:S11]  /*26480*/  HMMA.1688.F32.TF32 R84, R192.reuse, R8, R84 ;  /* 0x00000008c054723c */ /* 0x044ff60000081054 */
[----:B------:R-:W-:Y:S11]  /*26490*/  @!UPT UIADD3 URZ, URZ, URZ, URZ ;  /* 0x0000003f3f3ff290 */ /* 0x000ff6000fffe03f */
[----:B------:R-:W-:Y:S01]  /*264a0*/  @!UPT UIADD3 URZ, URZ, URZ, URZ ;  /* 0x0000003f3f3ff290 */ /* 0x000fe2000fffe03f */
[----:B------:R-:W-:Y:S04]  /*264b0*/  STL.64 [R1+0x200], R84 ;  /* 0x0002005401007387 */ /* 0x000fe80000100a00 */
[----:B------:R4:W-:Y:S04]  /*264c0*/  STL.64 [R1+0x208], R86 ;  /* 0x0002085601007387 */ /* 0x0009e80000100a00 */
[----:B------:R-:W2:Y:S04]  /*264d0*/  LDL.LU.64 R92, [R1+0x7c0] ;  /* 0x0007c000015c7983 */ /* 0x000ea80000300a00 */
[----:B------:R-:W2:Y:S01]  /*264e0*/  LDL.LU.64 R94, [R1+0x7c8] ;  /* 0x0007c800015e7983 */ /* 0x000ea20000300a00 */
[C---:B----4-:R-:W-:Y:S03]  /*264f0*/  HMMA.1688.F32.TF32 R84, R192.reuse, R56, R68 ;  /* 0x00000038c054723c */ /* 0x050fe60000081044 */
[----:B------:R-:W4:Y:S04]  /*26500*/  LDL.LU.64 R68, [R1+0x7d0] ;  /* 0x0007d00001447983 */ /* 0x000f280000300a00 */
[----:B------:R-:W4:Y:S01]  /*26510*/  LDL.LU.64 R70, [R1+0x7d8] ;  /* 0x0007d80001467983 */ /* 0x000f220000300a00 */
[C---:B------:R-:W-:Y:S11]  /*26520*/  HMMA.1688.F32.TF32 R80, R192.reuse, R52, R80 ;  /* 0x00000034c050723c */ /* 0x040ff60000081050 */
[----:B------:R-:W-:Y:S04]  /*26530*/  @!UPT UIADD3 URZ, URZ, URZ, URZ ;  /* 0x0000003f3f3ff290 */ /* 0x000fe8000fffe03f */
[----:B------:R1:W-:Y:S04]  /*26540*/  STL.64 [R1+0x1f0], R84 ;  /* 0x0001f05401007387 */ /* 0x0003e80000100a00 */
[----:B------:R1:W-:Y:S04]  /*26550*/  STL.64 [R1+0x1f8], R86 ;  /* 0x0001f85601007387 */ /* 0x0003e80000100a00 */
[----:B------:R-:W4:Y:S04]  /*26560*/  LDL.LU.64 R88, [R1+0x7e0] ;  /* 0x0007e00001587983 */ /* 0x000f280000300a00 */
[----:B------:R-:W4:Y:S01]  /*26570*/  LDL.LU.64 R90, [R1+0x7e8] ;  /* 0x0007e800015a7983 */ /* 0x000f220000300a00 */
[C---:B------:R-:W-:Y:S03]  /*26580*/  HMMA.1688.F32.TF32 R108, R192.reuse, R48, R104 ;  /* 0x00000030c06c723c */ /* 0x040fe60000081068 */
[----:B------:R1:W-:Y:S05]  /*26590*/  STL.64 [R1+0x1e0], R80 ;  /* 0x0001e05001007387 */ /* 0x0003ea0000100a00 */
[C---:B------:R-:W-:Y:S01]  /*265a0*/  HMMA.1688.F32.TF32 R104, R192.reuse, R44, R100 ;  /* 0x0000002cc068723c */ /* 0x040fe20000081064 */
[----:B------:R1:W-:Y:S04]  /*265b0*/  STL.64 [R1+0x1e8], R82 ;  /* 0x0001e85201007387 */ /* 0x0003e80000100a00 */
[----:B-1----:R-:W4:Y:S04]  /*265c0*/  LDL.LU.64 R84, [R1+0x820] ;  /* 0x0008200001547983 */ /* 0x002f280000300a00 */
[----:B------:R-:W4:Y:S04]  /*265d0*/  LDL.LU.64 R86, [R1+0x828] ;  /* 0x0008280001567983 */ /* 0x000f280000300a00 */
[----:B------:R-:W4:Y:S04]  /*265e0*/  LDL.LU.64 R80, [R1+0x910] ;  /* 0x0009100001507983 */ /* 0x000f280000300a00 */
[----:B------:R-:W4:Y:S04]  /*265f0*/  LDL.LU.64 R82, [R1+0x918] ;  /* 0x0009180001527983 */ /* 0x000f280000300a00 */
[----:B------:R-:W-:Y:S04]  /*26600*/  STL.64 [R1+0x1d0], R108 ;  /* 0x0001d06c01007387 */ /* 0x000fe80000100a00 */
[----:B------:R-:W-:Y:S01]  /*26610*/  STL.64 [R1+0x1d8], R110 ;  /* 0x0001d86e01007387 */ /* 0x000fe20000100a00 */
[C---:B---3--:R-:W-:Y:S03]  /*26620*/  HMMA.1688.F32.TF32 R100, R192.reuse, R40, R72 ;  /* 0x00000028c064723c */ /* 0x048fe60000081048 */
[----:B------:R-:W3:Y:S04]  /*26630*/  LDL.LU.64 R72, [R1+0x900] ;  /* 0x0009000001487983 */ /* 0x000ee80000300a00 */
[----:B------:R-:W-:Y:S04]  /*26640*/  STL.64 [R1+0x1c0], R104 ;  /* 0x0001c06801007387 */ /* 0x000fe80000100a00 */
[----:B------:R-:W-:Y:S04]  /*26650*/  STL.64 [R1+0x1c8], R106 ;  /* 0x0001c86a01007387 */ /* 0x000fe80000100a00 */
[----:B------:R-:W3:Y:S08]  /*26660*/  LDL.LU.64 R74, [R1+0x908] ;  /* 0x00090800014a7983 */ /* 0x000ef00000300a00 */
[----:B------:R-:W-:Y:S04]  /*26670*/  STL.64 [R1+0x1b0], R100 ;  /* 0x0001b06401007387 */ /* 0x000fe80000100a00 */
[----:B------:R1:W-:Y:S02]  /*26680*/  STL.64 [R1+0x1b8], R102 ;  /* 0x0001b86601007387 */ /* 0x0003e40000100a00 */
[C---:B-1----:R-:W-:Y:S02]  /*26690*/  HMMA.1688.F32.TF32 R100, R192.reuse, R36, R96 ;  /* 0x00000024c064723c */ /* 0x042fe40000081060 */
[----:B------:R-:W3:Y:S06]  /*266a0*/  LDL.LU.64 R96, [R1+0x810] ;  /* 0x0008100001607983 */ /* 0x000eec0000300a00 */
[C---:B--2---:R-:W-:Y:S11]  /*266b0*/  HMMA.1688.F32.TF32 R92, R192.reuse, R32, R92 ;  /* 0x00000020c05c723c */ /* 0x044ff6000008105c */
[----:B------:R-:W-:Y:S04]  /*266c0*/  @!UPT UIADD3 URZ, URZ, URZ, URZ ;  /* 0x0000003f3f3ff290 */ /* 0x000fe8000fffe03f */
[----:B------:R-:W-:Y:S04]  /*266d0*/  STL.64 [R1+0x1a0], R100 ;  /* 0x0001a06401007387 */ /* 0x000fe80000100a00 */
[----:B------:R-:W-:Y:S04]  /*266e0*/  STL.64 [R1+0x1a8], R102 ;  /* 0x0001a86601007387 */ /* 0x000fe80000100a00 */
[----:B------:R-:W2:Y:S04]  /*266f0*/  LDL.LU.64 R98, [R1+0x818] ;  /* 0x0008180001627983 */ /* 0x000ea80000300a00 */
[----:B------:R-:W-:Y:S04]  /*26700*/  STL.64 [R1+0x190], R92 ;  /* 0x0001905c01007387 */ /* 0x000fe80000100a00 */
[----:B------:R4:W-:Y:S02]  /*26710*/  STL.64 [R1+0x198], R94 ;  /* 0x0001985e01007387 */ /* 0x0009e40000100a00 */
[C---:B----4-:R-:W-:Y:S02]  /*26720*/  HMMA.1688.F32.TF32 R92, R192.reuse, R28, R68 ;  /* 0x0000001cc05c723c */ /* 0x050fe40000081044 */
[----:B------:R-:W4:Y:S04]  /*26730*/  LDL.LU.64 R68, [R1+0x800] ;  /* 0x0008000001447983 */ /* 0x000f280000300a00 */
[----:B------:R-:W4:Y:S02]  /*26740*/  LDL.LU.64 R70, [R1+0x808] ;  /* 0x0008080001467983 */ /* 0x000f240000300a00 */
[C---:B------:R-:W-:Y:S11]  /*26750*/  HMMA.1688.F32.TF32 R88, R192.reuse, R24, R88 ;  /* 0x00000018c058723c */ /* 0x040ff60000081058 */
[----:B------:R-:W-:Y:S04]  /*26760*/  @!UPT UIADD3 URZ, URZ, URZ, URZ ;  /* 0x0000003f3f3ff290 */ /* 0x000fe8000fffe03f */
[----:B------:R1:W-:Y:S04]  /*26770*/  STL.64 [R1+0x180], R92 ;  /* 0x0001805c01007387 */ /* 0x0003e80000100a00 */
[----:B------:R1:W-:Y:S04]  /*26780*/  STL.64 [R1+0x188], R94 ;  /* 0x0001885e01007387 */ /* 0x0003e80000100a00 */
[----:B-1----:R-:W4:Y:S04]  /*26790*/  LDL.LU.64 R92, [R1+0x8f0] ;  /* 0x0008f000015c7983 */ /* 0x002f280000300a00 */
[----:B------:R-:W4:Y:S01]  /*267a0*/  LDL.LU.64 R94, [R1+0x8f8] ;  /* 0x0008f800015e7983 */ /* 0x000f220000300a00 */
[C---:B------:R-:W-:Y:S08]  /*267b0*/  HMMA.1688.F32.TF32 R84, R192.reuse, R20, R84 ;  /* 0x00000014c054723c */ /* 0x040ff00000081054 */
[C---:B------:R-:W-:Y:S01]  /*267c0*/  HMMA.1688.F32.TF32 R80, R192.reuse, R16, R80 ;  /* 0x00000010c050723c */ /* 0x040fe20000081050 */
[----:B------:R1:W-:Y:S04]  /*267d0*/  STL.64 [R1+0x170], R88 ;  /* 0x0001705801007387 */ /* 0x0003e80000100a00 */
[----:B------:R1:W-:Y:S04]  /*267e0*/  STL.64 [R1+0x178], R90 ;  /* 0x0001785a01007387 */ /* 0x0003e80000100a00 */
[----:B-1----:R-:W4:Y:S06]  /*267f0*/  LDL.LU.64 R88, [R1+0x8e0] ;  /* 0x0008e00001587983 */ /* 0x002f2c0000300a00 */
[----:B------:R1:W-:Y:S04]  /*26800*/  STL.64 [R1+0x160], R84 ;  /* 0x0001605401007387 */ /* 0x0003e80000100a00 */
[----:B------:R1:W-:Y:S04]  /*26810*/  STL.64 [R1+0x168], R86 ;  /* 0x0001685601007387 */ /* 0x0003e80000100a00 */
[----:B------:R-:W4:Y:S04]  /*26820*/  LDL.LU.64 R90, [R1+0x8e8] ;  /* 0x0008e800015a7983 */ /* 0x000f280000300a00 */
[----:B------:R1:W-:Y:S04]  /*26830*/  STL.64 [R1+0x150], R80 ;  /* 0x0001505001007387 */ /* 0x0003e80000100a00 */
[----:B------:R1:W-:Y:S04]  /*26840*/  STL.64 [R1+0x158], R82 ;  /* 0x0001585201007387 */ /* 0x0003e80000100a00 */
[----:B-1----:R-:W4:Y:S04]  /*26850*/  LDL.LU.64 R84, [R1+0x8d0] ;  /* 0x0008d00001547983 */ /* 0x002f280000300a00 */
[----:B------:R-:W4:Y:S04]  /*26860*/  LDL.LU.64 R86, [R1+0x8d8] ;  /* 0x0008d80001567983 */ /* 0x000f280000300a00 */
[----:B------:R-:W4:Y:S04]  /*26870*/  LDL.LU.64 R80, [R1+0x8c0] ;  /* 0x0008c00001507983 */ /* 0x000f280000300a00 */
[----:B------:R-:W4:Y:S01]  /*26880*/  LDL.LU.64 R82, [R1+0x8c8] ;  /* 0x0008c80001527983 */ /* 0x000f220000300a00 */
[----:B---3--:R-:W-:Y:S11]  /*26890*/  HMMA.1688.F32.TF32 R72, R192, R12, R72 ;  /* 0x0000000cc048723c */ /* 0x008ff60000081048 */
[----:B------:R-:W-:Y:S11]  /*268a0*/  @!UPT UIADD3 URZ, URZ, URZ, URZ ;  /* 0x0000003f3f3ff290 */ /* 0x000ff6000fffe03f */
[----:B------:R-:W-:Y:S01]  /*268b0*/  @!UPT UIADD3 URZ, URZ, URZ, URZ ;  /* 0x0000003f3f3ff290 */ /* 0x000fe2000fffe03f */
[----:B------:R1:W-:Y:S04]  /*268c0*/  STL.64 [R1+0x140], R72 ;  /* 0x0001404801007387 */ /* 0x0003e80000100a00 */
[----:B------:R3:W-:Y:S04]  /*268d0*/  STL.64 [R1+0x148], R74 ;  /* 0x0001484a01007387 */ /* 0x0007e80000100a00 */
[----:B-1----:R-:W4:Y:S04]  /*268e0*/  LDL.LU.64 R72, [R1+0x8b0] ;  /* 0x0008b00001487983 */ /* 0x002f280000300a00 */
[----:B---3--:R-:W3:Y:S01]  /*268f0*/  LDL.LU.64 R74, [R1+0x8b8] ;  /* 0x0008b800014a7983 */ /* 0x008ee20000300a00 */
[C---:B--2---:R-:W-:Y:S11]  /*26900*/  HMMA.1688.F32.TF32 R96, R228.reuse, R64, R96 ;  /* 0x00000040e460723c */ /* 0x044ff60000081060 */
[----:B------:R-:W-:Y:S11]  /*26910*/  @!UPT UIADD3 URZ, URZ, URZ, URZ ;  /* 0x0000003f3f3ff290 */ /* 0x000ff6000fffe03f */
[----:B------:R-:W-:Y:S01]  /*26920*/  @!UPT UIADD3 URZ, URZ, URZ, URZ ;  /* 0x0000003f3f3ff290 */ /* 0x000fe2000fffe03f */
[----:B------:R4:W-:Y:S01]  /*26930*/  STL.64 [R1+0x130], R96 ;  /* 0x0001306001007387 */ /* 0x0009e20000100a00 */
[----:B------:R-:W-:Y:S02]  /*26940*/  IMAD.MOV.U32 R2, RZ, RZ, R98 ;  /* 0x000000ffff027224 */ /* 0x000fe400078e0062 */
[----:B------:R-:W-:Y:S02]  /*26950*/  IMAD.MOV.U32 R0, RZ, RZ, R99 ;  /* 0x000000ffff007224 */ /* 0x000fe400078e0063 */
[C---:B----4-:R-:W-:Y:S03]  /*26960*/  HMMA.1688.F32.TF32 R96, R228.reuse, R60, R68 ;  /* 0x0000003ce460723c */ /* 0x050fe60000081044 */
[----:B------:R-:W-:Y:S04]  /*26970*/  STL [R1+0x23a4], R0 ;  /* 0x0023a40001007387 */ /* 0x000fe80000100800 */
[----:B------:R-:W-:Y:S04]  /*26980*/  STL [R1+0x23a0], R2 ;  /* 0x0023a00201007387 */ /* 0x000fe80000100800 */
[----:B------:R-:W2:Y:S04]  /*26990*/  LDL.LU.64 R68, [R1+0x8a0] ;  /* 0x0008a00001447983 */ /* 0x000ea80000300a00 */
[----:B------:R-:W2:Y:S01]  /*269a0*/  LDL.LU.64 R70, [R1+0x8a8] ;  /* 0x0008a80001467983 */ /* 0x000ea20000300a00 */
[C---:B------:R-:W-:Y:S07]  /*269b0*/  HMMA.1688.F32.TF32 R92, R228.reuse, R4, R92 ;  /* 0x00000004e45c723c */ /* 0x040fee000008105c */
[----:B------:R1:W-:Y:S04]  /*269c0*/  STL.64 [R1+0x120], R96 ;  /* 0x0001206001007387 */ /* 0x0003e80000100a00 */
[----:B------:R4:W-:Y:S04]  /*269d0*/  STL.64 [R1+0x128], R98 ;  /* 0x0001286201007387 */ /* 0x0009e80000100a00 */
[----:B------:R-:W2:Y:S04]  /*269e0*/  LDL.LU.64 R100, [R1+0x890] ;  /* 0x0008900001647983 */ /* 0x000ea80000300a00 */
[----:B------:R-:W2:Y:S04]  /*269f0*/  LDL.LU.64 R102, [R1+0x898] ;  /* 0x0008980001667983 */ /* 0x000ea80000300a00 */
[----:B------:R1:W-:Y:S01]  /*26a00*/  STL.64 [R1+0x110], R92 ;  /* 0x0001105c01007387 */ /* 0x0003e20000100a00 */
[C---:B------:R-:W-:Y:S08]  /*26a10*/  HMMA.1688.F32.TF32 R88, R228.reuse, R8, R88 ;  /* 0x00000008e458723c */ /* 0x040ff00000081058 */
[C---:B------:R-:W-:Y:S08]  /*26a20*/  HMMA.1688.F32.TF32 R84, R228.reuse, R56, R84 ;  /* 0x00000038e454723c */ /* 0x040ff00000081054 */
[----:B------:R-:W-:Y:S01]  /*26a30*/  HMMA.1688.F32.TF32 R188, R228, R52, R80 ;  /* 0x00000034e4bc723c */ /* 0x000fe20000081050 */
[----:B------:R4:W-:Y:S04]  /*26a40*/  STL.64 [R1+0x118], R94 ;  /* 0x0001185e01007387 */ /* 0x0009e80000100a00 */
[----:B-1----:R-:W2:Y:S04]  /*26a50*/  LDL.LU.64 R96, [R1+0x880] ;  /* 0x0008800001607983 */ /* 0x002ea80000300a00 */
[----:B----4-:R-:W4:Y:S04]  /*26a60*/  LDL.LU.64 R98, [R1+0x888] ;  /* 0x0008880001627983 */ /* 0x010f280000300a00 */
[----:B------:R1:W-:Y:S04]  /*26a70*/  STL.64 [R1+0x100], R88 ;  /* 0x0001005801007387 */ /* 0x0003e80000100a00 */
[----:B------:R1:W-:Y:S04]  /*26a80*/  STL.64 [R1+0x108], R90 ;  /* 0x0001085a01007387 */ /* 0x0003e80000100a00 */
[----:B------:R1:W-:Y:S04]  /*26a90*/  STL.64 [R1+0xf0], R84 ;  /* 0x0000f05401007387 */ /* 0x0003e80000100a00 */
[----:B------:R-:W4:Y:S01]  /*26aa0*/  LDL.LU.64 R92, [R1+0x870] ;  /* 0x00087000015c7983 */ /* 0x000f220000300a00 */
[----:B------:R-:W-:-:S03]  /*26ab0*/  IMAD.MOV.U32 R0, RZ, RZ, R86 ;  /* 0x000000ffff007224 */ /* 0x000fc600078e0056 */
[----:B------:R-:W4:Y:S01]  /*26ac0*/  LDL.LU.64 R94, [R1+0x878] ;  /* 0x00087800015e7983 */ /* 0x000f220000300a00 */
[----:B------:R-:W-:-:S03]  /*26ad0*/  IMAD.MOV.U32 R2, RZ, RZ, R87 ;  /* 0x000000ffff027224 */ /* 0x000fc600078e0057 */
[----:B-1----:R-:W4:Y:S04]  /*26ae0*/  LDL.LU.64 R88, [R1+0x860] ;  /* 0x0008600001587983 */ /* 0x002f280000300a00 */
[----:B------:R-:W4:Y:S04]  /*26af0*/  LDL.LU.64 R90, [R1+0x868] ;  /* 0x00086800015a7983 */ /* 0x000f280000300a00 */
[----:B------:R-:W4:Y:S04]  /*26b00*/  LDL.LU.64 R84, [R1+0x850] ;  /* 0x0008500001547983 */ /* 0x000f280000300a00 */
[----:B------:R-:W4:Y:S04]  /*26b10*/  LDL.LU.64 R86, [R1+0x858] ;  /* 0x0008580001567983 */ /* 0x000f280000300a00 */
[----:B------:R-:W-:Y:S04]  /*26b20*/  STL.64 [R1+0x2268], R190 ;  /* 0x002268be01007387 */ /* 0x000fe80000100a00 */
[----:B------:R-:W-:Y:S04]  /*26b30*/  STL.64 [R1+0x2260], R188 ;  /* 0x002260bc01007387 */ /* 0x000fe80000100a00 */
[----:B------:R-:W4:Y:S04]  /*26b40*/  LDL.LU.64 R80, [R1+0x840] ;  /* 0x0008400001507983 */ /* 0x000f280000300a00 */
[----:B------:R-:W4:Y:S01]  /*26b50*/  LDL.LU.64 R82, [R1+0x848] ;  /* 0x0008480001527983 */ /* 0x000f220000300a00 */
[C---:B---3--:R-:W-:Y:S11]  /*26b60*/  HMMA.1688.F32.TF32 R192, R228.reuse, R48, R72 ;  /* 0x00000030e4c0723c */ /* 0x048ff60000081048 */
[----:B------:R-:W-:Y:S11]  /*26b70*/  @!UPT UIADD3 URZ, URZ, URZ, URZ ;  /* 0x0000003f3f3ff290 */ /* 0x000ff6000fffe03f */
[----:B------:R-:W-:Y:S01]  /*26b80*/  @!UPT UIADD3 URZ, URZ, URZ, URZ ;  /* 0x0000003f3f3ff290 */ /* 0x000fe2000fffe03f */
[----:B------:R-:W-:Y:S04]  /*26b90*/  STL.64 [R1+0x2278], R194 ;  /* 0x002278c201007387 */ /* 0x000fe80000100a00 */
[----:B------:R-:W-:Y:S04]  /*26ba0*/  STL.64 [R1+0x2270], R192 ;  /* 0x002270c001007387 */ /* 0x000fe80000100a00 */
[----:B------:R-:W3:Y:S04]  /*26bb0*/  LDL.LU.64 R72, [R1+0x830] ;  /* 0x0008300001487983 */ /* 0x000ee80000300a00 */
[----:B------:R-:W3:Y:S01]  /*26bc0*/  LDL.LU.64 R74, [R1+0x838] ;  /* 0x00083800014a7983 */ /* 0x000ee20000300a00 */
[C---:B--2---:R-:W-:Y:S03]  /*26bd0*/  HMMA.1688.F32.TF32 R196, R228.reuse, R44, R68 ;  /* 0x0000002ce4c4723c */ /* 0x044fe60000081044 */
[----:B------:R-:W2:Y:S04]  /*26be0*/  LDL.LU.64 R68, [R1+0x7f0] ;  /* 0x0007f00001447983 */ /* 0x000ea80000300a00 */
[----:B------:R-:W2:Y:S01]  /*26bf0*/  LDL.LU.64 R70, [R1+0x7f8] ;  /* 0x0007f80001467983 */ /* 0x000ea20000300a00 */
[C---:B------:R-:W-:Y:S11]  /*26c00*/  HMMA.1688.F32.TF32 R200, R228.reuse, R40, R100 ;  /* 0x00000028e4c8723c */ /* 0x040ff60000081064 */
[----:B------:R-:W-:Y:S04]  /*26c10*/  @!UPT UIADD3 URZ, URZ, URZ, URZ ;  /* 0x0000003f3f3ff290 */ /* 0x000fe8000fffe03f */
[----:B------:R-:W-:Y:S04]  /*26c20*/  STL.64 [R1+0x2288], R198 ;  /* 0x002288c601007387 */ /* 0x000fe80000100a00 */
[----:B------:R-:W-:Y:S04]  /*26c30*/  STL.64 [R1+0x2280], R196 ;  /* 0x002280c401007387 */ /* 0x000fe80000100a00 */
[----:B------:R-:W-:Y:S04]  /*26c40*/  STL.64 [R1+0x2298], R202 ;  /* 0x002298ca01007387 */ /* 0x000fe80000100a00 */
[----:B------:R-:W-:Y:S04]  /*26c50*/  STL.64 [R1+0x2290], R200 ;  /* 0x002290c801007387 */ /* 0x000fe80000100a00 */
[----:B------:R-:W2:Y:S04]  /*26c60*/  LDL.LU R244, [R1+0xe90] ;  /* 0x000e900001f47983 */ /* 0x000ea80000300800 */
[----:B------:R-:W2:Y:S04]  /*26c70*/  LDL.LU R245, [R1+0xe94] ;  /* 0x000e940001f57983 */ /* 0x000ea80000300800 */
[----:B------:R-:W2:Y:S04]  /*26c80*/  LDL.LU R246, [R1+0xe98] ;  /* 0x000e980001f67983 */ /* 0x000ea80000300800 */
[----:B------:R-:W2:Y:S01]  /*26c90*/  LDL.LU R247, [R1+0xe9c] ;  /* 0x000e9c0001f77983 */ /* 0x000ea20000300800 */
[C---:B----4-:R-:W-:Y:S08]  /*26ca0*/  HMMA.1688.F32.TF32 R204, R228.reuse, R36, R96 ;  /* 0x00000024e4cc723c */ /* 0x050ff00000081060 */
        /* <DEDUP_REMOVED lines=10> */
[----:B------:R-:W4:Y:S04]  /*26d50*/  LDL.LU R248, [R1+0xe80] ;  /* 0x000e800001f87983 */ /* 0x000f280000300800 */
[----:B------:R-:W4:Y:S04]  /*26d60*/  LDL.LU R249, [R1+0xe84] ;  /* 0x000e840001f97983 */ /* 0x000f280000300800 */
[----:B------:R-:W4:Y:S04]  /*26d70*/  LDL.LU R250, [R1+0xe88] ;  /* 0x000e880001fa7983 */ /* 0x000f280000300800 */
[----:B------:R-:W4:Y:S04]  /*26d80*/  LDL.LU R251, [R1+0xe8c] ;  /* 0x000e8c0001fb7983 */ /* 0x000f280000300800 */
[----:B------:R-:W-:Y:S04]  /*26d90*/  STL.64 [R1+0x22d8], R218 ;  /* 0x0022d8da01007387 */ /* 0x000fe80000100a00 */
[----:B------:R-:W-:Y:S04]  /*26da0*/  STL.64 [R1+0x22d0], R216 ;  /* 0x0022d0d801007387 */ /* 0x000fe80000100a00 */
[----:B------:R-:W-:Y:S04]  /*26db0*/  STL.64 [R1+0x22e8], R222 ;  /* 0x0022e8de01007387 */ /* 0x000fe80000100a00 */
[----:B------:R-:W-:Y:S01]  /*26dc0*/  STL.64 [R1+0x22e0], R220 ;  /* 0x0022e0dc01007387 */ /* 0x000fe20000100a00 */
[C---:B---3--:R-:W-:Y:S11]  /*26dd0*/  HMMA.1688.F32.TF32 R224, R228.reuse, R16, R72 ;  /* 0x00000010e4e0723c */ /* 0x048ff60000081048 */
[----:B------:R-:W-:Y:S11]  /*26de0*/  @!UPT UIADD3 URZ, URZ, URZ, URZ ;  /* 0x0000003f3f3ff290 */ /* 0x000ff6000fffe03f */
[----:B------:R-:W-:Y:S01]  /*26df0*/  @!UPT UIADD3 URZ, URZ, URZ, URZ ;  /* 0x0000003f3f3ff290 */ /* 0x000fe2000fffe03f */
[----:B------:R-:W-:Y:S04]  /*26e00*/  STL.64 [R1+0x22f8], R226 ;  /* 0x0022f8e201007387 */ /* 0x000fe80000100a00 */
[----:B------:R-:W-:Y:S04]  /*26e10*/  STL.64 [R1+0x22f0], R224 ;  /* 0x0022f0e001007387 */ /* 0x000fe80000100a00 */
[----:B------:R-:W3:Y:S04]  /*26e20*/  LDL.LU R66, [R1+0x257c] ;  /* 0x00257c0001427983 */ /* 0x000ee80000300800 */
[----:B------:R-:W3:Y:S04]  /*26e30*/  LDL.LU R67, [R1+0x2578] ;  /* 0x0025780001437983 */ /* 0x000ee80000300800 */
[----:B------:R-:W4:Y:S04]  /*26e40*/  LDL.LU R126, [R1+0xe58] ;  /* 0x000e5800017e7983 */ /* 0x000f280000300800 */
[----:B------:R-:W4:Y:S01]  /*26e50*/  LDL.LU R62, [R1+0x2574] ;  /* 0x00257400013e7983 */ /* 0x000f220000300800 */
[----:B--2---:R-:W-:Y:S11]  /*26e60*/  HMMA.1688.F32.TF32 R228, R228, R12, R68 ;  /* 0x0000000ce4e4723c */ /* 0x004ff60000081044 */
[----:B------:R-:W-:Y:S11]  /*26e70*/  @!UPT UIADD3 URZ, URZ, URZ, URZ ;  /* 0x0000003f3f3ff290 */ /* 0x000ff6000fffe03f */
[----:B------:R-:W-:Y:S01]  /*26e80*/  @!UPT UIADD3 URZ, URZ, URZ, URZ ;  /* 0x0000003f3f3ff290 */ /* 0x000fe2000fffe03f */
[----:B------:R-:W-:Y:S04]  /*26e90*/  STL.64 [R1+0x2308], R230 ;  /* 0x002308e601007387 */ /* 0x000fe80000100a00 */
[----:B------:R-:W-:Y:S01]  /*26ea0*/  STL.64 [R1+0x2300], R228 ;  /* 0x002300e401007387 */ /* 0x000fe20000100a00 */
[----:B---3--:R-:W-:Y:S07]  /*26eb0*/  HMMA.1688.F32.TF32 R68, R240, R66, R244 ;  /* 0x00000042f044723c */ /* 0x008fee00000810f4 */
[----:B------:R-:W-:-:S02]  /*26ec0*/  IMAD.MOV.U32 R244, RZ, RZ, R63 ;  /* 0x000000fffff47224 */ /* 0x000fc400078e003f */
[----:B------:R-:W4:Y:S01]  /*26ed0*/  LDL.LU R63, [R1+0x2570] ;  /* 0x00257000013f7983 */ /* 0x000f220000300800 */
[----:B------:R-:W-:-:S03]  /*26ee0*/  IMAD.MOV.U32 R247, RZ, RZ, R6 ;  /* 0x000000fffff77224 */ /* 0x000fc600078e0006 */
[----:B------:R-:W2:Y:S04]  /*26ef0*/  LDL.LU R245, [R1+0xe24] ;  /* 0x000e240001f57983 */ /* 0x000ea80000300800 */
[----:B------:R-:W2:Y:S04]  /*26f00*/  LDL.LU R246, [R1+0xe28] ;  /* 0x000e280001f67983 */ /* 0x000ea80000300800 */
[----:B------:R-:W3:Y:S03]  /*26f10*/  LDL.LU R6, [R1+0x256c] ;  /* 0x00256c0001067983 */ /* 0x000ee60000300800 */
[----:B------:R-:W-:-:S02]  /*26f20*/  IMAD.MOV.U32 R9, RZ, RZ, R68 ;  /* 0x000000ffff097224 */ /* 0x000fc400078e0044 */
[----:B------:R-:W-:Y:S02]  /*26f30*/  IMAD.MOV.U32 R8, RZ, RZ, R69 ;  /* 0x000000ffff087224 */ /* 0x000fe400078e0045 */
[----:B------:R-:W-:Y:S02]  /*26f40*/  IMAD.MOV.U32 R5, RZ, RZ, R70 ;  /* 0x000000ffff057224 */ /* 0x000fe400078e0046 */
[----:B------:R-:W-:-:S05]  /*26f50*/  IMAD.MOV.U32 R4, RZ, RZ, R71 ;  /* 0x000000ffff047224 */ /* 0x000fca00078e0047 */
[----:B------:R1:W-:Y:S04]  /*26f60*/  STL [R1+0x21fc], R4 ;  /* 0x0021fc0401007387 */ /* 0x0003e80000100800 */
[----:B------:R1:W-:Y:S04]  /*26f70*/  STL [R1+0x21f8], R5 ;  /* 0x0021f80501007387 */ /* 0x0003e80000100800 */
[----:B------:R1:W-:Y:S04]  /*26f80*/  STL [R1+0x21f4], R8 ;  /* 0x0021f40801007387 */ /* 0x0003e80000100800 */
[----:B------:R1:W-:Y:S01]  /*26f90*/  STL [R1+0x21f0], R9 ;  /* 0x0021f00901007387 */ /* 0x0003e20000100800 */
[----:B------:R-:W-:Y:S01]  /*26fa0*/  IMAD.MOV.U32 R72, RZ, RZ, R11 ;  /* 0x000000ffff487224 */ /* 0x000fe200078e000b */
[----:B----4-:R-:W-:Y:S07]  /*26fb0*/  HMMA.1688.F32.TF32 R68, R240, R62, R248 ;  /* 0x0000003ef044723c */ /* 0x010fee00000810f8 */
[----:B------:R-:W-:-:S02]  /*26fc0*/  IMAD.MOV.U32 R248, RZ, RZ, R7 ;  /* 0x000000fffff87224 */ /* 0x000fc400078e0007 */
[----:B------:R-:W3:Y:S01]  /*26fd0*/  LDL.LU R7, [R1+0x2568] ;  /* 0x0025680001077983 */ /* 0x000ee20000300800 */
[----:B------:R-:W-:-:S03]  /*26fe0*/  IMAD.MOV.U32 R251, RZ, RZ, R10 ;  /* 0x000000fffffb7224 */ /* 0x000fc600078e000a */
[----:B------:R-:W4:Y:S04]  /*26ff0*/  LDL.LU R249, [R1+0xdf4] ;  /* 0x000df40001f97983 */ /* 0x000f280000300800 */
[----:B------:R-:W4:Y:S04]  /*27000*/  LDL.LU R250, [R1+0xdf8] ;  /* 0x000df80001fa7983 */ /* 0x000f280000300800 */
[----:B------:R-:W2:Y:S03]  /*27010*/  LDL.LU R10, [R1+0x2564] ;  /* 0x00256400010a7983 */ /* 0x000ea60000300800 */
[----:B------:R-:W-:-:S02]  /*27020*/  IMAD.MOV.U32 R12, RZ, RZ, R71 ;  /* 0x000000ffff0c7224 */ /* 0x000fc400078e0047 */
[----:B------:R-:W-:Y:S02]  /*27030*/  IMAD.MOV.U32 R13, RZ, RZ, R70 ;  /* 0x000000ffff0d7224 */ /* 0x000fe400078e0046 */
[----:B------:R-:W-:Y:S02]  /*27040*/  IMAD.MOV.U32 R16, RZ, RZ, R69 ;  /* 0x000000ffff107224 */ /* 0x000fe400078e0045 */
[----:B------:R-:W-:Y:S01]  /*27050*/  IMAD.MOV.U32 R17, RZ, RZ, R68 ;  /* 0x000000ffff117224 */ /* 0x000fe200078e0044 */
[----:B------:R1:W-:Y:S04]  /*27060*/  STL [R1+0x220c], R12 ;  /* 0x00220c0c01007387 */ /* 0x0003e80000100800 */
[----:B------:R1:W-:Y:S04]  /*27070*/  STL [R1+0x2208], R13 ;  /* 0x0022080d01007387 */ /* 0x0003e80000100800 */
[----:B------:R1:W-:Y:S04]  /*27080*/  STL [R1+0x2204], R16 ;  /* 0x0022041001007387 */ /* 0x0003e80000100800 */
[----:B------:R1:W-:Y:S04]  /*27090*/  STL [R1+0x2200], R17 ;  /* 0x0022001101007387 */ /* 0x0003e80000100800 */
[----:B------:R-:W2:Y:S01]  /*270a0*/  LDL.LU R11, [R1+0x2560] ;  /* 0x00256000010b7983 */ /* 0x000ea20000300800 */
[----:B------:R-:W-:-:S03]  /*270b0*/  IMAD.MOV.U32 R75, RZ, RZ, R58 ;  /* 0x000000ffff4b7224 */ /* 0x000fc600078e003a */
[----:B------:R-:W4:Y:S04]  /*270c0*/  LDL.LU R73, [R1+0xde4] ;  /* 0x000de40001497983 */ /* 0x000f280000300800 */
[----:B------:R-:W4:Y:S04]  /*270d0*/  LDL.LU R74, [R1+0xde8] ;  /* 0x000de800014a7983 */ /* 0x000f280000300800 */
[----:B------:R-:W4:Y:S01]  /*270e0*/  LDL.LU R58, [R1+0x255c] ;  /* 0x00255c00013a7983 */ /* 0x000f220000300800 */
[C---:B---3--:R-:W-:Y:S11]  /*270f0*/  HMMA.1688.F32.TF32 R68, R240.reuse, R6, R124 ;  /* 0x00000006f044723c */ /* 0x048ff6000008107c */
[----:B------:R-:W-:Y:S11]  /*27100*/  @!UPT UIADD3 URZ, URZ, URZ, URZ ;  /* 0x0000003f3f3ff290 */ /* 0x000ff6000fffe03f */
[----:B------:R-:W-:Y:S02]  /*27110*/  @!UPT UIADD3 URZ, URZ, URZ, URZ ;  /* 0x0000003f3f3ff290 */ /* 0x000fe4000fffe03f */
[----:B------:R-:W-:Y:S02]  /*27120*/  IMAD.MOV.U32 R25, RZ, RZ, R68 ;  /* 0x000000ffff197224 */ /* 0x000fe400078e0044 */
[----:B------:R-:W-:Y:S02]  /*27130*/  IMAD.MOV.U32 R24, RZ, RZ, R69 ;  /* 0x000000ffff187224 */ /* 0x000fe400078e0045 */
[----:B------:R-:W-:Y:S02]  /*27140*/  IMAD.MOV.U32 R21, RZ, RZ, R70 ;  /* 0x000000ffff157224 */ /* 0x000fe400078e0046 */
[----:B------:R-:W-:Y:S02]  /*27150*/  IMAD.MOV.U32 R20, RZ, RZ, R71 ;  /* 0x000000ffff147224 */ /* 0x000fe400078e0047 */
[----:B--2---:R-:W-:Y:S03]  /*27160*/  HMMA.1688.F32.TF32 R68, R240, R10, R244 ;  /* 0x0000000af044723c */ /* 0x004fe600000810f4 */
[----:B------:R-:W-:Y:S04]  /*27170*/  STL [R1+0x221c], R20 ;  /* 0x00221c1401007387 */ /* 0x000fe80000100800 */
[----:B------:R-:W-:Y:S04]  /*27180*/  STL [R1+0x2218], R21 ;  /* 0x0022181501007387 */ /* 0x000fe80000100800 */
[----:B------:R-:W-:Y:S04]  /*27190*/  STL [R1+0x2214], R24 ;  /* 0x0022141801007387 */ /* 0x000fe80000100800 */
[----:B------:R-:W-:Y:S09]  /*271a0*/  STL [R1+0x2210], R25 ;  /* 0x0022101901007387 */ /* 0x000ff20000100800 */
[----:B------:R-:W-:-:S02]  /*271b0*/  IMAD.MOV.U32 R33, RZ, RZ, R68 ;  /* 0x000000ffff217224 */ /* 0x000fc400078e0044 */
[----:B------:R-:W-:Y:S02]  /*271c0*/  IMAD.MOV.U32 R68, RZ, RZ, R59 ;  /* 0x000000ffff447224 */ /* 0x000fe400078e003b */
[----:B------:R-:W4:Y:S01]  /*271d0*/  LDL.LU R59, [R1+0x2558] ;  /* 0x00255800013b7983 */ /* 0x000f220000300800 */
[----:B------:R-:W-:Y:S02]  /*271e0*/  IMAD.MOV.U32 R28, RZ, RZ, R71 ;  /* 0x000000ffff1c7224 */ /* 0x000fe400078e0047 */
[----:B------:R-:W-:Y:S02]  /*271f0*/  IMAD.MOV.U32 R32, RZ, RZ, R69 ;  /* 0x000000ffff207224 */ /* 0x000fe400078e0045 */
[----:B------:R-:W-:Y:S01]  /*27200*/  IMAD.MOV.U32 R29, RZ, RZ, R70 ;  /* 0x000000ffff1d7224 */ /* 0x000fe200078e0046 */
[----:B------:R-:W2:Y:S04]  /*27210*/  LDL.LU R69, [R1+0xdd4] ;  /* 0x000dd40001457983 */ /* 0x000ea80000300800 */
[----:B------:R-:W2:Y:S04]  /*27220*/  LDL.LU R70, [R1+0xdd8] ;  /* 0x000dd80001467983 */ /* 0x000ea80000300800 */
[----:B------:R-:W2:Y:S04]  /*27230*/  LDL.LU R71, [R1+0xddc] ;  /* 0x000ddc0001477983 */ /* 0x000ea80000300800 */
[----:B------:R-:W-:Y:S04]  /*27240*/  STL [R1+0x222c], R28 ;  /* 0x00222c1c01007387 */ /* 0x000fe80000100800 */
[----:B------:R-:W-:Y:S01]  /*27250*/  STL [R1+0x2228], R29 ;  /* 0x0022281d01007387 */ /* 0x000fe20000100800 */
[----:B------:R-:W-:-:S03]  /*27260*/  IMAD.MOV.U32 R126, RZ, RZ, R38 ;  /* 0x000000ffff7e7224 */ /* 0x000fc600078e0026 */
[----:B------:R-:W-:Y:S01]  /*27270*/  STL [R1+0x2224], R32 ;  /* 0x0022242001007387 */ /* 0x000fe20000100800 */
[----:B------:R-:W-:-:S03]  /*27280*/  IMAD.MOV.U32 R127, RZ, RZ, R39 ;  /* 0x000000ffff7f7224 */ /* 0x000fc600078e0027 */
[----:B------:R-:W-:Y:S01]  /*27290*/  STL [R1+0x2220], R33 ;  /* 0x0022202101007387 */ /* 0x000fe20000100800 */
[----:B------:R-:W-:-:S03]  /*272a0*/  IMAD.MOV.U32 R244, RZ, RZ, R42 ;  /* 0x000000fffff47224 */ /* 0x000fc600078e002a */
[----:B------:R-:W3:Y:S01]  /*272b0*/  LDL.LU R124, [R1+0xdc0] ;  /* 0x000dc000017c7983 */ /* 0x000ee20000300800 */
[----:B------:R-:W-:-:S03]  /*272c0*/  IMAD.MOV.U32 R245, RZ, RZ, R43 ;  /* 0x000000fffff57224 */ /* 0x000fc600078e002b */
[----:B------:R-:W3:Y:S01]  /*272d0*/  LDL.LU R125, [R1+0xdc4] ;  /* 0x000dc400017d7983 */ /* 0x000ee20000300800 */
[----:B------:R-:W-:-:S03]  /*272e0*/  IMAD.MOV.U32 R246, RZ, RZ, R46 ;  /* 0x000000fffff67224 */ /* 0x000fc600078e002e */
[----:B------:R-:W2:Y:S01]  /*272f0*/  LDL.LU R38, [R1+0x2554] ;  /* 0x0025540001267983 */ /* 0x000ea20000300800 */
[----:B------:R-:W-:-:S03]  /*27300*/  IMAD.MOV.U32 R247, RZ, RZ, R54 ;  /* 0x000000fffff77224 */ /* 0x000fc600078e0036 */
[----:B------:R-:W2:Y:S04]  /*27310*/  LDL.LU R39, [R1+0x2550] ;  /* 0x0025500001277983 */ /* 0x000ea80000300800 */
[----:B------:R-:W2:Y:S04]  /*27320*/  LDL.LU R42, [R1+0x254c] ;  /* 0x00254c00012a7983 */ /* 0x000ea80000300800 */
[----:B------:R-:W2:Y:S04]  /*27330*/  LDL.LU R43, [R1+0x2548] ;  /* 0x00254800012b7983 */ /* 0x000ea80000300800 */
[----:B------:R-:W3:Y:S04]  /*27340*/  LDL.LU R46, [R1+0x2544] ;  /* 0x00254400012e7983 */ /* 0x000ee80000300800 */
[----:B------:R-:W2:Y:S01]  /*27350*/  LDL.LU R54, [R1+0x2540] ;  /* 0x0025400001367983 */ /* 0x000ea20000300800 */
[----:B----4-:R-:W-:Y:S07]  /*27360*/  HMMA.1688.F32.TF32 R80, R240, R58, R248 ;  /* 0x0000003af050723c */ /* 0x010fee00000810f8 */
[----:B------:R-:W-:-:S02]  /*27370*/  IMAD.MOV.U32 R248, RZ, RZ, R55 ;  /* 0x000000fffff87224 */ /* 0x000fc400078e0037 */
[----:B------:R-:W4:Y:S01]  /*27380*/  LDL.LU R55, [R1+0x253c] ;  /* 0x00253c0001377983 */ /* 0x000f220000300800 */
[----:B------:R-:W-:Y:S02]  /*27390*/  IMAD.MOV.U32 R249, RZ, RZ, R47 ;  /* 0x000000fffff97224 */ /* 0x000fe400078e002f */
[----:B------:R-:W-:Y:S01]  /*273a0*/  IMAD.MOV.U32 R250, RZ, RZ, R50 ;  /* 0x000000fffffa7224 */ /* 0x000fe200078e0032 */
[----:B------:R-:W3:Y:S01]  /*273b0*/  LDL.LU R47, [R1+0x2538] ;  /* 0x00253800012f7983 */ /* 0x000ee20000300800 */
[----:B------:R-:W-:-:S03]  /*273c0*/  IMAD.MOV.U32 R251, RZ, RZ, R51 ;  /* 0x000000fffffb7224 */ /* 0x000fc600078e0033 */
[----:B------:R-:W2:Y:S04]  /*273d0*/  LDL.LU R50, [R1+0x2534] ;  /* 0x0025340001327983 */ /* 0x000ea80000300800 */
[----:B------:R-:W2:Y:S03]  /*273e0*/  LDL.LU R51, [R1+0x2530] ;  /* 0x0025300001337983 */ /* 0x000ea60000300800 */
[----:B------:R-:W-:Y:S02]  /*273f0*/  IMAD.MOV.U32 R36, RZ, RZ, R83 ;  /* 0x000000ffff247224 */ /* 0x000fe400078e0053 */
[----:B------:R-:W-:Y:S02]  /*27400*/  IMAD.MOV.U32 R37, RZ, RZ, R82 ;  /* 0x000000ffff257224 */ /* 0x000fe400078e0052 */
[----:B------:R-:W-:-:S02]  /*27410*/  IMAD.MOV.U32 R40, RZ, RZ, R81 ;  /* 0x000000ffff287224 */ /* 0x000fc400078e0051 */
[----:B------:R-:W-:Y:S01]  /*27420*/  IMAD.MOV.U32 R41, RZ, RZ, R80 ;  /* 0x000000ffff297224 */ /* 0x000fe200078e0050 */
[----:B------:R-:W-:Y:S04]  /*27430*/  STL [R1+0x223c], R36 ;  /* 0x00223c2401007387 */ /* 0x000fe80000100800 */
[----:B------:R-:W-:Y:S04]  /*27440*/  STL [R1+0x2238], R37 ;  /* 0x0022382501007387 */ /* 0x000fe80000100800 */
[----:B------:R-:W-:Y:S04]  /*27450*/  STL [R1+0x2234], R40 ;  /* 0x0022342801007387 */ /* 0x000fe80000100800 */
[----:B------:R-:W-:Y:S01]  /*27460*/  STL [R1+0x2230], R41 ;  /* 0x0022302901007387 */ /* 0x000fe20000100800 */
[C---:B--2---:R-:W-:Y:S08]  /*27470*/  HMMA.1688.F32.TF32 R68, R240.reuse, R50, R68 ;  /* 0x00000032f044723c */ /* 0x044ff00000081044 */
[C---:B----4-:R-:W-:Y:S11]  /*27480*/  HMMA.1688.F32.TF32 R72, R240.reuse, R54, R72 ;  /* 0x00000036f048723c */ /* 0x050ff60000081048 */
[----:B------:R-:W-:Y:S05]  /*27490*/  @!UPT UIADD3 URZ, URZ, URZ, URZ ;  /* 0x0000003f3f3ff290 */ /* 0x000fea000fffe03f */
[----:B------:R-:W-:Y:S02]  /*274a0*/  IMAD.MOV.U32 R57, RZ, RZ, R68 ;  /* 0x000000ffff397224 */ /* 0x000fe400078e0044 */
[----:B------:R-:W-:Y:S02]  /*274b0*/  IMAD.MOV.U32 R56, RZ, RZ, R69 ;  /* 0x000000ffff387224 */ /* 0x000fe400078e0045 */
[----:B------:R-:W-:Y:S02]  /*274c0*/  IMAD.MOV.U32 R53, RZ, RZ, R70 ;  /* 0x000000ffff357224 */ /* 0x000fe400078e0046 */
[----:B------:R-:W-:Y:S02]  /*274d0*/  IMAD.MOV.U32 R52, RZ, RZ, R71 ;  /* 0x000000ffff347224 */ /* 0x000fe400078e0047 */
[----:B---3--:R-:W-:Y:S01]  /*274e0*/  HMMA.1688.F32.TF32 R68, R240, R46, R124 ;  /* 0x0000002ef044723c */ /* 0x008fe2000008107c */
[----:B------:R-:W-:Y:S02]  /*274f0*/  IMAD.MOV.U32 R44, RZ, RZ, R75 ;  /* 0x000000ffff2c7224 */ /* 0x000fe400078e004b */
[----:B------:R-:W-:-:S02]  /*27500*/  IMAD.MOV.U32 R45, RZ, RZ, R74 ;  /* 0x000000ffff2d7224 */ /* 0x000fc400078e004a */
[----:B------:R-:W-:Y:S11]  /*27510*/  IMAD.MOV.U32 R48, RZ, RZ, R73 ;  /* 0x000000ffff307224 */ /* 0x000ff600078e0049 */
[----:B------:R-:W-:Y:S08]  /*27520*/  @!UPT UIADD3 URZ, URZ, URZ, URZ ;  /* 0x0000003f3f3ff290 */ /* 0x000ff0000fffe03f */
[----:B------:R-:W-:Y:S02]  /*27530*/  IMAD.MOV.U32 R65, RZ, RZ, R68 ;  /* 0x000000ffff417224 */ /* 0x000fe400078e0044 */
[----:B------:R-:W-:Y:S02]  /*27540*/  IMAD.MOV.U32 R64, RZ, RZ, R69 ;  /* 0x000000ffff407224 */ /* 0x000fe400078e0045 */
[----:B------:R-:W-:Y:S02]  /*27550*/  IMAD.MOV.U32 R61, RZ, RZ, R70 ;  /* 0x000000ffff3d7224 */ /* 0x000fe400078e0046 */
[----:B------:R-:W-:Y:S02]  /*27560*/  IMAD.MOV.U32 R60, RZ, RZ, R71 ;  /* 0x000000ffff3c7224 */ /* 0x000fe400078e0047 */
[----:B------:R-:W-:Y:S01]  /*27570*/  HMMA.1688.F32.TF32 R68, R240, R42, R244 ;  /* 0x0000002af044723c */ /* 0x000fe200000810f4 */
[----:B------:R-:W-:Y:S01]  /*27580*/  IMAD.MOV.U32 R49, RZ, RZ, R72 ;  /* 0x000000ffff317224 */ /* 0x000fe200078e0048 */
[----:B------:R-:W-:Y:S04]  /*27590*/  STL [R1+0x224c], R44 ;  /* 0x00224c2c01007387 */ /* 0x000fe80000100800 */
[----:B------:R-:W-:Y:S04]  /*275a0*/  STL [R1+0x2248], R45 ;  /* 0x0022482d01007387 */ /* 0x000fe80000100800 */
[----:B------:R-:W-:Y:S04]  /*275b0*/  STL [R1+0x2244], R48 ;  /* 0x0022443001007387 */ /* 0x000fe80000100800 */
[----:B------:R-:W-:Y:S04]  /*275c0*/  STL [R1+0x2240], R49 ;  /* 0x0022403101007387 */ /* 0x000fe80000100800 */
[----:B------:R-:W-:Y:S04]  /*275d0*/  STL [R1+0x225c], R52 ;  /* 0x00225c3401007387 */ /* 0x000fe80000100800 */
[----:B------:R-:W-:Y:S02]  /*275e0*/  STL [R1+0x2258], R53 ;  /* 0x0022583501007387 */ /* 0x000fe40000100800 */
[----:B-1----:R-:W-:-:S02]  /*275f0*/  IMAD.MOV.U32 R4, RZ, RZ, R68 ;  /* 0x000000ffff047224 */ /* 0x002fc400078e0044 */
[----:B------:R-:W-:Y:S01]  /*27600*/  IMAD.MOV.U32 R5, RZ, RZ, R69 ;  /* 0x000000ffff057224 */ /* 0x000fe200078e0045 */
[----:B------:R-:W-:Y:S01]  /*27610*/  STL [R1+0x2254], R56 ;  /* 0x0022543801007387 */ /* 0x000fe20000100800 */
[----:B------:R-:W-:Y:S02]  /*27620*/  IMAD.MOV.U32 R8, RZ, RZ, R70 ;  /* 0x000000ffff087224 */ /* 0x000fe400078e0046 */
[----:B------:R-:W-:Y:S01]  /*27630*/  IMAD.MOV.U32 R9, RZ, RZ, R71 ;  /* 0x000000ffff097224 */ /* 0x000fe200078e0047 */
[----:B------:R-:W-:Y:S01]  /*27640*/  STL [R1+0x2250], R57 ;  /* 0x0022503901007387 */ /* 0x000fe20000100800 */
[----:B------:R-:W-:Y:S01]  /*27650*/  HMMA.1688.F32.TF32 R68, R240, R38, R248 ;  /* 0x00000026f044723c */ /* 0x000fe200000810f8 */
[----:B------:R-:W-:-:S06]  /*27660*/  IMAD.MOV.U32 R244, RZ, RZ, R27 ;  /* 0x000000fffff47224 */ /* 0x000fcc00078e001b */
[----:B------:R-:W-:Y:S02]  /*27670*/  IMAD.MOV.U32 R248, RZ, RZ, R30 ;  /* 0x000000fffff87224 */ /* 0x000fe400078e001e */
[----:B------:R-:W2:Y:S01]  /*27680*/  LDL.LU R30, [R1+0x252c] ;  /* 0x00252c00011e7983 */ /* 0x000ea20000300800 */
[----:B------:R-:W-:Y:S02]  /*27690*/  IMAD.MOV.U32 R249, RZ, RZ, R35 ;  /* 0x000000fffff97224 */ /* 0x000fe400078e0023 */
[----:B------:R-:W-:Y:S01]  /*276a0*/  IMAD.MOV.U32 R250, RZ, RZ, R34 ;  /* 0x000000fffffa7224 */ /* 0x000fe200078e0022 */
[----:B------:R-:W3:Y:S01]  /*276b0*/  LDL.LU R35, [R1+0x2528] ;  /* 0x0025280001237983 */ /* 0x000ee20000300800 */
[----:B------:R-:W-:-:S03]  /*276c0*/  IMAD.MOV.U32 R251, RZ, RZ, R22 ;  /* 0x000000fffffb7224 */ /* 0x000fc600078e0016 */
[----:B------:R-:W4:Y:S01]  /*276d0*/  LDL.LU R34, [R1+0x2524] ;  /* 0x0025240001227983 */ /* 0x000f220000300800 */
[----:B------:R-:W-:-:S03]  /*276e0*/  IMAD.MOV.U32 R245, RZ, RZ, R26 ;  /* 0x000000fffff57224 */ /* 0x000fc600078e001a */
[----:B------:R-:W4:Y:S01]  /*276f0*/  LDL.LU R22, [R1+0x2520] ;  /* 0x0025200001167983 */ /* 0x000f220000300800 */
[----:B------:R-:W-:-:S03]  /*27700*/  IMAD.MOV.U32 R246, RZ, RZ, R23 ;  /* 0x000000fffff67224 */ /* 0x000fc600078e0017 */
[----:B------:R-:W4:Y:S01]  /*27710*/  LDL.LU R27, [R1+0x251c] ;  /* 0x00251c00011b7983 */ /* 0x000f220000300800 */
[----:B------:R-:W-:-:S03]  /*27720*/  IMAD.MOV.U32 R247, RZ, RZ, R31 ;  /* 0x000000fffff77224 */ /* 0x000fc600078e001f */
[----:B------:R-:W4:Y:S04]  /*27730*/  LDL.LU R26, [R1+0x2518] ;  /* 0x00251800011a7983 */ /* 0x000f280000300800 */
[----:B------:R-:W4:Y:S04]  /*27740*/  LDL.LU R23, [R1+0x2514] ;  /* 0x0025140001177983 */ /* 0x000f280000300800 */
[----:B------:R-:W4:Y:S04]  /*27750*/  LDL.LU R31, [R1+0x2510] ;  /* 0x00251000011f7983 */ /* 0x000f280000300800 */
[----:B------:R-:W4:Y:S04]  /*27760*/  LDL.LU R100, [R1+0xd90] ;  /* 0x000d900001647983 */ /* 0x000f280000300800 */
[----:B------:R-:W4:Y:S04]  /*27770*/  LDL.LU R101, [R1+0xd94] ;  /* 0x000d940001657983 */ /* 0x000f280000300800 */
[----:B------:R-:W4:Y:S04]  /*27780*/  LDL.LU R102, [R1+0xd98] ;  /* 0x000d980001667983 */ /* 0x000f280000300800 */
[----:B------:R-:W4:Y:S01]  /*27790*/  LDL.LU R103, [R1+0xd9c] ;  /* 0x000d9c0001677983 */ /* 0x000f220000300800 */
        /* <DEDUP_REMOVED lines=23> */
[----:B------:R-:W4:Y:S01]  /*27910*/  LDL.LU R87, [R1+0xd5c] ;  /* 0x000d5c0001577983 */ /* 0x000f220000300800 */
[----:B------:R-:W-:-:S02]  /*27920*/  IMAD.MOV.U32 R12, RZ, RZ, R68 ;  /* 0x000000ffff0c7224 */ /* 0x000fc400078e0044 */
[----:B------:R-:W-:Y:S02]  /*27930*/  IMAD.MOV.U32 R13, RZ, RZ, R69 ;  /* 0x000000ffff0d7224 */ /* 0x000fe400078e0045 */
[----:B------:R-:W-:Y:S02]  /*27940*/  IMAD.MOV.U32 R16, RZ, RZ, R70 ;  /* 0x000000ffff107224 */ /* 0x000fe400078e0046 */
[----:B------:R-:W-:Y:S02]  /*27950*/  IMAD.MOV.U32 R17, RZ, RZ, R71 ;  /* 0x000000ffff117224 */ /* 0x000fe400078e0047 */
[----:B--2---:R-:W-:Y:S02]  /*27960*/  IMAD.MOV.U32 R71, RZ, RZ, R30 ;  /* 0x000000ffff477224 */ /* 0x004fe400078e001e */
[----:B---3--:R-:W-:Y:S02]  /*27970*/  IMAD.MOV.U32 R70, RZ, RZ, R35 ;  /* 0x000000ffff467224 */ /* 0x008fe400078e0023 */
[----:B----4-:R-:W-:-:S02]  /*27980*/  IMAD.MOV.U32 R69, RZ, RZ, R34 ;  /* 0x000000ffff457224 */ /* 0x010fc400078e0022 */
[----:B------:R-:W-:Y:S02]  /*27990*/  IMAD.MOV.U32 R68, RZ, RZ, R22 ;  /* 0x000000ffff447224 */ /* 0x000fe400078e0016 */
[----:B------:R-:W-:Y:S02]  /*279a0*/  IMAD.MOV.U32 R81, RZ, RZ, R15 ;  /* 0x000000ffff517224 */ /* 0x000fe400078e000f */
[----:B------:R-:W-:Y:S02]  /*279b0*/  IMAD.MOV.U32 R80, RZ, RZ, R14 ;  /* 0x000000ffff507224 */ /* 0x000fe400078e000e */
[----:B------:R-:W2:Y:S04]  /*279c0*/  LDL.LU R14, [R1+0x24fc] ;  /* 0x0024fc00010e7983 */ /* 0x000ea80000300800 */
[----:B------:R-:W2:Y:S01]  /*279d0*/  LDL.LU R15, [R1+0x24f8] ;  /* 0x0024f800010f7983 */ /* 0x000ea20000300800 */
[----:B------:R-:W-:-:S02]  /*279e0*/  IMAD.MOV.U32 R82, RZ, RZ, R18 ;  /* 0x000000ffff527224 */ /* 0x000fc400078e0012 */
[----:B------:R-:W-:Y:S01]  /*279f0*/  IMAD.MOV.U32 R83, RZ, RZ, R19 ;  /* 0x000000ffff537224 */ /* 0x000fe200078e0013 */
[----:B------:R-:W3:Y:S04]  /*27a00*/  LDL.LU R18, [R1+0x24f4] ;  /* 0x0024f40001127983 */ /* 0x000ee80000300800 */
[----:B------:R-:W3:Y:S01]  /*27a10*/  LDL.LU R19, [R1+0x24f0] ;  /* 0x0024f00001137983 */ /* 0x000ee20000300800 */
[----:B------:R-:W-:-:S03]  /*27a20*/  IMAD.MOV.U32 R72, RZ, RZ, R31 ;  /* 0x000000ffff487224 */ /* 0x000fc600078e001f */
[----:B------:R-:W4:Y:S01]  /*27a30*/  LDL.LU R22, [R1+0x24ec] ;  /* 0x0024ec0001167983 */ /* 0x000f220000300800 */
[----:B------:R-:W-:-:S03]  /*27a40*/  IMAD.MOV.U32 R73, RZ, RZ, R23 ;  /* 0x000000ffff497224 */ /* 0x000fc600078e0017 */
[----:B------:R-:W3:Y:S04]  /*27a50*/  LDL.LU R34, [R1+0x24e8] ;  /* 0x0024e80001227983 */ /* 0x000ee80000300800 */
[----:B------:R-:W3:Y:S04]  /*27a60*/  LDL.LU R35, [R1+0x24e4] ;  /* 0x0024e40001237983 */ /* 0x000ee80000300800 */
[----:B------:R-:W3:Y:S04]  /*27a70*/  LDL.LU R30, [R1+0x24e0] ;  /* 0x0024e000011e7983 */ /* 0x000ee80000300800 */
[----:B------:R-:W3:Y:S04]  /*27a80*/  LDL.LU R31, [R1+0x24dc] ;  /* 0x0024dc00011f7983 */ /* 0x000ee80000300800 */
[----:B------:R-:W4:Y:S01]  /*27a90*/  LDL.LU R23, [R1+0x24d8] ;  /* 0x0024d80001177983 */ /* 0x000f220000300800 */
[----:B------:R-:W-:-:S02]  /*27aa0*/  IMAD.MOV.U32 R74, RZ, RZ, R26 ;  /* 0x000000ffff4a7224 */ /* 0x000fc400078e001a */
[----:B------:R-:W-:Y:S01]  /*27ab0*/  IMAD.MOV.U32 R75, RZ, RZ, R27 ;  /* 0x000000ffff4b7224 */ /* 0x000fe200078e001b */
[----:B------:R-:W3:Y:S04]  /*27ac0*/  LDL.LU R26, [R1+0x24d4] ;  /* 0x0024d400011a7983 */ /* 0x000ee80000300800 */
[----:B------:R-:W3:Y:S02]  /*27ad0*/  LDL.LU R27, [R1+0x24d0] ;  /* 0x0024d000011b7983 */ /* 0x000ee40000300800 */
[C---:B------:R-:W-:Y:S08]  /*27ae0*/  HMMA.1688.F32.TF32 R72, R236.reuse, R66, R72 ;  /* 0x00000042ec48723c */ /* 0x040ff00000081048 */
[----:B------:R-:W-:Y:S08]  /*27af0*/  HMMA.1688.F32.TF32 R68, R236, R62, R68 ;  /* 0x0000003eec44723c */ /* 0x000ff00000081044 */
[----:B--2---:R-:W-:Y:S11]  /*27b00*/  HMMA.1688.F32.TF32 R80, R240, R14, R80 ;  /* 0x0000000ef050723c */ /* 0x004ff60000081050 */
[----:B------:R-:W-:Y:S11]  /*27b10*/  @!UPT UIADD3 URZ, URZ, URZ, URZ ;  /* 0x0000003f3f3ff290 */ /* 0x000ff6000fffe03f */
[----:B------:R-:W-:Y:S01]  /*27b20*/  @!UPT UIADD3 URZ, URZ, URZ, URZ ;  /* 0x0000003f3f3ff290 */ /* 0x000fe2000fffe03f */
        /* <DEDUP_REMOVED lines=8> */
[----:B-1----:R-:W-:Y:S08]  /*27bb0*/  HMMA.1688.F32.TF32 R68, R236, R58, R248 ;  /* 0x0000003aec44723c */ /* 0x002ff000000810f8 */
[C---:B---3--:R-:W-:Y:S01]  /*27bc0*/  HMMA.1688.F32.TF32 R84, R240.reuse, R18, R84 ;  /* 0x00000012f054723c */ /* 0x048fe20000081054 */
[----:B------:R-:W-:Y:S04]  /*27bd0*/  STL.64 [R1+0x620], R80 ;  /* 0x0006205001007387 */ /* 0x000fe80000100a00 */
[----:B------:R-:W-:Y:S03]  /*27be0*/  STL.64 [R1+0x628], R82 ;  /* 0x0006285201007387 */ /* 0x000fe60000100a00 */
[C---:B----4-:R-:W-:Y:S01]  /*27bf0*/  HMMA.1688.F32.TF32 R88, R240.reuse, R22, R88 ;  /* 0x00000016f058723c */ /* 0x050fe20000081058 */
[----:B------:R-:W2:Y:S04]  /*27c00*/  LDL.LU R244, [R1+0xb10] ;  /* 0x000b100001f47983 */ /* 0x000ea80000300800 */
[----:B------:R-:W-:Y:S03]  /*27c10*/  STL.64 [R1+0x630], R72 ;  /* 0x0006304801007387 */ /* 0x000fe60000100a00 */
[C---:B------:R-:W-:Y:S01]  /*27c20*/  HMMA.1688.F32.TF32 R96, R240.reuse, R30, R96 ;  /* 0x0000001ef060723c */ /* 0x040fe20000081060 */
[----:B------:R-:W-:Y:S04]  /*27c30*/  STL.64 [R1+0x638], R74 ;  /* 0x0006384a01007387 */ /* 0x000fe80000100a00 */
[----:B------:R1:W-:Y:S04]  /*27c40*/  STL.64 [R1+0x640], R68 ;  /* 0x0006404401007387 */ /* 0x0003e80000100a00 */
[----:B------:R3:W-:Y:S01]  /*27c50*/  STL.64 [R1+0x648], R70 ;  /* 0x0006484601007387 */ /* 0x0007e20000100a00 */
[----:B------:R-:W-:Y:S03]  /*27c60*/  HMMA.1688.F32.TF32 R100, R240, R34, R100 ;  /* 0x00000022f064723c */ /* 0x000fe60000081064 */
[----:B------:R-:W2:Y:S04]  /*27c70*/  LDL.LU R245, [R1+0xb14] ;  /* 0x000b140001f57983 */ /* 0x000ea80000300800 */
[----:B------:R-:W2:Y:S04]  /*27c80*/  LDL.LU R246, [R1+0xb18] ;  /* 0x000b180001f67983 */ /* 0x000ea80000300800 */
[----:B------:R-:W2:Y:S04]  /*27c90*/  LDL.LU R247, [R1+0xb1c] ;  /* 0x000b1c0001f77983 */ /* 0x000ea80000300800 */
[----:B------:R-:W4:Y:S04]  /*27ca0*/  LDL.LU R124, [R1+0xb30] ;  /* 0x000b3000017c7983 */ /* 0x000f280000300800 */
[----:B------:R-:W4:Y:S04]  /*27cb0*/  LDL.LU R125, [R1+0xb34] ;  /* 0x000b3400017d7983 */ /* 0x000f280000300800 */
[----:B------:R-:W4:Y:S04]  /*27cc0*/  LDL.LU R126, [R1+0xb38] ;  /* 0x000b3800017e7983 */ /* 0x000f280000300800 */
[----:B------:R-:W4:Y:S04]  /*27cd0*/  LDL.LU R127, [R1+0xb3c] ;  /* 0x000b3c00017f7983 */ /* 0x000f280000300800 */
[----:B-1----:R-:W2:Y:S04]  /*27ce0*/  LDL.LU R68, [R1+0xb50] ;  /* 0x000b500001447983 */ /* 0x002ea80000300800 */
[----:B------:R-:W2:Y:S04]  /*27cf0*/  LDL.LU R69, [R1+0xb54] ;  /* 0x000b540001457983 */ /* 0x000ea80000300800 */
[----:B---3--:R-:W2:Y:S04]  /*27d00*/  LDL.LU R70, [R1+0xb58] ;  /* 0x000b580001467983 */ /* 0x008ea80000300800 */
[----:B------:R-:W2:Y:S01]  /*27d10*/  LDL.LU R71, [R1+0xb5c] ;  /* 0x000b5c0001477983 */ /* 0x000ea20000300800 */
[----:B------:R-:W-:-:S03]  /*27d20*/  IMAD.MOV.U32 R52, RZ, RZ, R84 ;  /* 0x000000ffff347224 */ /* 0x000fc600078e0054 */
[----:B------:R-:W3:Y:S01]  /*27d30*/  LDL.LU R80, [R1+0xb80] ;  /* 0x000b800001507983 */ /* 0x000ee20000300800 */
[----:B------:R-:W-:-:S03]  /*27d40*/  IMAD.MOV.U32 R53, RZ, RZ, R85 ;  /* 0x000000ffff357224 */ /* 0x000fc600078e0055 */
[----:B------:R-:W3:Y:S01]  /*27d50*/  LDL.LU R81, [R1+0xb84] ;  /* 0x000b840001517983 */ /* 0x000ee20000300800 */
[----:B------:R-:W-:-:S03]  /*27d60*/  IMAD.MOV.U32 R56, RZ, RZ, R86 ;  /* 0x000000ffff387224 */ /* 0x000fc600078e0056 */
[----:B------:R-:W3:Y:S01]  /*27d70*/  LDL.LU R82, [R1+0xb88] ;  /* 0x000b880001527983 */ /* 0x000ee20000300800 */
[----:B------:R-:W-:-:S03]  /*27d80*/  IMAD.MOV.U32 R57, RZ, RZ, R87 ;  /* 0x000000ffff397224 */ /* 0x000fc600078e0057 */
[----:B------:R-:W3:Y:S01]  /*27d90*/  LDL.LU R83, [R1+0xb8c] ;  /* 0x000b8c0001537983 */ /* 0x000ee20000300800 */
[----:B------:R-:W-:-:S03]  /*27da0*/  IMAD.MOV.U32 R44, RZ, RZ, R88 ;  /* 0x000000ffff2c7224 */ /* 0x000fc600078e0058 */
[----:B------:R-:W2:Y:S01]  /*27db0*/  LDL.LU R84, [R1+0xb90] ;  /* 0x000b900001547983 */ /* 0x000ea20000300800 */
        /* <DEDUP_REMOVED lines=21> */
[----:B------:R-:W2:Y:S04]  /*27f10*/  LDL.LU R99, [R1+0xbcc] ;  /* 0x000bcc0001637983 */ /* 0x000ea80000300800 */
        /* <DEDUP_REMOVED lines=20> */
[----:B------:R-:W3:Y:S04]  /*28060*/  LDL.LU R204, [R1+0xc50] ;  /* 0x000c500001cc7983 */ /* 0x000ee80000300800 */
[----:B------:R-:W3:Y:S04]  /*28070*/  LDL.LU R205, [R1+0xc54] ;  /* 0x000c540001cd7983 */ /* 0x000ee80000300800 */
[----:B------:R-:W3:Y:S04]  /*28080*/  LDL.LU R206, [R1+0xc58] ;  /* 0x000c580001ce7983 */ /* 0x000ee80000300800 */
[----:B------:R-:W3:Y:S04]  /*28090*/  LDL.LU R207, [R1+0xc5c] ;  /* 0x000c5c0001cf7983 */ /* 0x000ee80000300800 */
        /* <DEDUP_REMOVED lines=28> */
[----:B------:R-:W-:Y:S03]  /*28260*/  HMMA.1688.F32.TF32 R92, R240, R26, R92 ;  /* 0x0000001af05c723c */ /* 0x000fe6000008105c */
        /* <DEDUP_REMOVED lines=17> */
[----:B------:R-:W-:Y:S01]  /*28380*/  IMAD.MOV.U32 R37, RZ, RZ, R93 ;  /* 0x000000ffff257224 */ /* 0x000fe200078e005d */
[----:B------:R-:W4:Y:S01]  /*28390*/  LDL.LU R92, [R1+0xbb0] ;  /* 0x000bb000015c7983 */ /* 0x000f220000300800 */
[----:B------:R-:W-:Y:S02]  /*283a0*/  IMAD.MOV.U32 R40, RZ, RZ, R94 ;  /* 0x000000ffff287224 */ /* 0x000fe400078e005e */
[----:B------:R-:W-:Y:S01]  /*283b0*/  IMAD.MOV.U32 R41, RZ, RZ, R95 ;  /* 0x000000ffff297224 */ /* 0x000fe200078e005f */
        /* <DEDUP_REMOVED lines=11> */
[----:B------:R-:W-:Y:S04]  /*28470*/  LDS R240, [R79+0x52100] ;  /* 0x052100004ff07984 */ /* 0x000fe80000000800 */
[----:B------:R-:W-:Y:S04]  /*28480*/  LDS R242, [R79+0x53100] ;  /* 0x053100004ff27984 */ /* 0x000fe80000000800 */
[----:B------:R-:W-:Y:S04]  /*28490*/  LDS R241, [R252+0x52100] ;  /* 0x05210000fcf17984 */ /* 0x000fe80000000800 */
[----:B------:R-:W1:Y:S01]  /*284a0*/  LDS R243, [R252+0x53100] ;  /* 0x05310000fcf37984 */ /* 0x000e620000000800 */
[----:B--2---:R-:W-:Y:S08]  /*284b0*/  HMMA.1688.F32.TF32 R200, R236, R18, R200 ;  /* 0x00000012ecc8723c */ /* 0x004ff000000810c8 */
[----:B-1----:R-:W-:Y:S08]  /*284c0*/  HMMA.1688.F32.TF32 R188, R240, R62, R188 ;  /* 0x0000003ef0bc723c */ /* 0x002ff000000810bc */
[C---:B---3--:R-:W-:Y:S08]  /*284d0*/  HMMA.1688.F32.TF32 R204, R236.reuse, R22, R204 ;  /* 0x00000016eccc723c */ /* 0x048ff000000810cc */
[C---:B----4-:R-:W-:Y:S08]  /*284e0*/  HMMA.1688.F32.TF32 R208, R236.reuse, R26, R208 ;  /* 0x0000001aecd0723c */ /* 0x050ff000000810d0 */
[C---:B------:R-:W-:Y:S08]  /*284f0*/  HMMA.1688.F32.TF32 R216, R236.reuse, R34, R216 ;  /* 0x00000022ecd8723c */ /* 0x040ff000000810d8 */
[C---:B------:R-:W-:Y:S08]  /*28500*/  HMMA.1688.F32.TF32 R220, R236.reuse, R38, R220 ;  /* 0x00000026ecdc723c */ /* 0x040ff000000810dc */
[C---:B------:R-:W-:Y:S08]  /*28510*/  HMMA.1688.F32.TF32 R224, R236.reuse, R42, R224 ;  /* 0x0000002aece0723c */ /* 0x040ff000000810e0 */
[C---:B------:R-:W-:Y:S08]  /*28520*/  HMMA.1688.F32.TF32 R116, R236.reuse, R50, R116 ;  /* 0x00000032ec74723c */ /* 0x040ff00000081074 */
[C---:B------:R-:W-:Y:S08]  /*28530*/  HMMA.1688.F32.TF32 R120, R236.reuse, R54, R120 ;  /* 0x00000036ec78723c */ /* 0x040ff00000081078 */
[C---:B------:R-:W-:Y:S11]  /*28540*/  HMMA.1688.F32.TF32 R228, R236.reuse, R46, R228 ;  /* 0x0000002eece4723c */ /* 0x040ff600000810e4 */
[----:B------:R-:W-:Y:S04]  /*28550*/  @!UPT UIADD3 URZ, URZ, URZ, URZ ;  /* 0x0000003f3f3ff290 */ /* 0x000fe8000fffe03f */
[----:B------:R-:W-:Y:S01]  /*28560*/  STL.64 [R1+0x660], R120 ;  /* 0x0006607801007387 */ /* 0x000fe20000100a00 */
[----:B------:R-:W-:Y:S03]  /*28570*/  HMMA.1688.F32.TF32 R212, R236, R30, R212 ;  /* 0x0000001eecd4723c */ /* 0x000fe600000810d4 */
[----:B------:R1:W-:Y:S05]  /*28580*/  STL.64 [R1+0x668], R122 ;  /* 0x0006687a01007387 */ /* 0x0003ea0000100a00 */
[----:B------:R-:W-:Y:S01]  /*28590*/  HMMA.1688.F32.TF32 R112, R240, R6, R112 ;  /* 0x00000006f070723c */ /* 0x000fe20000081070 */
[----:B-1----:R-:W2:Y:S07]  /*285a0*/  LDL.LU.64 R122, [R1+0x24c8] ;  /* 0x0024c800017a7983 */ /* 0x002eae0000300a00 */
[----:B------:R-:W-:Y:S01]  /*285b0*/  HMMA.1688.F32.TF32 R196, R236, R14, R196 ;  /* 0x0000000eecc4723c */ /* 0x000fe200000810c4 */
[----:B------:R-:W2:Y:S04]  /*285c0*/  LDL.LU.64 R120, [R1+0x24c0] ;  /* 0x0024c00001787983 */ /* 0x000ea80000300a00 */
[----:B------:R-:W-:Y:S04]  /*285d0*/  STL.64 [R1+0x670], R116 ;  /* 0x0006707401007387 */ /* 0x000fe80000100a00 */
[----:B------:R1:W-:Y:S01]  /*285e0*/  STL.64 [R1+0x678], R118 ;  /* 0x0006787601007387 */ /* 0x0003e20000100a00 */
[C---:B------:R-:W-:Y:S03]  /*285f0*/  HMMA.1688.F32.TF32 R104, R240.reuse, R58, R104 ;  /* 0x0000003af068723c */ /* 0x040fe60000081068 */
[----:B------:R-:W-:Y:S04]  /*28600*/  LDS R236, [R79+0x52180] ;  /* 0x052180004fec7984 */ /* 0x000fe80000000800 */
[----:B------:R-:W-:Y:S01]  /*28610*/  LDS R238, [R79+0x53180] ;  /* 0x053180004fee7984 */ /* 0x000fe20000000800 */
[C---:B------:R-:W-:Y:S03]  /*28620*/  HMMA.1688.F32.TF32 R192, R240.reuse, R66, R192 ;  /* 0x00000042f0c0723c */ /* 0x040fe600000810c0 */
[----:B-1----:R-:W3:Y:S04]  /*28630*/  LDL.LU.64 R118, [R1+0x24b8] ;  /* 0x0024b80001767983 */ /* 0x002ee80000300a00 */
[----:B------:R-:W3:Y:S04]  /*28640*/  LDL.LU.64 R116, [R1+0x24b0] ;  /* 0x0024b00001747983 */ /* 0x000ee80000300a00 */
[----:B------:R-:W-:Y:S01]  /*28650*/  STL.64 [R1+0x680], R228 ;  /* 0x000680e401007387 */ /* 0x000fe20000100a00 */
[C---:B------:R-:W-:Y:S03]  /*28660*/  HMMA.1688.F32.TF32 R108, R240.reuse, R10, R108 ;  /* 0x0000000af06c723c */ /* 0x040fe6000008106c */
[----:B------:R-:W-:Y:S04]  /*28670*/  STL.64 [R1+0x688], R230 ;  /* 0x000688e601007387 */ /* 0x000fe80000100a00 */
[----:B------:R-:W-:Y:S04]  /*28680*/  STL.64 [R1+0x690], R224 ;  /* 0x000690e001007387 */ /* 0x000fe80000100a00 */
[----:B------:R-:W-:Y:S01]  /*28690*/  STL.64 [R1+0x698], R226 ;  /* 0x000698e201007387 */ /* 0x000fe20000100a00 */
[C---:B------:R-:W-:Y:S03]  /*286a0*/  HMMA.1688.F32.TF32 R100, R240.reuse, R54, R100 ;  /* 0x00000036f064723c */ /* 0x040fe60000081064 */
        /* <DEDUP_REMOVED lines=48> */
[C---:B----4-:R-:W-:Y:S03]  /*289b0*/  HMMA.1688.F32.TF32 R72, R240.reuse, R18, R244 ;  /* 0x00000012f048723c */ /* 0x050fe600000810f4 */
[----:B------:R-:W-:Y:S04]  /*289c0*/  LDS R237, [R252+0x52180] ;  /* 0x05218000fced7984 */ /* 0x000fe80000000800 */
[----:B------:R-:W4:Y:S01]  /*289d0*/  LDS R239, [R252+0x53180] ;  /* 0x05318000fcef7984 */ /* 0x000f220000000800 */
[-C--:B-1----:R-:W-:Y:S03]  /*289e0*/  HMMA.1688.F32.TF32 R68, R240, R14.reuse, R248 ;  /* 0x0000000ef044723c */ /* 0x082fe600000810f8 */
[----:B------:R-:W-:Y:S04]  /*289f0*/  LDS R240, [R79+0x52200] ;  /* 0x052200004ff07984 */ /* 0x000fe80000000800 */
[----:B------:R-:W-:Y:S04]  /*28a00*/  LDS R242, [R79+0x53200] ;  /* 0x053200004ff27984 */ /* 0x000fe80000000800 */
[----:B------:R-:W-:Y:S04]  /*28a10*/  STL.64 [R1+0x900], R80 ;  /* 0x0009005001007387 */ /* 0x000fe80000100a00 */
[----:B------:R-:W-:Y:S04]  /*28a20*/  STL.64 [R1+0x908], R82 ;  /* 0x0009085201007387 */ /* 0x000fe80000100a00 */
[----:B------:R-:W2:Y:S04]  /*28a30*/  LDL.LU R248, [R1+0x580] ;  /* 0x0005800001f87983 */ /* 0x000ea80000300800 */
[----:B------:R-:W-:Y:S04]  /*28a40*/  STL.64 [R1+0x8e0], R72 ;  /* 0x0008e04801007387 */ /* 0x000fe80000100a00 */
[----:B------:R-:W-:Y:S04]  /*28a50*/  STL.64 [R1+0x8e8], R74 ;  /* 0x0008e84a01007387 */ /* 0x000fe80000100a00 */
[----:B------:R1:W-:Y:S04]  /*28a60*/  STL.64 [R1+0x8d0], R68 ;  /* 0x0008d04401007387 */ /* 0x0003e80000100a00 */
[----:B------:R1:W-:Y:S04]  /*28a70*/  STL.64 [R1+0x8d8], R70 ;  /* 0x0008d84601007387 */ /* 0x0003e80000100a00 */
[----:B------:R-:W2:Y:S04]  /*28a80*/  LDL.LU R249, [R1+0x584] ;  /* 0x0005840001f97983 */ /* 0x000ea80000300800 */
[----:B------:R-:W2:Y:S04]  /*28a90*/  LDL.LU R250, [R1+0x588] ;  /* 0x0005880001fa7983 */ /* 0x000ea80000300800 */
[----:B------:R-:W2:Y:S04]  /*28aa0*/  LDL.LU R251, [R1+0x58c] ;  /* 0x00058c0001fb7983 */ /* 0x000ea80000300800 */
[----:B------:R-:W2:Y:S04]  /*28ab0*/  LDL.LU R244, [R1+0x590] ;  /* 0x0005900001f47983 */ /* 0x000ea80000300800 */
[----:B------:R-:W2:Y:S04]  /*28ac0*/  LDL.LU R245, [R1+0x594] ;  /* 0x0005940001f57983 */ /* 0x000ea80000300800 */
[----:B------:R-:W2:Y:S04]  /*28ad0*/  LDL.LU R246, [R1+0x598] ;  /* 0x0005980001f67983 */ /* 0x000ea80000300800 */
[----:B------:R-:W2:Y:S04]  /*28ae0*/  LDL.LU R247, [R1+0x59c] ;  /* 0x00059c0001f77983 */ /* 0x000ea80000300800 */
[----:B-1----:R-:W2:Y:S04]  /*28af0*/  LDL.LU R68, [R1+0x5b0] ;  /* 0x0005b00001447983 */ /* 0x002ea80000300800 */
        /* <DEDUP_REMOVED lines=15> */
[----:B------:R-:W4:Y:S04]  /*28bf0*/  LDL.LU R96, [R1+0x920] ;  /* 0x0009200001607983 */ /* 0x000f280000300800 */
[----:B------:R-:W4:Y:S04]  /*28c00*/  LDL.LU R97, [R1+0x924] ;  /* 0x0009240001617983 */ /* 0x000f280000300800 */
[----:B------:R-:W4:Y:S04]  /*28c10*/  LDL.LU R98, [R1+0x928] ;  /* 0x0009280001627983 */ /* 0x000f280000300800 */
[----:B------:R-:W4:Y:S04]  /*28c20*/  LDL.LU R99, [R1+0x92c] ;  /* 0x00092c0001637983 */ /* 0x000f280000300800 */
        /* <DEDUP_REMOVED lines=72> */
[----:B------:R-:W-:Y:S04]  /*290b0*/  LDS R241, [R252+0x52200] ;  /* 0x05220000fcf17984 */ /* 0x000fe80000000800 */
[----:B------:R-:W1:Y:S01]  /*290c0*/  LDS R243, [R252+0x53200] ;  /* 0x05320000fcf37984 */ /* 0x000e620000000800 */
[C---:B----4-:R-:W-:Y:S08]  /*290d0*/  HMMA.1688.F32.TF32 R96, R236.reuse, R14, R96 ;  /* 0x0000000eec60723c */ /* 0x050ff00000081060 */
[C---:B--2---:R-:W-:Y:S08]  /*290e0*/  HMMA.1688.F32.TF32 R192, R236.reuse, R22, R192 ;  /* 0x00000016ecc0723c */ /* 0x044ff000000810c0 */
[C---:B---3--:R-:W-:Y:S08]  /*290f0*/  HMMA.1688.F32.TF32 R196, R236.reuse, R26, R196 ;  /* 0x0000001aecc4723c */ /* 0x048ff000000810c4 */
[C---:B------:R-:W-:Y:S08]  /*29100*/  HMMA.1688.F32.TF32 R200, R236.reuse, R30, R200 ;  /* 0x0000001eecc8723c */ /* 0x040ff000000810c8 */
        /* <DEDUP_REMOVED lines=8> */
[C---:B------:R-:W-:Y:S11]  /*29190*/  HMMA.1688.F32.TF32 R104, R236.reuse, R6, R104 ;  /* 0x00000006ec68723c */ /* 0x040ff60000081068 */
[----:B------:R-:W-:Y:S04]  /*291a0*/  @!UPT UIADD3 URZ, URZ, URZ, URZ ;  /* 0x0000003f3f3ff290 */ /* 0x000fe8000fffe03f */
[----:B------:R-:W-:Y:S04]  /*291b0*/  STL.64 [R1+0xd80], R112 ;  /* 0x000d807001007387 */ /* 0x000fe80000100a00 */
[----:B------:R2:W-:Y:S01]  /*291c0*/  STL.64 [R1+0xd88], R114 ;  /* 0x000d887201007387 */ /* 0x0005e20000100a00 */
[C---:B------:R-:W-:Y:S03]  /*291d0*/  HMMA.1688.F32.TF32 R220, R236.reuse, R50, R220 ;  /* 0x00000032ecdc723c */ /* 0x040fe600000810dc */
[----:B--2---:R-:W2:Y:S04]  /*291e0*/  LDL.LU.64 R114, [R1+0x24a8] ;  /* 0x0024a80001727983 */ /* 0x004ea80000300a00 */
[----:B------:R-:W2:Y:S04]  /*291f0*/  LDL.LU.64 R112, [R1+0x24a0] ;  /* 0x0024a00001707983 */ /* 0x000ea80000300a00 */
[----:B------:R-:W-:Y:S01]  /*29200*/  STL.64 [R1+0xd70], R108 ;  /* 0x000d706c01007387 */ /* 0x000fe20000100a00 */
[C---:B------:R-:W-:Y:S03]  /*29210*/  HMMA.1688.F32.TF32 R204, R236.reuse, R34, R204 ;  /* 0x00000022eccc723c */ /* 0x040fe600000810cc */
[----:B------:R3:W-:Y:S04]  /*29220*/  STL.64 [R1+0xd78], R110 ;  /* 0x000d786e01007387 */ /* 0x0007e80000100a00 */
[----:B---3--:R-:W3:Y:S04]  /*29230*/  LDL.LU.64 R110, [R1+0x2498] ;  /* 0x00249800016e7983 */ /* 0x008ee80000300a00 */
[----:B------:R-:W3:Y:S04]  /*29240*/  LDL.LU.64 R108, [R1+0x2490] ;  /* 0x00249000016c7983 */ /* 0x000ee80000300a00 */
[----:B------:R-:W-:Y:S04]  /*29250*/  STL.64 [R1+0xd60], R104 ;  /* 0x000d606801007387 */ /* 0x000fe80000100a00 */
[----:B------:R4:W-:Y:S01]  /*29260*/  STL.64 [R1+0xd68], R106 ;  /* 0x000d686a01007387 */ /* 0x0009e20000100a00 */
[----:B------:R-:W-:Y:S03]  /*29270*/  HMMA.1688.F32.TF32 R188, R236, R18, R188 ;  /* 0x00000012ecbc723c */ /* 0x000fe600000810bc */
[----:B------:R-:W-:Y:S04]  /*29280*/  LDS R236, [R79+0x52280] ;  /* 0x052280004fec7984 */ /* 0x000fe80000000800 */
[----:B------:R-:W-:Y:S04]  /*29290*/  LDS R238, [R79+0x53280] ;  /* 0x053280004fee7984 */ /* 0x000fe80000000800 */
[----:B----4-:R-:W4:Y:S04]  /*292a0*/  LDL.LU.64 R106, [R1+0x2488] ;  /* 0x00248800016a7983 */ /* 0x010f280000300a00 */
[----:B------:R-:W4:Y:S04]  /*292b0*/  LDL.LU.64 R104, [R1+0x2480] ;  /* 0x0024800001687983 */ /* 0x000f280000300a00 */
[----:B------:R-:W-:Y:S04]  /*292c0*/  STL.64 [R1+0xd50], R100 ;  /* 0x000d506401007387 */ /* 0x000fe80000100a00 */
[----:B------:R1:W-:Y:S02]  /*292d0*/  STL.64 [R1+0xd58], R102 ;  /* 0x000d586601007387 */ /* 0x0003e40000100a00 */
[C---:B-1----:R-:W-:Y:S02]  /*292e0*/  HMMA.1688.F32.TF32 R92, R240.reuse, R66, R92 ;  /* 0x00000042f05c723c */ /* 0x042fe4000008105c */
[----:B------:R-:W-:Y:S04]  /*292f0*/  LDS R237, [R252+0x52280] ;  /* 0x05228000fced7984 */ /* 0x000fe80000000800 */
[----:B------:R-:W1:Y:S04]  /*29300*/  LDS R239, [R252+0x53280] ;  /* 0x05328000fcef7984 */ /* 0x000e680000000800 */
[----:B------:R-:W2:Y:S04]  /*29310*/  LDL.LU.64 R102, [R1+0x2478] ;  /* 0x0024780001667983 */ /* 0x000ea80000300a00 */
[----:B------:R-:W2:Y:S01]  /*29320*/  LDL.LU.64 R100, [R1+0x2470] ;  /* 0x0024700001647983 */ /* 0x000ea20000300a00 */
        /* <DEDUP_REMOVED lines=38> */
[----:B------:R1:W-:Y:S02]  /*29590*/  STL.64 [R1+0xf48], R74 ;  /* 0x000f484a01007387 */ /* 0x0003e40000100a00 */
[C---:B-1----:R-:W-:Y:S02]  /*295a0*/  HMMA.1688.F32.TF32 R80, R240.reuse, R50, R124 ;  /* 0x00000032f050723c */ /* 0x042fe4000008107c */
[----:B------:R-:W-:Y:S04]  /*295b0*/  STL.64 [R1+0xe90], R68 ;  /* 0x000e904401007387 */ /* 0x000fe80000100a00 */
[----:B------:R1:W-:Y:S02]  /*295c0*/  STL.64 [R1+0xe98], R70 ;  /* 0x000e984601007387 */ /* 0x0003e40000100a00 */
[C---:B------:R-:W-:Y:S08]  /*295d0*/  HMMA.1688.F32.TF32 R72, R240.reuse, R46, R244 ;  /* 0x0000002ef048723c */ /* 0x040ff000000810f4 */
[----:B-1----:R-:W-:Y:S07]  /*295e0*/  HMMA.1688.F32.TF32 R68, R240, R42, R248 ;  /* 0x0000002af044723c */ /* 0x002fee00000810f8 */
[----:B------:R1:W-:Y:S04]  /*295f0*/  STL.64 [R1+0xe80], R80 ;  /* 0x000e805001007387 */ /* 0x0003e80000100a00 */
[----:B------:R1:W-:Y:S04]  /*29600*/  STL.64 [R1+0xe88], R82 ;  /* 0x000e885201007387 */ /* 0x0003e80000100a00 */
[----:B------:R-:W2:Y:S04]  /*29610*/  LDL.LU R196, [R1+0x10] ;  /* 0x0000100001c47983 */ /* 0x000ea80000300800 */
[----:B------:R1:W-:Y:S04]  /*29620*/  STL.64 [R1+0xe50], R72 ;  /* 0x000e504801007387 */ /* 0x0003e80000100a00 */
[----:B------:R1:W-:Y:S04]  /*29630*/  STL.64 [R1+0xe58], R74 ;  /* 0x000e584a01007387 */ /* 0x0003e80000100a00 */
        /* <DEDUP_REMOVED lines=37> */
[----:B-1----:R-:W4:Y:S04]  /*29890*/  LDL.LU R80, [R1+0x450] ;  /* 0x0004500001507983 */ /* 0x002f280000300800 */
        /* <DEDUP_REMOVED lines=43> */
[----:B------:R-:W4:Y:S04]  /*29b50*/  LDL.LU R192, [R1] ;  /* 0x0000000001c07983 */ /* 0x000f280000300800 */
[----:B------:R-:W4:Y:S04]  /*29b60*/  LDL.LU R193, [R1+0x4] ;  /* 0x0000040001c17983 */ /* 0x000f280000300800 */
[----:B------:R-:W4:Y:S04]  /*29b70*/  LDL.LU R194, [R1+0x8] ;  /* 0x0000080001c27983 */ /* 0x000f280000300800 */
[----:B------:R-:W4:Y:S01]  /*29b80*/  LDL.LU R195, [R1+0xc] ;  /* 0x00000c0001c37983 */ /* 0x000f220000300800 */
[C---:B--2---:R-:W-:Y:S08]  /*29b90*/  HMMA.1688.F32.TF32 R244, R236.reuse, R6, R244 ;  /* 0x00000006ecf4723c */ /* 0x044ff000000810f4 */
[----:B---3--:R-:W-:Y:S08]  /*29ba0*/  HMMA.1688.F32.TF32 R124, R236, R62, R124 ;  /* 0x0000003eec7c723c */ /* 0x008ff0000008107c */
[C---:B----4-:R-:W-:Y:S08]  /*29bb0*/  HMMA.1688.F32.TF32 R80, R240.reuse, R18, R80 ;  /* 0x00000012f050723c */ /* 0x050ff00000081050 */
[C---:B------:R-:W-:Y:S08]  /*29bc0*/  HMMA.1688.F32.TF32 R84, R240.reuse, R22, R84 ;  /* 0x00000016f054723c */ /* 0x040ff00000081054 */
[C---:B------:R-:W-:Y:S08]  /*29bd0*/  HMMA.1688.F32.TF32 R92, R240.reuse, R34, R92 ;  /* 0x00000022f05c723c */ /* 0x040ff0000008105c */
[C---:B------:R-:W-:Y:S08]  /*29be0*/  HMMA.1688.F32.TF32 R96, R240.reuse, R38, R96 ;  /* 0x00000026f060723c */ /* 0x040ff00000081060 */
[C---:B------:R-:W-:Y:S11]  /*29bf0*/  HMMA.1688.F32.TF32 R188, R240.reuse, R30, R188 ;  /* 0x0000001ef0bc723c */ /* 0x040ff600000810bc */
[----:B------:R-:W-:Y:S04]  /*29c00*/  @!UPT UIADD3 URZ, URZ, URZ, URZ ;  /* 0x0000003f3f3ff290 */ /* 0x000fe8000fffe03f */
[----:B------:R-:W-:Y:S01]  /*29c10*/  STL.64 [R1+0xdf0], R96 ;  /* 0x000df06001007387 */ /* 0x000fe20000100a00 */
[C---:B------:R-:W-:Y:S03]  /*29c20*/  HMMA.1688.F32.TF32 R88, R240.reuse, R26, R88 ;  /* 0x0000001af058723c */ /* 0x040fe60000081058 */
[----:B------:R1:W-:Y:S04]  /*29c30*/  STL.64 [R1+0xdf8], R98 ;  /* 0x000df86201007387 */ /* 0x0003e80000100a00 */
[----:B-1----:R-:W2:Y:S04]  /*29c40*/  LDL.LU.64 R98, [R1+0x2468] ;  /* 0x0024680001627983 */ /* 0x002ea80000300a00 */
[----:B------:R-:W2:Y:S01]  /*29c50*/  LDL.LU.64 R96, [R1+0x2460] ;  /* 0x0024600001607983 */ /* 0x000ea20000300a00 */
[----:B------:R-:W-:Y:S03]  /*29c60*/  HMMA.1688.F32.TF32 R240, R240, R14, R72 ;  /* 0x0000000ef0f0723c */ /* 0x000fe60000081048 */
[----:B------:R-:W-:Y:S04]  /*29c70*/  STL.64 [R1+0xde0], R92 ;  /* 0x000de05c01007387 */ /* 0x000fe80000100a00 */
[----:B------:R1:W-:Y:S01]  /*29c80*/  STL.64 [R1+0xde8], R94 ;  /* 0x000de85e01007387 */ /* 0x0003e20000100a00 */
[C---:B------:R-:W-:Y:S03]  /*29c90*/  HMMA.1688.F32.TF32 R68, R236.reuse, R66, R68 ;  /* 0x00000042ec44723c */ /* 0x040fe60000081044 */
[----:B-1----:R-:W3:Y:S04]  /*29ca0*/  LDL.LU.64 R94, [R1+0x2458] ;  /* 0x00245800015e7983 */ /* 0x002ee80000300a00 */
[----:B------:R-:W3:Y:S04]  /*29cb0*/  LDL.LU.64 R92, [R1+0x2450] ;  /* 0x00245000015c7983 */ /* 0x000ee80000300a00 */
[----:B------:R1:W-:Y:S04]  /*29cc0*/  STL.64 [R1+0xdd0], R188 ;  /* 0x000dd0bc01007387 */ /* 0x0003e80000100a00 */
[----:B------:R4:W-:Y:S04]  /*29cd0*/  STL.64 [R1+0xdd8], R190 ;  /* 0x000dd8be01007387 */ /* 0x0009e80000100a00 */
[----:B-1----:R-:W2:Y:S04]  /*29ce0*/  LDL.LU R188, [R1+0xd0] ;  /* 0x0000d00001bc7983 */ /* 0x002ea80000300800 */
[----:B------:R-:W2:Y:S04]  /*29cf0*/  LDL.LU R189, [R1+0xd4] ;  /* 0x0000d40001bd7983 */ /* 0x000ea80000300800 */
[----:B----4-:R-:W2:Y:S04]  /*29d00*/  LDL.LU R190, [R1+0xd8] ;  /* 0x0000d80001be7983 */ /* 0x010ea80000300800 */
[----:B------:R-:W2:Y:S04]  /*29d10*/  LDL.LU R191, [R1+0xdc] ;  /* 0x0000dc0001bf7983 */ /* 0x000ea80000300800 */
[----:B------:R-:W-:Y:S04]  /*29d20*/  STL.64 [R1+0xdc0], R88 ;  /* 0x000dc05801007387 */ /* 0x000fe80000100a00 */
[----:B------:R1:W-:Y:S01]  /*29d30*/  STL.64 [R1+0xdc8], R90 ;  /* 0x000dc85a01007387 */ /* 0x0003e20000100a00 */
[C---:B------:R-:W-:Y:S03]  /*29d40*/  HMMA.1688.F32.TF32 R248, R236.reuse, R10, R248 ;  /* 0x0000000aecf8723c */ /* 0x040fe600000810f8 */
[----:B-1----:R-:W4:Y:S04]  /*29d50*/  LDL.LU.64 R90, [R1+0x2448] ;  /* 0x00244800015a7983 */ /* 0x002f280000300a00 */
[----:B------:R-:W4:Y:S04]  /*29d60*/  LDL.LU.64 R88, [R1+0x2440] ;  /* 0x0024400001587983 */ /* 0x000f280000300a00 */
[----:B------:R-:W-:Y:S04]  /*29d70*/  STL.64 [R1+0xdb0], R84 ;  /* 0x000db05401007387 */ /* 0x000fe80000100a00 */
[----:B------:R1:W-:Y:S04]  /*29d80*/  STL.64 [R1+0xdb8], R86 ;  /* 0x000db85601007387 */ /* 0x0003e80000100a00 */
[----:B-1----:R-:W2:Y:S04]  /*29d90*/  LDL.LU.64 R86, [R1+0x2438] ;  /* 0x0024380001567983 */ /* 0x002ea80000300a00 */
[----:B------:R-:W2:Y:S04]  /*29da0*/  LDL.LU.64 R84, [R1+0x2430] ;  /* 0x0024300001547983 */ /* 0x000ea80000300a00 */
[----:B------:R-:W-:Y:S04]  /*29db0*/  STL.64 [R1+0xda0], R80 ;  /* 0x000da05001007387 */ /* 0x000fe80000100a00 */
[----:B------:R1:W-:Y:S04]  /*29dc0*/  STL.64 [R1+0xda8], R82 ;  /* 0x000da85201007387 */ /* 0x0003e80000100a00 */
[----:B-1----:R-:W2:Y:S04]  /*29dd0*/  LDL.LU.64 R82, [R1+0x2428] ;  /* 0x0024280001527983 */ /* 0x002ea80000300a00 */
[----:B------:R-:W2:Y:S04]  /*29de0*/  LDL.LU.64 R80, [R1+0x2420] ;  /* 0x0024200001507983 */ /* 0x000ea80000300a00 */
[----:B------:R-:W2:Y:S04]  /*29df0*/  LDL.LU.64 R74, [R1+0x2418] ;  /* 0x00241800014a7983 */ /* 0x000ea80000300a00 */
[----:B------:R-:W2:Y:S04]  /*29e00*/  LDL.LU.64 R72, [R1+0x2410] ;  /* 0x0024100001487983 */ /* 0x000ea80000300a00 */
[----:B------:R-:W-:Y:S04]  /*29e10*/  STL.64 [R1+0xd90], R240 ;  /* 0x000d90f001007387 */ /* 0x000fe80000100a00 */
[----:B------:R-:W-:Y:S04]  /*29e20*/  STL.64 [R1+0xd98], R242 ;  /* 0x000d98f201007387 */ /* 0x000fe80000100a00 */
[----:B------:R-:W-:Y:S04]  /*29e30*/  STL.64 [R1+0x1180], R68 ;  /* 0x0011804401007387 */ /* 0x000fe80000100a00 */
[----:B------:R1:W-:Y:S01]  /*29e40*/  STL.64 [R1+0x1188], R70 ;  /* 0x0011884601007387 */ /* 0x0003e20000100a00 */
[C---:B------:R-:W-:Y:S03]  /*29e50*/  HMMA.1688.F32.TF32 R228, R236.reuse, R58, R228 ;  /* 0x0000003aece4723c */ /* 0x040fe600000810e4 */
[----:B------:R-:W-:Y:S04]  /*29e60*/  LDS R240, [R79+0x52300] ;  /* 0x052300004ff07984 */ /* 0x000fe80000000800 */
[----:B------:R-:W-:Y:S04]  /*29e70*/  LDS R242, [R79+0x53300] ;  /* 0x053300004ff27984 */ /* 0x000fe80000000800 */
[----:B-1----:R-:W2:Y:S04]  /*29e80*/  LDL.LU.64 R70, [R1+0x2408] ;  /* 0x0024080001467983 */ /* 0x002ea80000300a00 */
[----:B------:R-:W2:Y:S04]  /*29e90*/  LDL.LU.64 R68, [R1+0x2400] ;  /* 0x0024000001447983 */ /* 0x000ea80000300a00 */
[----:B------:R-:W-:Y:S04]  /*29ea0*/  STL.64 [R1+0x1170], R124 ;  /* 0x0011707c01007387 */ /* 0x000fe80000100a00 */
[----:B------:R1:W-:Y:S01]  /*29eb0*/  STL.64 [R1+0x1178], R126 ;  /* 0x0011787e01007387 */ /* 0x0003e20000100a00 */
[C---:B------:R-:W-:Y:S03]  /*29ec0*/  HMMA.1688.F32.TF32 R216, R236.reuse, R46, R216 ;  /* 0x0000002eecd8723c */ /* 0x040fe600000810d8 */
[----:B------:R-:W-:Y:S04]  /*29ed0*/  LDS R241, [R252+0x52300] ;  /* 0x05230000fcf17984 */ /* 0x000fe80000000800 */
[----:B------:R-:W2:Y:S04]  /*29ee0*/  LDS R243, [R252+0x53300] ;  /* 0x05330000fcf37984 */ /* 0x000ea80000000800 */
[----:B-1----:R-:W2:Y:S04]  /*29ef0*/  LDL.LU.64 R126, [R1+0x23f8] ;  /* 0x0023f800017e7983 */ /* 0x002ea80000300a00 */
[----:B------:R-:W2:Y:S04]  /*29f00*/  LDL.LU.64 R124, [R1+0x23f0] ;  /* 0x0023f000017c7983 */ /* 0x000ea80000300a00 */
[----:B------:R-:W-:Y:S04]  /*29f10*/  STL.64 [R1+0x1160], R244 ;  /* 0x001160f401007387 */ /* 0x000fe80000100a00 */
[----:B------:R1:W-:Y:S04]  /*29f20*/  STL.64 [R1+0x1168], R246 ;  /* 0x001168f601007387 */ /* 0x0003e80000100a00 */
[----:B-1----:R-:W2:Y:S04]  /*29f30*/  LDL.LU.64 R246, [R1+0x23e8] ;  /* 0x0023e80001f67983 */ /* 0x002ea80000300a00 */
[----:B------:R-:W2:Y:S04]  /*29f40*/  LDL.LU.64 R244, [R1+0x23e0] ;  /* 0x0023e00001f47983 */ /* 0x000ea80000300a00 */
[----:B------:R-:W-:Y:S04]  /*29f50*/  STL.64 [R1+0x1150], R248 ;  /* 0x001150f801007387 */ /* 0x000fe80000100a00 */
[----:B------:R1:W-:Y:S04]  /*29f60*/  STL.64 [R1+0x1158], R250 ;  /* 0x001158fa01007387 */ /* 0x0003e80000100a00 */
[----:B-1----:R-:W3:Y:S04]  /*29f70*/  LDL.LU.64 R250, [R1+0x23d8] ;  /* 0x0023d80001fa7983 */ /* 0x002ee80000300a00 */
[----:B------:R-:W3:Y:S04]  /*29f80*/  LDL.LU.64 R248, [R1+0x23d0] ;  /* 0x0023d00001f87983 */ /* 0x000ee80000300a00 */
[----:B------:R-:W-:Y:S04]  /*29f90*/  STL.64 [R1+0x1140], R228 ;  /* 0x001140e401007387 */ /* 0x000fe80000100a00 */
[----:B------:R1:W-:Y:S02]  /*29fa0*/  STL.64 [R1+0x1148], R230 ;  /* 0x001148e601007387 */ /* 0x0003e40000100a00 */
[C---:B-1----:R-:W-:Y:S08]  /*29fb0*/  HMMA.1688.F32.TF32 R228, R236.reuse, R54, R224 ;  /* 0x00000036ece4723c */ /* 0x042ff000000810e0 */
[C---:B------:R-:W-:Y:S01]  /*29fc0*/  HMMA.1688.F32.TF32 R224, R236.reuse, R50, R220 ;  /* 0x00000032ece0723c */ /* 0x040fe200000810dc */
[----:B------:R-:W4:Y:S11]  /*29fd0*/  LDL R222, [R1+0x700] ;  /* 0x0007000001de7983 */ /* 0x000f360000100800 */
[----:B------:R-:W-:Y:S03]  /*29fe0*/  @!UPT UIADD3 URZ, URZ, URZ, URZ ;  /* 0x0000003f3f3ff290 */ /* 0x000fe6000fffe03f */
[----:B------:R-:W-:Y:S04]  /*29ff0*/  STL.64 [R1+0x1130], R228 ;  /* 0x001130e401007387 */ /* 0x000fe80000100a00 */
[----:B------:R-:W-:Y:S04]  /*2a000*/  STL.64 [R1+0x1138], R230 ;  /* 0x001138e601007387 */ /* 0x000fe80000100a00 */
[----:B------:R-:W-:Y:S04]  /*2a010*/  STL.64 [R1+0x1120], R224 ;  /* 0x001120e001007387 */ /* 0x000fe80000100a00 */
[----:B------:R1:W-:Y:S04]  /*2a020*/  STL.64 [R1+0x1128], R226 ;  /* 0x001128e201007387 */ /* 0x0003e80000100a00 */
[----:B------:R-:W4:Y:S04]  /*2a030*/  LDL R223, [R1+0x704] ;  /* 0x0007040001df7983 */ /* 0x000f280000100800 */
[----:B------:R-:W-:Y:S01]  /*2a040*/  STL.64 [R1+0x1110], R216 ;  /* 0x001110d801007387 */ /* 0x000fe20000100a00 */
[C---:B-1----:R-:W-:Y:S03]  /*2a050*/  HMMA.1688.F32.TF32 R224, R236.reuse, R42, R212 ;  /* 0x0000002aece0723c */ /* 0x042fe600000810d4 */
[----:B------:R1:W-:Y:S05]  /*2a060*/  STL.64 [R1+0x1118], R218 ;  /* 0x001118da01007387 */ /* 0x0003ea0000100a00 */
[C---:B------:R-:W-:Y:S08]  /*2a070*/  HMMA.1688.F32.TF32 R212, R236.reuse, R34, R204 ;  /* 0x00000022ecd4723c */ /* 0x040ff000000810cc */
        /* <DEDUP_REMOVED lines=17> */
[----:B---3--:R-:W-:Y:S01]  /*2a190*/  HMMA.1688.F32.TF32 R196, R236, R18, R248 ;  /* 0x00000012ecc4723c */ /* 0x008fe200000810f8 */
[----:B------:R-:W-:Y:S04]  /*2a1a0*/  LDS R236, [R79+0x52380] ;  /* 0x052380004fec7984 */ /* 0x000fe80000000800 */
[----:B------:R1:W-:Y:S04]  /*2a1b0*/  LDS R238, [R79+0x53380] ;  /* 0x053380004fee7984 */ /* 0x0003e80000000800 */
[----:B------:R-:W-:Y:S04]  /*2a1c0*/  LDS R237, [R252+0x52380] ;  /* 0x05238000fced7984 */ /* 0x000fe80000000800 */
[----:B------:R-:W2:Y:S10]  /*2a1d0*/  LDS R239, [R252+0x53380] ;  /* 0x05338000fcef7984 */ /* 0x000eb40000000800 */
[----:B------:R-:W-:Y:S04]  /*2a1e0*/  STL.64 [R1+0x10a0], R196 ;  /* 0x0010a0c401007387 */ /* 0x000fe80000100a00 */
[----:B------:R-:W-:Y:S04]  /*2a1f0*/  STL.64 [R1+0x10a8], R198 ;  /* 0x0010a8c601007387 */ /* 0x000fe80000100a00 */
[----:B------:R-:W-:Y:S04]  /*2a200*/  STL.64 [R1+0x1080], R192 ;  /* 0x001080c001007387 */ /* 0x000fe80000100a00 */
[----:B------:R3:W-:Y:S04]  /*2a210*/  STL.64 [R1+0x1088], R194 ;  /* 0x001088c201007387 */ /* 0x0007e80000100a00 */
[----:B-1----:R-:W2:Y:S01]  /*2a220*/  LDL.LU R79, [R1+0x23cc] ;  /* 0x0023cc00014f7983 */ /* 0x002ea20000300800 */
[C---:B---3--:R-:W-:Y:S08]  /*2a230*/  HMMA.1688.F32.TF32 R192, R240.reuse, R66, R188 ;  /* 0x00000042f0c0723c */ /* 0x048ff000000810bc */
[C---:B------:R-:W-:Y:S08]  /*2a240*/  HMMA.1688.F32.TF32 R188, R240.reuse, R62, R124 ;  /* 0x0000003ef0bc723c */ /* 0x040ff0000008107c */
[C---:B------:R-:W-:Y:S08]  /*2a250*/  HMMA.1688.F32.TF32 R124, R240.reuse, R6, R68 ;  /* 0x00000006f07c723c */ /* 0x040ff00000081044 */
[C---:B------:R-:W-:Y:S01]  /*2a260*/  HMMA.1688.F32.TF32 R68, R240.reuse, R10, R72 ;  /* 0x0000000af044723c */ /* 0x040fe20000081048 */
[----:B------:R-:W-:Y:S04]  /*2a270*/  STL.64 [R1+0x1380], R192 ;  /* 0x001380c001007387 */ /* 0x000fe80000100a00 */
[----:B------:R-:W-:Y:S04]  /*2a280*/  STL.64 [R1+0x1388], R194 ;  /* 0x001388c201007387 */ /* 0x000fe80000100a00 */
[----:B------:R-:W-:Y:S01]  /*2a290*/  STL.64 [R1+0x1370], R188 ;  /* 0x001370bc01007387 */ /* 0x000fe20000100a00 */
[C---:B------:R-:W-:Y:S03]  /*2a2a0*/  HMMA.1688.F32.TF32 R72, R240.reuse, R54, R80 ;  /* 0x00000036f048723c */ /* 0x040fe60000081050 */
[----:B------:R-:W-:Y:S04]  /*2a2b0*/  STL.64 [R1+0x1378], R190 ;  /* 0x001378be01007387 */ /* 0x000fe80000100a00 */
[----:B------:R-:W-:Y:S04]  /*2a2c0*/  STL.64 [R1+0x1360], R124 ;  /* 0x0013607c01007387 */ /* 0x000fe80000100a00 */
[----:B------:R-:W-:Y:S04]  /*2a2d0*/  STL.64 [R1+0x1368], R126 ;  /* 0x0013687e01007387 */ /* 0x000fe80000100a00 */
[----:B------:R-:W-:Y:S04]  /*2a2e0*/  STL.64 [R1+0x1350], R68 ;  /* 0x0013504401007387 */ /* 0x000fe80000100a00 */
[----:B------:R1:W-:Y:S02]  /*2a2f0*/  STL.64 [R1+0x1358], R70 ;  /* 0x0013584601007387 */ /* 0x0003e40000100a00 */
[C---:B-1----:R-:W-:Y:S08]  /*2a300*/  HMMA.1688.F32.TF32 R68, R240.reuse, R50, R84 ;  /* 0x00000032f044723c */ /* 0x042ff00000081054 */
[C---:B--2---:R-:W-:Y:S11]  /*2a310*/  HMMA.1688.F32.TF32 R76, R240.reuse, R58, R76 ;  /* 0x0000003af04c723c */ /* 0x044ff6000008104c */
[----:B------:R-:W-:Y:S11]  /*2a320*/  @!UPT UIADD3 URZ, URZ, URZ, URZ ;  /* 0x0000003f3f3ff290 */ /* 0x000ff6000fffe03f */
[----:B------:R-:W-:Y:S01]  /*2a330*/  @!UPT UIADD3 URZ, URZ, URZ, URZ ;  /* 0x0000003f3f3ff290 */ /* 0x000fe2000fffe03f */
[----:B------:R-:W-:Y:S04]  /*2a340*/  STL.64 [R1+0x1340], R76 ;  /* 0x0013404c01007387 */ /* 0x000fe80000100a00 */
[----:B------:R4:W-:Y:S04]  /*2a350*/  STL.64 [R1+0x1348], R78 ;  /* 0x0013484e01007387 */ /* 0x0009e80000100a00 */
[----:B------:R-:W-:Y:S04]  /*2a360*/  STL.64 [R1+0x1330], R72 ;  /* 0x0013304801007387 */ /* 0x000fe80000100a00 */
[----:B------:R1:W-:Y:S01]  /*2a370*/  STL.64 [R1+0x1338], R74 ;  /* 0x0013384a01007387 */ /* 0x0003e20000100a00 */
[C---:B----4-:R-:W-:Y:S03]  /*2a380*/  HMMA.1688.F32.TF32 R76, R240.reuse, R46, R88 ;  /* 0x0000002ef04c723c */ /* 0x050fe60000081058 */
        /* <DEDUP_REMOVED lines=21> */
[----:B-1----:R-:W-:Y:S07]  /*2a4e0*/  HMMA.1688.F32.TF32 R68, R240, R14, R120 ;  /* 0x0000000ef044723c */ /* 0x002fee0000081078 */
[----:B------:R-:W-:Y:S04]  /*2a4f0*/  STL.64 [R1+0x12b0], R76 ;  /* 0x0012b04c01007387 */ /* 0x000fe80000100a00 */
[----:B------:R-:W-:Y:S04]  /*2a500*/  STL.64 [R1+0x12b8], R78 ;  /* 0x0012b84e01007387 */ /* 0x000fe80000100a00 */
[----:B------:R-:W2:Y:S04]  /*2a510*/  LDL.LU R188, [R1+0x1440] ;  /* 0x0014400001bc7983 */ /* 0x000ea80000300800 */
[----:B------:R-:W-:Y:S04]  /*2a520*/  STL.64 [R1+0x12a0], R72 ;  /* 0x0012a04801007387 */ /* 0x000fe80000100a00 */
[----:B------:R1:W-:Y:S04]  /*2a530*/  STL.64 [R1+0x12a8], R74 ;  /* 0x0012a84a01007387 */ /* 0x0003e80000100a00 */
[----:B------:R-:W-:Y:S04]  /*2a540*/  STL.64 [R1+0x1280], R68 ;  /* 0x0012804401007387 */ /* 0x000fe80000100a00 */
[----:B------:R-:W-:Y:S04]  /*2a550*/  STL.64 [R1+0x1288], R70 ;  /* 0x0012884601007387 */ /* 0x000fe80000100a00 */
        /* <DEDUP_REMOVED lines=11> */
[----:B------:R-:W2:Y:S04]  /*2a610*/  LDL.LU R192, [R1+0x1450] ;  /* 0x0014500001c07983 */ /* 0x000ea80000300800 */
[----:B------:R-:W2:Y:S04]  /*2a620*/  LDL.LU R193, [R1+0x1454] ;  /* 0x0014540001c17983 */ /* 0x000ea80000300800 */
[----:B------:R-:W2:Y:S04]  /*2a630*/  LDL.LU R194, [R1+0x1458] ;  /* 0x0014580001c27983 */ /* 0x000ea80000300800 */
[----:B------:R-:W2:Y:S01]  /*2a640*/  LDL.LU R195, [R1+0x145c] ;  /* 0x00145c0001c37983 */ /* 0x000ea20000300800 */
[C---:B-1----:R-:W-:Y:S03]  /*2a650*/  HMMA.1688.F32.TF32 R72, R236.reuse, R66, R184 ;  /* 0x00000042ec48723c */ /* 0x042fe600000810b8 */
[----:B------:R-:W-:Y:S04]  /*2a660*/  LDS R68, [R222+0x52000] ;  /* 0x05200000de447984 */ /* 0x000fe80000000800 */
[----:B------:R-:W-:Y:S01]  /*2a670*/  LDS R70, [R222+0x53000] ;  /* 0x05300000de467984 */ /* 0x000fe20000000800 */
[C---:B------:R-:W-:Y:S03]  /*2a680*/  HMMA.1688.F32.TF32 R80, R236.reuse, R62, R128 ;  /* 0x0000003eec50723c */ /* 0x040fe60000081080 */
[----:B------:R-:W-:Y:S04]  /*2a690*/  LDS R69, [R223+0x52000] ;  /* 0x05200000df457984 */ /* 0x000fe80000000800 */
[----:B------:R-:W3:Y:S01]  /*2a6a0*/  LDS R71, [R223+0x53000] ;  /* 0x05300000df477984 */ /* 0x000ee20000000800 */
[C---:B------:R-:W-:Y:S07]  /*2a6b0*/  HMMA.1688.F32.TF32 R76, R236.reuse, R6, R232 ;  /* 0x00000006ec4c723c */ /* 0x040fee00000810e8 */
[----:B------:R-:W-:Y:S04]  /*2a6c0*/  STL.64 [R1+0x1570], R72 ;  /* 0x0015704801007387 */ /* 0x000fe80000100a00 */
[----:B------:R1:W-:Y:S02]  /*2a6d0*/  STL.64 [R1+0x1578], R74 ;  /* 0x0015784a01007387 */ /* 0x0003e40000100a00 */
[C---:B-1----:R-:W-:Y:S02]  /*2a6e0*/  HMMA.1688.F32.TF32 R72, R236.reuse, R10, R136 ;  /* 0x0000000aec48723c */ /* 0x042fe40000081088 */
[----:B------:R-:W-:Y:S04]  /*2a6f0*/  STL.64 [R1+0x1560], R80 ;  /* 0x0015605001007387 */ /* 0x000fe80000100a00 */
[----:B------:R1:W-:Y:S04]  /*2a700*/  STL.64 [R1+0x1568], R82 ;  /* 0x0015685201007387 */ /* 0x0003e80000100a00 */
[----:B------:R-:W-:Y:S04]  /*2a710*/  STL.64 [R1+0x1550], R76 ;  /* 0x0015504c01007387 */ /* 0x000fe80000100a00 */
[----:B------:R1:W-:Y:S02]  /*2a720*/  STL.64 [R1+0x1558], R78 ;  /* 0x0015584e01007387 */ /* 0x0003e40000100a00 */
[C---:B-1----:R-:W-:Y:S07]  /*2a730*/  HMMA.1688.F32.TF32 R80, R236.reuse, R58, R140 ;  /* 0x0000003aec50723c */ /* 0x042fee000008108c */
[----:B------:R-:W-:Y:S01]  /*2a740*/  STL.64 [R1+0x1540], R72 ;  /* 0x0015404801007387 */ /* 0x000fe20000100a00 */
[C---:B------:R-:W-:Y:S03]  /*2a750*/  HMMA.1688.F32.TF32 R76, R236.reuse, R54, R144 ;  /* 0x00000036ec4c723c */ /* 0x040fe60000081090 */
[----:B------:R1:W-:Y:S05]  /*2a760*/  STL.64 [R1+0x1548], R74 ;  /* 0x0015484a01007387 */ /* 0x0003ea0000100a00 */
[C---:B-1----:R-:W-:Y:S07]  /*2a770*/  HMMA.1688.F32.TF32 R72, R236.reuse, R50, R148 ;  /* 0x00000032ec48723c */ /* 0x042fee0000081094 */
[----:B------:R-:W-:Y:S04]  /*2a780*/  STL.64 [R1+0x1530], R80 ;  /* 0x0015305001007387 */ /* 0x000fe80000100a00 */
[----:B------:R1:W-:Y:S04]  /*2a790*/  STL.64 [R1+0x1538], R82 ;  /* 0x0015385201007387 */ /* 0x0003e80000100a00 */
[----:B------:R-:W-:Y:S04]  /*2a7a0*/  STL.64 [R1+0x1520], R76 ;  /* 0x0015204c01007387 */ /* 0x000fe80000100a00 */
[----:B------:R1:W-:Y:S02]  /*2a7b0*/  STL.64 [R1+0x1528], R78 ;  /* 0x0015284e01007387 */ /* 0x0003e40000100a00 */
[C---:B-1----:R-:W-:Y:S02]  /*2a7c0*/  HMMA.1688.F32.TF32 R80, R236.reuse, R46, R152 ;  /* 0x0000002eec50723c */ /* 0x042fe40000081098 */
[----:B------:R-:W-:Y:S06]  /*2a7d0*/  STL.64 [R1+0x1510], R72 ;  /* 0x0015104801007387 */ /* 0x000fec0000100a00 */
[C---:B------:R-:W-:Y:S01]  /*2a7e0*/  HMMA.1688.F32.TF32 R76, R236.reuse, R42, R156 ;  /* 0x0000002aec4c723c */ /* 0x040fe2000008109c */
[----:B------:R1:W-:Y:S07]  /*2a7f0*/  STL.64 [R1+0x1518], R74 ;  /* 0x0015184a01007387 */ /* 0x0003ee0000100a00 */
        /* <DEDUP_REMOVED lines=17> */
[----:B------:R1:W-:Y:S04]  /*2a910*/  STL.64 [R1+0x14b8], R74 ;  /* 0x0014b84a01007387 */ /* 0x0003e80000100a00 */
[----:B------:R-:W-:Y:S04]  /*2a920*/  LDS R132, [R222+0x52080] ;  /* 0x05208000de847984 */ /* 0x000fe80000000800 */
[----:B------:R-:W-:Y:S01]  /*2a930*/  LDS R134, [R222+0x53080] ;  /* 0x05308000de867984 */ /* 0x000fe20000000800 */
[----:B-1----:R-:W-:Y:S05]  /*2a940*/  HMMA.1688.F32.TF32 R72, R236, R14, R180 ;  /* 0x0000000eec48723c */ /* 0x002fea00000810b4 */
[----:B------:R-:W-:Y:S04]  /*2a950*/  STL.64 [R1+0x14a0], R80 ;  /* 0x0014a05001007387 */ /* 0x000fe80000100a00 */
[----:B------:R-:W-:Y:S04]  /*2a960*/  STL.64 [R1+0x14a8], R82 ;  /* 0x0014a85201007387 */ /* 0x000fe80000100a00 */
[----:B------:R-:W-:Y:S04]  /*2a970*/  STL.64 [R1+0x1490], R76 ;  /* 0x0014904c01007387 */ /* 0x000fe80000100a00 */
[----:B------:R-:W-:Y:S04]  /*2a980*/  STL.64 [R1+0x1498], R78 ;  /* 0x0014984e01007387 */ /* 0x000fe80000100a00 */
[----:B------:R-:W-:Y:S04]  /*2a990*/  LDS R133, [R223+0x52080] ;  /* 0x05208000df857984 */ /* 0x000fe80000000800 */
[----:B------:R-:W1:Y:S04]  /*2a9a0*/  LDS R135, [R223+0x53080] ;  /* 0x05308000df877984 */ /* 0x000e680000000800 */
[----:B------:R-:W-:Y:S04]  /*2a9b0*/  STL.64 [R1+0x1480], R72 ;  /* 0x0014804801007387 */ /* 0x000fe80000100a00 */
[----:B------:R3:W-:Y:S02]  /*2a9c0*/  STL.64 [R1+0x1488], R74 ;  /* 0x0014884a01007387 */ /* 0x0007e40000100a00 */
[C---:B---3--:R-:W-:Y:S08]  /*2a9d0*/  HMMA.1688.F32.TF32 R72, R68.reuse, R66, R200 ;  /* 0x000000424448723c */ /* 0x048ff000000810c8 */
[C---:B----4-:R-:W-:Y:S08]  /*2a9e0*/  HMMA.1688.F32.TF32 R76, R68.reuse, R62, R196 ;  /* 0x0000003e444c723c */ /* 0x050ff000000810c4 */
[C---:B--2---:R-:W-:Y:S07]  /*2a9f0*/  HMMA.1688.F32.TF32 R80, R68.reuse, R6, R192 ;  /* 0x000000064450723c */ /* 0x044fee00000810c0 */
[----:B------:R-:W-:Y:S04]  /*2aa00*/  STL.64 [R1+0x21d8], R74 ;  /* 0x0021d84a01007387 */ /* 0x000fe80000100a00 */
[----:B------:R1:W-:Y:S04]  /*2aa10*/  STL.64 [R1+0x21d0], R72 ;  /* 0x0021d04801007387 */ /* 0x0003e80000100a00 */
[----:B------:R-:W-:Y:S01]  /*2aa20*/  STL.64 [R1+0x21e8], R78 ;  /* 0x0021e84e01007387 */ /* 0x000fe20000100a00 */
[C---:B------:R-:W-:Y:S03]  /*2aa30*/  HMMA.1688.F32.TF32 R84, R68.reuse, R10, R188 ;  /* 0x0000000a4454723c */ /* 0x040fe600000810bc */
[----:B------:R-:W-:Y:S04]  /*2aa40*/  STL.64 [R1+0x21e0], R76 ;  /* 0x0021e04c01007387 */ /* 0x000fe80000100a00 */
[----:B------:R-:W-:Y:S04]  /*2aa50*/  STL.64 [R1+0x2318], R82 ;  /* 0x0023185201007387 */ /* 0x000fe80000100a00 */
[----:B------:R-:W-:Y:S04]  /*2aa60*/  STL.64 [R1+0x2310], R80 ;  /* 0x0023105001007387 */ /* 0x000fe80000100a00 */
        /* <DEDUP_REMOVED lines=48> */
[----:B------:R-:W-:Y:S04]  /*2ad70*/  STL.64 [R1+0x2328], R86 ;  /* 0x0023285601007387 */ /* 0x000fe80000100a00 */
[----:B------:R-:W-:Y:S01]  /*2ad80*/  STL.64 [R1+0x2320], R84 ;  /* 0x0023205401007387 */ /* 0x000fe20000100a00 */
[C---:B----4-:R-:W-:Y:S08]  /*2ad90*/  HMMA.1688.F32.TF32 R108, R68.reuse, R38, R212 ;  /* 0x00000026446c723c */ /* 0x050ff000000810d4 */
[C---:B--2---:R-:W-:Y:S08]  /*2ada0*/  HMMA.1688.F32.TF32 R92, R68.reuse, R54, R248 ;  /* 0x00000036445c723c */ /* 0x044ff000000810f8 */
[C---:B---3--:R-:W-:Y:S08]  /*2adb0*/  HMMA.1688.F32.TF32 R88, R68.reuse, R58, R244 ;  /* 0x0000003a4458723c */ /* 0x048ff000000810f4 */
[C---:B------:R-:W-:Y:S08]  /*2adc0*/  HMMA.1688.F32.TF32 R96, R68.reuse, R50, R228 ;  /* 0x000000324460723c */ /* 0x040ff000000810e4 */
[C---:B------:R-:W-:Y:S07]  /*2add0*/  HMMA.1688.F32.TF32 R100, R68.reuse, R46, R224 ;  /* 0x0000002e4464723c */ /* 0x040fee00000810e0 */
[----:B------:R-:W-:Y:S01]  /*2ade0*/  STL.64 [R1+0x2338], R90 ;  /* 0x0023385a01007387 */ /* 0x000fe20000100a00 */
[C---:B------:R-:W-:Y:S03]  /*2adf0*/  HMMA.1688.F32.TF32 R104, R68.reuse, R42, R216 ;  /* 0x0000002a4468723c */ /* 0x040fe600000810d8 */
[----:B------:R-:W-:Y:S05]  /*2ae00*/  STL.64 [R1+0x2330], R88 ;  /* 0x0023305801007387 */ /* 0x000fea0000100a00 */
        /* <DEDUP_REMOVED lines=15> */
[C---:B------:R-:W-:Y:S03]  /*2af00*/  HMMA.1688.F32.TF32 R248, R68.reuse, R14, R188 ;  /* 0x0000000e44f8723c */ /* 0x040fe600000810bc */
[----:B------:R-:W-:Y:S04]  /*2af10*/  STL.64 [R1+0x23b0], R118 ;  /* 0x0023b07601007387 */ /* 0x000fe80000100a00 */
[----:B------:R-:W-:Y:S04]  /*2af20*/  STL.64 [R1+0x23a8], R116 ;  /* 0x0023a87401007387 */ /* 0x000fe80000100a00 */
[----:B------:R-:W-:Y:S04]  /*2af30*/  STL.64 [R1+0x23c0], R122 ;  /* 0x0023c07a01007387 */ /* 0x000fe80000100a00 */
[----:B------:R-:W-:Y:S01]  /*2af40*/  STL.64 [R1+0x23b8], R120 ;  /* 0x0023b87801007387 */ /* 0x000fe20000100a00 */
[C---:B------:R-:W-:Y:S03]  /*2af50*/  HMMA.1688.F32.TF32 R128, R68.reuse, R18, R192 ;  /* 0x000000124480723c */ /* 0x040fe600000810c0 */
[----:B------:R-:W2:Y:S04]  /*2af60*/  LDL.LU R188, [R1+0xfd0] ;  /* 0x000fd00001bc7983 */ /* 0x000ea80000300800 */
[----:B------:R-:W2:Y:S04]  /*2af70*/  LDL.LU R189, [R1+0xfd4] ;  /* 0x000fd40001bd7983 */ /* 0x000ea80000300800 */
[----:B------:R-:W2:Y:S04]  /*2af80*/  LDL.LU R190, [R1+0xfd8] ;  /* 0x000fd80001be7983 */ /* 0x000ea80000300800 */
[----:B------:R-:W2:Y:S01]  /*2af90*/  LDL.LU R191, [R1+0xfdc] ;  /* 0x000fdc0001bf7983 */ /* 0x000ea20000300800 */
[----:B------:R-:W-:Y:S03]  /*2afa0*/  HMMA.1688.F32.TF32 R124, R68, R22, R196 ;  /* 0x00000016447c723c */ /* 0x000fe600000810c4 */
        /* <DEDUP_REMOVED lines=88> */
[----:B------:R-:W1:Y:S04]  /*2b530*/  LDL.LU R156, [R1+0x1190] ;  /* 0x00119000019c7983 */ /* 0x000e680000300800 */
[----:B------:R-:W1:Y:S04]  /*2b540*/  LDL.LU R157, [R1+0x1194] ;  /* 0x00119400019d7983 */ /* 0x000e680000300800 */
[----:B------:R-:W1:Y:S04]  /*2b550*/  LDL.LU R158, [R1+0x1198] ;  /* 0x00119800019e7983 */ /* 0x000e680000300800 */
[----:B------:R-:W1:Y:S04]  /*2b560*/  LDL.LU R159, [R1+0x119c] ;  /* 0x00119c00019f7983 */ /* 0x000e680000300800 */
        /* <DEDUP_REMOVED lines=11> */
[----:B------:R-:W4:Y:S04]  /*2b620*/  LDL.LU R207, [R1+0x101c] ;  /* 0x00101c0001cf7983 */ /* 0x000f280000300800 */
[----:B------:R-:W-:Y:S04]  /*2b630*/  LDS R68, [R222+0x52100] ;  /* 0x05210000de447984 */ /* 0x000fe80000000800 */
[----:B------:R-:W-:Y:S04]  /*2b640*/  LDS R70, [R222+0x53100] ;  /* 0x05310000de467984 */ /* 0x000fe80000000800 */
[----:B------:R-:W-:Y:S04]  /*2b650*/  LDS R69, [R223+0x52100] ;  /* 0x05210000df457984 */ /* 0x000fe80000000800 */
[----:B------:R-:W2:Y:S01]  /*2b660*/  LDS R71, [R223+0x53100] ;  /* 0x05310000df477984 */ /* 0x000ea20000000800 */
[----:B-1----:R-:W-:Y:S08]  /*2b670*/  HMMA.1688.F32.TF32 R72, R132, R18, R156 ;  /* 0x000000128448723c */ /* 0x002ff0000008109c */
[C---:B--2---:R-:W-:Y:S11]  /*2b680*/  HMMA.1688.F32.TF32 R76, R68.reuse, R66, R136 ;  /* 0x00000042444c723c */ /* 0x044ff60000081088 */
[----:B------:R-:W-:Y:S04]  /*2b690*/  @!UPT UIADD3 URZ, URZ, URZ, URZ ;  /* 0x0000003f3f3ff290 */ /* 0x000fe8000fffe03f */
[----:B------:R-:W-:Y:S04]  /*2b6a0*/  STL.64 [R1+0x3b0], R72 ;  /* 0x0003b04801007387 */ /* 0x000fe80000100a00 */
[----:B------:R1:W-:Y:S02]  /*2b6b0*/  STL.64 [R1+0x3b8], R74 ;  /* 0x0003b84a01007387 */ /* 0x0003e40000100a00 */
[C---:B-1----:R-:W-:Y:S02]  /*2b6c0*/  HMMA.1688.F32.TF32 R72, R68.reuse, R62, R228 ;  /* 0x0000003e4448723c */ /* 0x042fe400000810e4 */
[----:B------:R-:W-:Y:S04]  /*2b6d0*/  STL.64 [R1+0x420], R76 ;  /* 0x0004204c01007387 */ /* 0x000fe80000100a00 */
[----:B------:R1:W-:Y:S02]  /*2b6e0*/  STL.64 [R1+0x428], R78 ;  /* 0x0004284e01007387 */ /* 0x0003e40000100a00 */
[C---:B---3--:R-:W-:Y:S08]  /*2b6f0*/  HMMA.1688.F32.TF32 R80, R68.reuse, R6, R224 ;  /* 0x000000064450723c */ /* 0x048ff000000810e0 */
[C---:B-1----:R-:W-:Y:S07]  /*2b700*/  HMMA.1688.F32.TF32 R76, R68.reuse, R10, R216 ;  /* 0x0000000a444c723c */ /* 0x042fee00000810d8 */
[----:B------:R-:W-:Y:S04]  /*2b710*/  STL.64 [R1+0x450], R72 ;  /* 0x0004504801007387 */ /* 0x000fe80000100a00 */
[----:B------:R1:W-:Y:S02]  /*2b720*/  STL.64 [R1+0x458], R74 ;  /* 0x0004584a01007387 */ /* 0x0003e40000100a00 */
[C---:B-1----:R-:W-:Y:S02]  /*2b730*/  HMMA.1688.F32.TF32 R72, R68.reuse, R58, R212 ;  /* 0x0000003a4448723c */ /* 0x042fe400000810d4 */
[----:B------:R-:W-:Y:S04]  /*2b740*/  STL.64 [R1+0x4c0], R80 ;  /* 0x0004c05001007387 */ /* 0x000fe80000100a00 */
[----:B------:R1:W-:Y:S04]  /*2b750*/  STL.64 [R1+0x4c8], R82 ;  /* 0x0004c85201007387 */ /* 0x0003e80000100a00 */
[----:B------:R-:W-:Y:S04]  /*2b760*/  STL.64 [R1+0x4d0], R76 ;  /* 0x0004d04c01007387 */ /* 0x000fe80000100a00 */
[----:B------:R4:W-:Y:S01]  /*2b770*/  STL.64 [R1+0x4d8], R78 ;  /* 0x0004d84e01007387 */ /* 0x0009e20000100a00 */
[C---:B-1----:R-:W-:Y:S08]  /*2b780*/  HMMA.1688.F32.TF32 R80, R68.reuse, R54, R208 ;  /* 0x000000364450723c */ /* 0x042ff000000810d0 */
[----:B------:R-:W-:Y:S01]  /*2b790*/  STL.64 [R1+0x4e0], R72 ;  /* 0x0004e04801007387 */ /* 0x000fe20000100a00 */
[C---:B----4-:R-:W-:Y:S03]  /*2b7a0*/  HMMA.1688.F32.TF32 R76, R68.reuse, R50, R204 ;  /* 0x00000032444c723c */ /* 0x050fe600000810cc */
[----:B------:R1:W-:Y:S05]  /*2b7b0*/  STL.64 [R1+0x4e8], R74 ;  /* 0x0004e84a01007387 */ /* 0x0003ea0000100a00 */
[C---:B-1----:R-:W-:Y:S06]  /*2b7c0*/  HMMA.1688.F32.TF32 R72, R68.reuse, R46, R200 ;  /* 0x0000002e4448723c */ /* 0x042fec00000810c8 */
[----:B------:R-:W-:Y:S04]  /*2b7d0*/  STL.64 [R1+0x4f0], R80 ;  /* 0x0004f05001007387 */ /* 0x000fe80000100a00 */
[----:B------:R1:W-:Y:S05]  /*2b7e0*/  STL.64 [R1+0x4f8], R82 ;  /* 0x0004f85201007387 */ /* 0x0003ea0000100a00 */
[----:B------:R-:W-:Y:S04]  /*2b7f0*/  STL.64 [R1+0x500], R76 ;  /* 0x0005004c01007387 */ /* 0x000fe80000100a00 */
[----:B------:R2:W-:Y:S01]  /*2b800*/  STL.64 [R1+0x508], R78 ;  /* 0x0005084e01007387 */ /* 0x0005e20000100a00 */
[C---:B-1----:R-:W-:Y:S03]  /*2b810*/  HMMA.1688.F32.TF32 R80, R68.reuse, R42, R196 ;  /* 0x0000002a4450723c */ /* 0x042fe600000810c4 */
[----:B------:R-:W-:Y:S05]  /*2b820*/  STL.64 [R1+0x510], R72 ;  /* 0x0005104801007387 */ /* 0x000fea0000100a00 */
[C---:B--2---:R-:W-:Y:S01]  /*2b830*/  HMMA.1688.F32.TF32 R76, R68.reuse, R38, R192 ;  /* 0x00000026444c723c */ /* 0x044fe200000810c0 */
[----:B------:R1:W-:Y:S07]  /*2b840*/  STL.64 [R1+0x518], R74 ;  /* 0x0005184a01007387 */ /* 0x0003ee0000100a00 */
[----:B-1----:R-:W-:Y:S07]  /*2b850*/  HMMA.1688.F32.TF32 R72, R68, R34, R188 ;  /* 0x000000224448723c */ /* 0x002fee00000810bc */
[----:B------:R-:W-:Y:S04]  /*2b860*/  STL.64 [R1+0x520], R80 ;  /* 0x0005205001007387 */ /* 0x000fe80000100a00 */
[----:B------:R-:W-:Y:S04]  /*2b870*/  STL.64 [R1+0x528], R82 ;  /* 0x0005285201007387 */ /* 0x000fe80000100a00 */
        /* <DEDUP_REMOVED lines=38> */
[----:B---3--:R-:W2:Y:S04]  /*2bae0*/  LDL.LU R78, [R1+0xee8] ;  /* 0x000ee800014e7983 */ /* 0x008ea80000300800 */
[----:B------:R-:W2:Y:S04]  /*2baf0*/  LDL.LU R79, [R1+0xeec] ;  /* 0x000eec00014f7983 */ /* 0x000ea80000300800 */
[----:B------:R-:W3:Y:S04]  /*2bb00*/  LDL.LU R80, [R1+0xef0] ;  /* 0x000ef00001507983 */ /* 0x000ee80000300800 */
[----:B------:R-:W3:Y:S04]  /*2bb10*/  LDL.LU R81, [R1+0xef4] ;  /* 0x000ef40001517983 */ /* 0x000ee80000300800 */
[----:B------:R-:W3:Y:S04]  /*2bb20*/  LDL.LU R82, [R1+0xef8] ;  /* 0x000ef80001527983 */ /* 0x000ee80000300800 */
[----:B------:R-:W3:Y:S04]  /*2bb30*/  LDL.LU R83, [R1+0xefc] ;  /* 0x000efc0001537983 */ /* 0x000ee80000300800 */
        /* <DEDUP_REMOVED lines=32> */
[----:B----4-:R-:W4:Y:S04]  /*2bd40*/  LDL.LU R72, [R1+0xed0] ;  /* 0x000ed00001487983 */ /* 0x010f280000300800 */
        /* <DEDUP_REMOVED lines=33> */
[-C--:B------:R-:W-:Y:S01]  /*2bf60*/  HMMA.1688.F32.TF32 R244, R132, R14.reuse, R244 ;  /* 0x0000000e84f4723c */ /* 0x080fe200000810f4 */
[----:B------:R-:W-:Y:S04]  /*2bf70*/  LDS R132, [R222+0x52180] ;  /* 0x05218000de847984 */ /* 0x000fe80000000800 */
[----:B------:R-:W-:Y:S04]  /*2bf80*/  LDS R134, [R222+0x53180] ;  /* 0x05318000de867984 */ /* 0x000fe80000000800 */
[----:B------:R-:W-:Y:S04]  /*2bf90*/  LDS R133, [R223+0x52180] ;  /* 0x05218000df857984 */ /* 0x000fe80000000800 */
[----:B------:R-:W1:Y:S01]  /*2bfa0*/  LDS R135, [R223+0x53180] ;  /* 0x05318000df877984 */ /* 0x000e620000000800 */
[C---:B--2---:R-:W-:Y:S08]  /*2bfb0*/  HMMA.1688.F32.TF32 R96, R68.reuse, R14, R96 ;  /* 0x0000000e4460723c */ /* 0x044ff00000081060 */
[C---:B---3--:R-:W-:Y:S08]  /*2bfc0*/  HMMA.1688.F32.TF32 R100, R68.reuse, R18, R100 ;  /* 0x000000124464723c */ /* 0x048ff00000081064 */
[C---:B------:R-:W-:Y:S08]  /*2bfd0*/  HMMA.1688.F32.TF32 R108, R68.reuse, R26, R108 ;  /* 0x0000001a446c723c */ /* 0x040ff0000008106c */
[C---:B------:R-:W-:Y:S08]  /*2bfe0*/  HMMA.1688.F32.TF32 R112, R68.reuse, R30, R112 ;  /* 0x0000001e4470723c */ /* 0x040ff00000081070 */
[----:B------:R-:W-:Y:S01]  /*2bff0*/  HMMA.1688.F32.TF32 R104, R68, R22, R104 ;  /* 0x000000164468723c */ /* 0x000fe20000081068 */
[----:B------:R-:W-:Y:S04]  /*2c000*/  LDS R68, [R222+0x52200] ;  /* 0x05220000de447984 */ /* 0x000fe80000000800 */
[----:B------:R-:W-:Y:S10]  /*2c010*/  LDS R70, [R222+0x53200] ;  /* 0x05320000de467984 */ /* 0x000ff40000000800 */
        /* <DEDUP_REMOVED lines=10> */
[----:B------:R-:W-:Y:S04]  /*2c0c0*/  LDS R69, [R223+0x52200] ;  /* 0x05220000df457984 */ /* 0x000fe80000000800 */
[----:B------:R-:W2:Y:S01]  /*2c0d0*/  LDS R71, [R223+0x53200] ;  /* 0x05320000df477984 */ /* 0x000ea20000000800 */
[C---:B-1----:R-:W-:Y:S08]  /*2c0e0*/  HMMA.1688.F32.TF32 R96, R132.reuse, R66, R92 ;  /* 0x000000428460723c */ /* 0x042ff0000008105c */
[C---:B------:R-:W-:Y:S08]  /*2c0f0*/  HMMA.1688.F32.TF32 R92, R132.reuse, R62, R88 ;  /* 0x0000003e845c723c */ /* 0x040ff00000081058 */
[C---:B------:R-:W-:Y:S08]  /*2c100*/  HMMA.1688.F32.TF32 R88, R132.reuse, R6, R84 ;  /* 0x000000068458723c */ /* 0x040ff00000081054 */
[C---:B------:R-:W-:Y:S08]  /*2c110*/  HMMA.1688.F32.TF32 R84, R132.reuse, R10, R80 ;  /* 0x0000000a8454723c */ /* 0x040ff00000081050 */
[C---:B------:R-:W-:Y:S08]  /*2c120*/  HMMA.1688.F32.TF32 R80, R132.reuse, R58, R76 ;  /* 0x0000003a8450723c */ /* 0x040ff0000008104c */
[C---:B----4-:R-:W-:Y:S08]  /*2c130*/  HMMA.1688.F32.TF32 R76, R132.reuse, R54, R72 ;  /* 0x00000036844c723c */ /* 0x050ff00000081048 */
        /* <DEDUP_REMOVED lines=16> */
[C---:B---3--:R-:W-:Y:S08]  /*2c240*/  HMMA.1688.F32.TF32 R76, R132.reuse, R42, R228 ;  /* 0x0000002a844c723c */ /* 0x048ff000000810e4 */
        /* <DEDUP_REMOVED lines=18> */
[----:B-1----:R-:W-:Y:S01]  /*2c370*/  HMMA.1688.F32.TF32 R72, R132, R14, R196 ;  /* 0x0000000e8448723c */ /* 0x002fe200000810c4 */
[----:B------:R-:W-:Y:S04]  /*2c380*/  LDS R132, [R222+0x52280] ;  /* 0x05228000de847984 */ /* 0x000fe80000000800 */
[----:B------:R-:W-:Y:S04]  /*2c390*/  LDS R134, [R222+0x53280] ;  /* 0x05328000de867984 */ /* 0x000fe80000000800 */
[----:B------:R-:W-:Y:S04]  /*2c3a0*/  STL.64 [R1+0x790], R80 ;  /* 0x0007905001007387 */ /* 0x000fe80000100a00 */
[----:B------:R-:W-:Y:S04]  /*2c3b0*/  STL.64 [R1+0x798], R82 ;  /* 0x0007985201007387 */ /* 0x000fe80000100a00 */
[----:B------:R-:W-:Y:S04]  /*2c3c0*/  STL.64 [R1+0x7b0], R76 ;  /* 0x0007b04c01007387 */ /* 0x000fe80000100a00 */
[----:B------:R2:W-:Y:S04]  /*2c3d0*/  STL.64 [R1+0x7b8], R78 ;  /* 0x0007b84e01007387 */ /* 0x0005e80000100a00 */
[----:B------:R-:W-:Y:S04]  /*2c3e0*/  STL.64 [R1+0x7a0], R72 ;  /* 0x0007a04801007387 */ /* 0x000fe80000100a00 */
[----:B------:R1:W-:Y:S01]  /*2c3f0*/  STL.64 [R1+0x7a8], R74 ;  /* 0x0007a84a01007387 */ /* 0x0003e20000100a00 */
[C---:B--2---:R-:W-:Y:S03]  /*2c400*/  HMMA.1688.F32.TF32 R76, R68.reuse, R66, R192 ;  /* 0x00000042444c723c */ /* 0x044fe600000810c0 */
[----:B------:R-:W2:Y:S04]  /*2c410*/  LDL.LU R192, [R1+0x2d0] ;  /* 0x0002d00001c07983 */ /* 0x000ea80000300800 */
[----:B------:R-:W-:Y:S01]  /*2c420*/  LDS R133, [R223+0x52280] ;  /* 0x05228000df857984 */ /* 0x000fe20000000800 */
[----:B-1----:R-:W-:Y:S03]  /*2c430*/  HMMA.1688.F32.TF32 R72, R68, R62, R188 ;  /* 0x0000003e4448723c */ /* 0x002fe600000810bc */
[----:B------:R-:W1:Y:S11]  /*2c440*/  LDS R135, [R223+0x53280] ;  /* 0x05328000df877984 */ /* 0x000e760000000800 */
[----:B------:R-:W-:Y:S01]  /*2c450*/  @!UPT UIADD3 URZ, URZ, URZ, URZ ;  /* 0x0000003f3f3ff290 */ /* 0x000fe2000fffe03f */
        /* <DEDUP_REMOVED lines=31> */
[----:B---3--:R-:W3:Y:S04]  /*2c650*/  LDL.LU R76, [R1+0xa60] ;  /* 0x000a6000014c7983 */ /* 0x008ee80000300800 */
[----:B------:R-:W3:Y:S04]  /*2c660*/  LDL.LU R77, [R1+0xa64] ;  /* 0x000a6400014d7983 */ /* 0x000ee80000300800 */
[----:B----4-:R-:W3:Y:S04]  /*2c670*/  LDL.LU R78, [R1+0xa68] ;  /* 0x000a6800014e7983 */ /* 0x010ee80000300800 */
        /* <DEDUP_REMOVED lines=59> */
[----:B------:R-:W2:Y:S01]  /*2ca30*/  LDL.LU R190, [R1+0x2c8] ;  /* 0x0002c80001be7983 */ /* 0x000ea20000300800 */
[----:B------:R-:W-:-:S03]  /*2ca40*/  IMAD.MOV.U32 R191, RZ, RZ, R3 ;  /* 0x000000ffffbf7224 */ /* 0x000fc600078e0003 */
[----:B------:R-:W2:Y:S01]  /*2ca50*/  LDL.LU R3, [R1+0x23c8] ;  /* 0x0023c80001037983 */ /* 0x000ea20000300800 */
[C---:B---3--:R-:W-:Y:S08]  /*2ca60*/  HMMA.1688.F32.TF32 R76, R68.reuse, R30, R76 ;  /* 0x0000001e444c723c */ /* 0x048ff0000008104c */
[C---:B----4-:R-:W-:Y:S08]  /*2ca70*/  HMMA.1688.F32.TF32 R80, R68.reuse, R34, R80 ;  /* 0x000000224450723c */ /* 0x050ff00000081050 */
[C---:B--2---:R-:W-:Y:S08]  /*2ca80*/  HMMA.1688.F32.TF32 R84, R68.reuse, R38, R84 ;  /* 0x000000264454723c */ /* 0x044ff00000081054 */
[C---:B------:R-:W-:Y:S08]  /*2ca90*/  HMMA.1688.F32.TF32 R92, R68.reuse, R46, R92 ;  /* 0x0000002e445c723c */ /* 0x040ff0000008105c */
[C---:B------:R-:W-:Y:S08]  /*2caa0*/  HMMA.1688.F32.TF32 R96, R68.reuse, R50, R96 ;  /* 0x000000324460723c */ /* 0x040ff00000081060 */
[C---:B------:R-:W-:Y:S08]  /*2cab0*/  HMMA.1688.F32.TF32 R100, R68.reuse, R54, R100 ;  /* 0x000000364464723c */ /* 0x040ff00000081064 */
[C---:B------:R-:W-:Y:S08]  /*2cac0*/  HMMA.1688.F32.TF32 R108, R68.reuse, R10, R108 ;  /* 0x0000000a446c723c */ /* 0x040ff0000008106c */
[C---:B------:R-:W-:Y:S08]  /*2cad0*/  HMMA.1688.F32.TF32 R112, R68.reuse, R6, R112 ;  /* 0x000000064470723c */ /* 0x040ff00000081070 */
[C---:B------:R-:W-:Y:S08]  /*2cae0*/  HMMA.1688.F32.TF32 R104, R68.reuse, R58, R104 ;  /* 0x0000003a4468723c */ /* 0x040ff00000081068 */
[C---:B------:R-:W-:Y:S07]  /*2caf0*/  HMMA.1688.F32.TF32 R88, R68.reuse, R42, R88 ;  /* 0x0000002a4458723c */ /* 0x040fee0000081058 */
        /* <DEDUP_REMOVED lines=38> */
[C---:B-1----:R-:W-:Y:S03]  /*2cd60*/  HMMA.1688.F32.TF32 R72, R132.reuse, R66, R224 ;  /* 0x000000428448723c */ /* 0x042fe600000810e0 */
[----:B------:R-:W-:Y:S04]  /*2cd70*/  LDS R137, [R223+0x52380] ;  /* 0x05238000df897984 */ /* 0x000fe80000000800 */
[----:B------:R-:W1:Y:S01]  /*2cd80*/  LDS R139, [R223+0x53380] ;  /* 0x05338000df8b7984 */ /* 0x000e620000000800 */
[C---:B------:R-:W-:Y:S11]  /*2cd90*/  HMMA.1688.F32.TF32 R80, R132.reuse, R62, R216 ;  /* 0x0000003e8450723c */ /* 0x040ff600000810d8 */
[----:B------:R-:W-:Y:S04]  /*2cda0*/  @!UPT UIADD3 URZ, URZ, URZ, URZ ;  /* 0x0000003f3f3ff290 */ /* 0x000fe8000fffe03f */
[----:B------:R-:W-:Y:S04]  /*2cdb0*/  STL.64 [R1+0xb90], R72 ;  /* 0x000b904801007387 */ /* 0x000fe80000100a00 */
[----:B------:R3:W-:Y:S02]  /*2cdc0*/  STL.64 [R1+0xb98], R74 ;  /* 0x000b984a01007387 */ /* 0x0007e40000100a00 */
[C---:B---3--:R-:W-:Y:S02]  /*2cdd0*/  HMMA.1688.F32.TF32 R72, R132.reuse, R6, R212 ;  /* 0x000000068448723c */ /* 0x048fe400000810d4 */
[----:B------:R-:W-:Y:S04]  /*2cde0*/  STL.64 [R1+0xb80], R80 ;  /* 0x000b805001007387 */ /* 0x000fe80000100a00 */
[----:B------:R3:W-:Y:S02]  /*2cdf0*/  STL.64 [R1+0xb88], R82 ;  /* 0x000b885201007387 */ /* 0x0007e40000100a00 */
[C---:B------:R-:W-:Y:S08]  /*2ce00*/  HMMA.1688.F32.TF32 R76, R132.reuse, R10, R208 ;  /* 0x0000000a844c723c */ /* 0x040ff000000810d0 */
[C---:B---3--:R-:W-:Y:S07]  /*2ce10*/  HMMA.1688.F32.TF32 R80, R132.reuse, R58, R204 ;  /* 0x0000003a8450723c */ /* 0x048fee00000810cc */
[----:B------:R-:W-:Y:S04]  /*2ce20*/  STL.64 [R1+0xb70], R72 ;  /* 0x000b704801007387 */ /* 0x000fe80000100a00 */
[----:B------:R3:W-:Y:S02]  /*2ce30*/  STL.64 [R1+0xb78], R74 ;  /* 0x000b784a01007387 */ /* 0x0007e40000100a00 */
[C---:B---3--:R-:W-:Y:S02]  /*2ce40*/  HMMA.1688.F32.TF32 R72, R132.reuse, R54, R200 ;  /* 0x000000368448723c */ /* 0x048fe400000810c8 */
[----:B------:R-:W-:Y:S04]  /*2ce50*/  STL.64 [R1+0xb60], R76 ;  /* 0x000b604c01007387 */ /* 0x000fe80000100a00 */
[----:B------:R3:W-:Y:S04]  /*2ce60*/  STL.64 [R1+0xb68], R78 ;  /* 0x000b684e01007387 */ /* 0x0007e80000100a00 */
[----:B------:R-:W-:Y:S04]  /*2ce70*/  STL.64 [R1+0xb50], R80 ;  /* 0x000b505001007387 */ /* 0x000fe80000100a00 */
[----:B------:R4:W-:Y:S01]  /*2ce80*/  STL.64 [R1+0xb58], R82 ;  /* 0x000b585201007387 */ /* 0x0009e20000100a00 */
[C---:B---3--:R-:W-:Y:S08]  /*2ce90*/  HMMA.1688.F32.TF32 R76, R132.reuse, R50, R196 ;  /* 0x00000032844c723c */ /* 0x048ff000000810c4 */
[----:B------:R-:W-:Y:S01]  /*2cea0*/  STL.64 [R1+0xb40], R72 ;  /* 0x000b404801007387 */ /* 0x000fe20000100a00 */
[C---:B----4-:R-:W-:Y:S03]  /*2ceb0*/  HMMA.1688.F32.TF32 R80, R132.reuse, R46, R192 ;  /* 0x0000002e8450723c */ /* 0x050fe600000810c0 */
[----:B------:R3:W-:Y:S05]  /*2cec0*/  STL.64 [R1+0xb48], R74 ;  /* 0x000b484a01007387 */ /* 0x0007ea0000100a00 */
[----:B---3--:R-:W-:Y:S06]  /*2ced0*/  HMMA.1688.F32.TF32 R72, R132, R42, R188 ;  /* 0x0000002a8448723c */ /* 0x008fec00000810bc */
[----:B------:R3:W-:Y:S04]  /*2cee0*/  STL.64 [R1+0xb30], R76 ;  /* 0x000b304c01007387 */ /* 0x0007e80000100a00 */
[----:B------:R4:W-:Y:S04]  /*2cef0*/  STL.64 [R1+0xb38], R78 ;  /* 0x000b384e01007387 */ /* 0x0009e80000100a00 */
[----:B---3--:R-:W3:Y:S04]  /*2cf00*/  LDL.LU R76, [R1+0x110] ;  /* 0x00011000014c7983 */ /* 0x008ee80000300800 */
[----:B------:R-:W-:Y:S04]  /*2cf10*/  STL.64 [R1+0xb20], R80 ;  /* 0x000b205001007387 */ /* 0x000fe80000100a00 */
[----:B------:R-:W-:Y:S04]  /*2cf20*/  STL.64 [R1+0xb28], R82 ;  /* 0x000b285201007387 */ /* 0x000fe80000100a00 */
[----:B------:R1:W-:Y:S04]  /*2cf30*/  STL.64 [R1+0xb10], R72 ;  /* 0x000b104801007387 */ /* 0x0003e80000100a00 */
[----:B------:R1:W-:Y:S04]  /*2cf40*/  STL.64 [R1+0xb18], R74 ;  /* 0x000b184a01007387 */ /* 0x0003e80000100a00 */
[----:B------:R-:W3:Y:S04]  /*2cf50*/  LDL.LU R77, [R1+0x114] ;  /* 0x00011400014d7983 */ /* 0x000ee80000300800 */
[----:B----4-:R-:W3:Y:S04]  /*2cf60*/  LDL.LU R78, [R1+0x118] ;  /* 0x00011800014e7983 */ /* 0x010ee80000300800 */
[----:B------:R-:W3:Y:S04]  /*2cf70*/  LDL.LU R79, [R1+0x11c] ;  /* 0x00011c00014f7983 */ /* 0x000ee80000300800 */
[----:B-1----:R-:W4:Y:S04]  /*2cf80*/  LDL.LU R72, [R1+0x100] ;  /* 0x0001000001487983 */ /* 0x002f280000300800 */
        /* <DEDUP_REMOVED lines=95> */
[C---:B--2---:R-:W-:Y:S08]  /*2d580*/  HMMA.1688.F32.TF32 R208, R68.reuse, R34, R208 ;  /* 0x0000002244d0723c */ /* 0x044ff000000810d0 */
[C---:B---3--:R-:W-:Y:S08]  /*2d590*/  HMMA.1688.F32.TF32 R212, R68.reuse, R38, R212 ;  /* 0x0000002644d4723c */ /* 0x048ff000000810d4 */
[C---:B----4-:R-:W-:Y:S08]  /*2d5a0*/  HMMA.1688.F32.TF32 R216, R68.reuse, R42, R216 ;  /* 0x0000002a44d8723c */ /* 0x050ff000000810d8 */
[C---:B------:R-:W-:Y:S08]  /*2d5b0*/  HMMA.1688.F32.TF32 R224, R68.reuse, R50, R224 ;  /* 0x0000003244e0723c */ /* 0x040ff000000810e0 */
[C---:B------:R-:W-:Y:S08]  /*2d5c0*/  HMMA.1688.F32.TF32 R228, R68.reuse, R54, R228 ;  /* 0x0000003644e4723c */ /* 0x040ff000000810e4 */
[C---:B------:R-:W-:Y:S08]  /*2d5d0*/  HMMA.1688.F32.TF32 R80, R68.reuse, R58, R80 ;  /* 0x0000003a4450723c */ /* 0x040ff00000081050 */
[C---:B------:R-:W-:Y:S08]  /*2d5e0*/  HMMA.1688.F32.TF32 R88, R68.reuse, R6, R88 ;  /* 0x000000064458723c */ /* 0x040ff00000081058 */
[----:B------:R-:W-:Y:S08]  /*2d5f0*/  HMMA.1688.F32.TF32 R92, R68, R62, R92 ;  /* 0x0000003e445c723c */ /* 0x000ff0000008105c */
[C---:B------:R-:W-:Y:S08]  /*2d600*/  HMMA.1688.F32.TF32 R104, R132.reuse, R18, R104 ;  /* 0x000000128468723c */ /* 0x040ff00000081068 */
        /* <DEDUP_REMOVED lines=13> */
[----:B------:R-:W-:Y:S03]  /*2d6e0*/  HMMA.1688.F32.TF32 R96, R68, R66, R96 ;  /* 0x000000424460723c */ /* 0x000fe60000081060 */
[----:B-1----:R-:W3:Y:S04]  /*2d6f0*/  LDL.LU.64 R118, [R1+0x23b0] ;  /* 0x0023b00001767983 */ /* 0x002ee80000300a00 */
[----:B------:R-:W3:Y:S04]  /*2d700*/  LDL.LU.64 R116, [R1+0x23a8] ;  /* 0x0023a80001747983 */ /* 0x000ee80000300a00 */
[----:B------:R1:W-:Y:S04]  /*2d710*/  STL.64 [R1+0xae0], R156 ;  /* 0x000ae09c01007387 */ /* 0x0003e80000100a00 */
[----:B------:R4:W-:Y:S04]  /*2d720*/  STL.64 [R1+0xae8], R158 ;  /* 0x000ae89e01007387 */ /* 0x0009e80000100a00 */
[----:B-1----:R-:W2:Y:S04]  /*2d730*/  LDL.LU R156, [R1+0xf0] ;  /* 0x0000f000019c7983 */ /* 0x002ea80000300800 */
[----:B------:R-:W2:Y:S01]  /*2d740*/  LDL.LU R157, [R1+0xf4] ;  /* 0x0000f400019d7983 */ /* 0x000ea20000300800 */
[----:B----4-:R-:W-:-:S02]  /*2d750*/  IMAD.MOV.U32 R158, RZ, RZ, R0 ;  /* 0x000000ffff9e7224 */ /* 0x010fc400078e0000 */
[----:B------:R-:W-:Y:S01]  /*2d760*/  IMAD.MOV.U32 R159, RZ, RZ, R2 ;  /* 0x000000ffff9f7224 */ /* 0x000fe200078e0002 */
[----:B------:R-:W4:Y:S04]  /*2d770*/  LDL.LU R0, [R1+0x23a4] ;  /* 0x0023a40001007983 */ /* 0x000f280000300800 */
[----:B------:R-:W2:Y:S04]  /*2d780*/  LDL.LU R2, [R1+0x23a0] ;  /* 0x0023a00001027983 */ /* 0x000ea80000300800 */
[----:B------:R-:W-:Y:S04]  /*2d790*/  STL.64 [R1+0xad0], R112 ;  /* 0x000ad07001007387 */ /* 0x000fe80000100a00 */
[----:B------:R1:W-:Y:S01]  /*2d7a0*/  STL.64 [R1+0xad8], R114 ;  /* 0x000ad87201007387 */ /* 0x0003e20000100a00 */
[C---:B------:R-:W-:Y:S03]  /*2d7b0*/  HMMA.1688.F32.TF32 R84, R68.reuse, R10, R84 ;  /* 0x0000000a4454723c */ /* 0x040fe60000081054 */
        /* <DEDUP_REMOVED lines=12> */
[----:B------:R1:W-:Y:S04]  /*2d880*/  STL.64 [R1+0xaa0], R132 ;  /* 0x000aa08401007387 */ /* 0x0003e80000100a00 */
[----:B------:R1:W-:Y:S04]  /*2d890*/  STL.64 [R1+0xaa8], R134 ;  /* 0x000aa88601007387 */ /* 0x0003e80000100a00 */
[----:B-1----:R-:W2:Y:S04]  /*2d8a0*/  LDL.LU R132, [R1+0x120] ;  /* 0x0001200001847983 */ /* 0x002ea80000300800 */
[----:B------:R-:W2:Y:S04]  /*2d8b0*/  LDL.LU R133, [R1+0x124] ;  /* 0x0001240001857983 */ /* 0x000ea80000300800 */
[----:B------:R-:W2:Y:S04]  /*2d8c0*/  LDL.LU R134, [R1+0x128] ;  /* 0x0001280001867983 */ /* 0x000ea80000300800 */
        /* <DEDUP_REMOVED lines=11> */
[----:B------:R1:W-:Y:S01]  /*2d980*/  STL.64 [R1+0xc68], R90 ;  /* 0x000c685a01007387 */ /* 0x0003e20000100a00 */
[C---:B------:R-:W-:Y:S03]  /*2d990*/  HMMA.1688.F32.TF32 R204, R68.reuse, R30, R204 ;  /* 0x0000001e44cc723c */ /* 0x040fe600000810cc */
[----:B-1----:R-:W2:Y:S04]  /*2d9a0*/  LDL.LU.64 R90, [R1+0x2338] ;  /* 0x00233800015a7983 */ /* 0x002ea80000300a00 */
[----:B------:R-:W2:Y:S04]  /*2d9b0*/  LDL.LU.64 R88, [R1+0x2330] ;  /* 0x0023300001587983 */ /* 0x000ea80000300a00 */
[----:B------:R-:W-:Y:S04]  /*2d9c0*/  STL.64 [R1+0xa80], R84 ;  /* 0x000a805401007387 */ /* 0x000fe80000100a00 */
[----:B------:R1:W-:Y:S01]  /*2d9d0*/  STL.64 [R1+0xa88], R86 ;  /* 0x000a885601007387 */ /* 0x0003e20000100a00 */
[C---:B------:R-:W-:Y:S03]  /*2d9e0*/  HMMA.1688.F32.TF32 R200, R68.reuse, R26, R200 ;  /* 0x0000001a44c8723c */ /* 0x040fe600000810c8 */
[----:B-1----:R-:W3:Y:S04]  /*2d9f0*/  LDL.LU.64 R86, [R1+0x2328] ;  /* 0x0023280001567983 */ /* 0x002ee80000300a00 */
[----:B------:R-:W3:Y:S04]  /*2da00*/  LDL.LU.64 R84, [R1+0x2320] ;  /* 0x0023200001547983 */ /* 0x000ee80000300a00 */
        /* <DEDUP_REMOVED lines=11> */
[----:B------:R1:W-:Y:S04]  /*2dac0*/  STL.64 [R1+0xa58], R226 ;  /* 0x000a58e201007387 */ /* 0x0003e80000100a00 */
[----:B-1----:R-:W3:Y:S04]  /*2dad0*/  LDL.LU.64 R226, [R1+0x22f8] ;  /* 0x0022f80001e27983 */ /* 0x002ee80000300a00 */
[----:B------:R-:W3:Y:S04]  /*2dae0*/  LDL.LU.64 R224, [R1+0x22f0] ;  /* 0x0022f00001e07983 */ /* 0x000ee80000300a00 */
[----:B------:R-:W-:Y:S04]  /*2daf0*/  STL.64 [R1+0xa40], R220 ;  /* 0x000a40dc01007387 */ /* 0x000fe80000100a00 */
[----:B------:R1:W-:Y:S01]  /*2db00*/  STL.64 [R1+0xa48], R222 ;  /* 0x000a48de01007387 */ /* 0x0003e20000100a00 */
[----:B------:R-:W-:Y:S03]  /*2db10*/  HMMA.1688.F32.TF32 R68, R68, R14, R188 ;  /* 0x0000000e4444723c */ /* 0x000fe600000810bc */
        /* <DEDUP_REMOVED lines=30> */
[----:B------:R-:W3:Y:S04]  /*2dd00*/  LDL.LU.64 R190, [R1+0x2268] ;  /* 0x0022680001be7983 */ /* 0x000ee80000300a00 */
[----:B------:R-:W3:Y:S04]  /*2dd10*/  LDL.LU.64 R188, [R1+0x2260] ;  /* 0x0022600001bc7983 */ /* 0x000ee80000300a00 */
[----:B------:R1:W-:Y:S04]  /*2dd20*/  STL.64 [R1+0x9b0], R68 ;  /* 0x0009b04401007387 */ /* 0x0003e80000100a00 */
[----:B------:R2:W-:Y:S04]  /*2dd30*/  STL.64 [R1+0x9b8], R70 ;  /* 0x0009b84601007387 */ /* 0x0005e80000100a00 */
[----:B-1----:R-:W3:Y:S04]  /*2dd40*/  LDL.LU R68, [R1+0x130] ;  /* 0x0001300001447983 */ /* 0x002ee80000300800 */
[----:B------:R-:W3:Y:S01]  /*2dd50*/  LDL.LU R69, [R1+0x134] ;  /* 0x0001340001457983 */ /* 0x000ee20000300800 */
[----:B--2---:R-:W-:-:S02]  /*2dd60*/  IMAD.MOV.U32 R70, RZ, RZ, R2 ;  /* 0x000000ffff467224 */ /* 0x004fc400078e0002 */
[----:B----4-:R-:W-:Y:S01]  /*2dd70*/  IMAD.MOV.U32 R71, RZ, RZ, R0 ;  /* 0x000000ffff477224 */ /* 0x010fe200078e0000 */
[C---:B------:R-:W-:Y:S08]  /*2dd80*/  HMMA.1688.F32.TF32 R132, R136.reuse, R62, R132 ;  /* 0x0000003e8884723c */ /* 0x040ff00000081084 */
[C---:B------:R-:W-:Y:S08]  /*2dd90*/  HMMA.1688.F32.TF32 R76, R136.reuse, R6, R76 ;  /* 0x00000006884c723c */ /* 0x040ff0000008104c */
[C---:B---3--:R-:W-:Y:S11]  /*2dda0*/  HMMA.1688.F32.TF32 R68, R136.reuse, R66, R68 ;  /* 0x000000428844723c */ /* 0x048ff60000081044 */
[----:B------:R-:W-:Y:S11]  /*2ddb0*/  @!UPT UIADD3 URZ, URZ, URZ, URZ ;  /* 0x0000003f3f3ff290 */ /* 0x000ff6000fffe03f */
[----:B------:R-:W-:Y:S01]  /*2ddc0*/  @!UPT UIADD3 URZ, URZ, URZ, URZ ;  /* 0x0000003f3f3ff290 */ /* 0x000fe2000fffe03f */
[----:B------:R-:W-:Y:S04]  /*2ddd0*/  STL.64 [R1+0x9a0], R68 ;  /* 0x0009a04401007387 */ /* 0x000fe80000100a00 */
[----:B------:R1:W-:Y:S02]  /*2dde0*/  STL.64 [R1+0x9a8], R70 ;  /* 0x0009a84601007387 */ /* 0x0003e40000100a00 */
[C---:B-1----:R-:W-:Y:S02]  /*2ddf0*/  HMMA.1688.F32.TF32 R68, R136.reuse, R10, R72 ;  /* 0x0000000a8844723c */ /* 0x042fe40000081048 */
[----:B------:R-:W-:Y:S04]  /*2de00*/  STL.64 [R1+0x990], R132 ;  /* 0x0009908401007387 */ /* 0x000fe80000100a00 */
[----:B------:R-:W-:Y:S04]  /*2de10*/  STL.64 [R1+0x998], R134 ;  /* 0x0009988601007387 */ /* 0x000fe80000100a00 */
[----:B------:R-:W-:Y:S01]  /*2de20*/  STL.64 [R1+0x980], R76 ;  /* 0x0009804c01007387 */ /* 0x000fe20000100a00 */
[C---:B------:R-:W-:Y:S03]  /*2de30*/  HMMA.1688.F32.TF32 R72, R136.reuse, R54, R188 ;  /* 0x000000368848723c */ /* 0x040fe600000810bc */
[----:B------:R1:W-:Y:S05]  /*2de40*/  STL.64 [R1+0x988], R78 ;  /* 0x0009884e01007387 */ /* 0x0003ea0000100a00 */
[----:B-1----:R-:W-:Y:S05]  /*2de50*/  HMMA.1688.F32.TF32 R76, R136, R58, R156 ;  /* 0x0000003a884c723c */ /* 0x002fea000008109c */
[----:B------:R-:W-:Y:S01]  /*2de60*/  IMAD.MOV.U32 R2, RZ, RZ, R70 ;  /* 0x000000ffff027224 */ /* 0x000fe200078e0046 */
[----:B------:R1:W-:Y:S01]  /*2de70*/  STL.64 [R1+0x970], R68 ;  /* 0x0009704401007387 */ /* 0x0003e20000100a00 */
[----:B------:R-:W-:-:S03]  /*2de80*/  IMAD.MOV.U32 R0, RZ, RZ, R71 ;  /* 0x000000ffff007224 */ /* 0x000fc600078e0047 */
[----:B------:R-:W2:Y:S01]  /*2de90*/  LDL R6, [R1+0x1bb8] ;  /* 0x001bb80001067983 */ /* 0x000ea20000100800 */
[C---:B-1----:R-:W-:Y:S03]  /*2dea0*/  HMMA.1688.F32.TF32 R68, R136.reuse, R50, R192 ;  /* 0x000000328844723c */ /* 0x042fe600000810c0 */
[----:B------:R1:W-:Y:S04]  /*2deb0*/  STL [R1+0x21cc], R0 ;  /* 0x0021cc0001007387 */ /* 0x0003e80000100800 */
[----:B-1----:R-:W3:Y:S04]  /*2dec0*/  LDL R0, [R1+0xa94] ;  /* 0x000a940001007983 */ /* 0x002ee80000100800 */
[----:B------:R-:W-:Y:S04]  /*2ded0*/  STL [R1+0x21c8], R2 ;  /* 0x0021c80201007387 */ /* 0x000fe80000100800 */
[----:B------:R-:W-:Y:S04]  /*2dee0*/  STL.64 [R1+0x960], R76 ;  /* 0x0009604c01007387 */ /* 0x000fe80000100a00 */
[----:B------:R1:W-:Y:S04]  /*2def0*/  STL.64 [R1+0x968], R78 ;  /* 0x0009684e01007387 */ /* 0x0003e80000100a00 */
[----:B------:R-:W-:Y:S04]  /*2df00*/  STL.64 [R1+0x950], R72 ;  /* 0x0009504801007387 */ /* 0x000fe80000100a00 */
[----:B------:R4:W-:Y:S01]  /*2df10*/  STL.64 [R1+0x958], R74 ;  /* 0x0009584a01007387 */ /* 0x0009e20000100a00 */
[C---:B-1----:R-:W-:Y:S03]  /*2df20*/  HMMA.1688.F32.TF32 R76, R136.reuse, R46, R196 ;  /* 0x0000002e884c723c */ /* 0x042fe600000810c4 */
[----:B------:R-:W-:Y:S04]  /*2df30*/  STL.64 [R1+0x940], R68 ;  /* 0x0009404401007387 */ /* 0x000fe80000100a00 */
[----:B------:R1:W-:Y:S01]  /*2df40*/  STL.64 [R1+0x948], R70 ;  /* 0x0009484601007387 */ /* 0x0003e20000100a00 */
[C---:B----4-:R-:W-:Y:S08]  /*2df50*/  HMMA.1688.F32.TF32 R72, R136.reuse, R42, R200 ;  /* 0x0000002a8848723c */ /* 0x050ff000000810c8 */
        /* <DEDUP_REMOVED lines=18> */
[----:B-1----:R-:W-:Y:S01]  /*2e080*/  HMMA.1688.F32.TF32 R68, R136, R14, R228 ;  /* 0x0000000e8844723c */ /* 0x002fe200000810e4 */
[----:B------:R-:W-:-:S06]  /*2e090*/  IMAD.MOV.U32 R188, RZ, RZ, R52 ;  /* 0x000000ffffbc7224 */ /* 0x000fcc00078e0034 */
[----:B------:R-:W-:Y:S04]  /*2e0a0*/  STL.64 [R1+0x4a0], R76 ;  /* 0x0004a04c01007387 */ /* 0x000fe80000100a00 */
[----:B------:R-:W-:Y:S04]  /*2e0b0*/  STL.64 [R1+0x4a8], R78 ;  /* 0x0004a84e01007387 */ /* 0x000fe80000100a00 */
[----:B------:R-:W-:Y:S01]  /*2e0c0*/  STL.64 [R1+0x460], R72 ;  /* 0x0004604801007387 */ /* 0x000fe20000100a00 */
[----:B------:R-:W-:-:S03]  /*2e0d0*/  IMAD.MOV.U32 R189, RZ, RZ, R53 ;  /* 0x000000ffffbd7224 */ /* 0x000fc600078e0035 */
[----:B------:R1:W-:Y:S01]  /*2e0e0*/  STL.64 [R1+0x468], R74 ;  /* 0x0004684a01007387 */ /* 0x0003e20000100a00 */
[----:B------:R-:W-:-:S03]  /*2e0f0*/  IMAD.MOV.U32 R190, RZ, RZ, R56 ;  /* 0x000000ffffbe7224 */ /* 0x000fc600078e0038 */
[----:B------:R-:W-:Y:S01]  /*2e100*/  STL.64 [R1+0x270], R68 ;  /* 0x0002704401007387 */ /* 0x000fe20000100a00 */
[----:B------:R-:W-:-:S03]  /*2e110*/  IMAD.MOV.U32 R191, RZ, RZ, R57 ;  /* 0x000000ffffbf7224 */ /* 0x000fc600078e0039 */
[----:B------:R-:W-:Y:S01]  /*2e120*/  STL.64 [R1+0x278], R70 ;  /* 0x0002784601007387 */ /* 0x000fe20000100a00 */
[----:B------:R-:W-:-:S03]  /*2e130*/  IMAD.MOV.U32 R192, RZ, RZ, R44 ;  /* 0x000000ffffc07224 */ /* 0x000fc600078e002c */
        /* <DEDUP_REMOVED lines=32> */
[----:B------:R-:W1:Y:S01]  /*2e340*/  LDL.LU R20, [R1+0x221c] ;  /* 0x00221c0001147983 */ /* 0x000e620000300800 */
        /* <DEDUP_REMOVED lines=17> */
[----:B------:R-:W4:Y:S01]  /*2e460*/  LDL.LU R9, [R1+0x21f0] ;  /* 0x0021f00001097983 */ /* 0x000f220000300800 */
[----:B--2---:R-:W-:-:S03]  /*2e470*/  IMAD R3, R3, 0x10000, R6 ;  /* 0x0001000003037824 */ /* 0x004fc600078e0206 */
[----:B------:R-:W-:Y:S01]  /*2e480*/  LDS R69, [R252+0x54000] ;  /* 0x05400000fc457984 */ /* 0x000fe20000000800 */
[----:B------:R-:W-:Y:S02]  /*2e490*/  IMAD.MOV.U32 R218, RZ, RZ, R61 ;  /* 0x000000ffffda7224 */ /* 0x000fe400078e003d */
[----:B------:R-:W-:Y:S01]  /*2e4a0*/  IMAD.MOV.U32 R219, RZ, RZ, R60 ;  /* 0x000000ffffdb7224 */ /* 0x000fe200078e003c */
[----:B------:R-:W-:Y:S04]  /*2e4b0*/  LDS R71, [R252+0x55000] ;  /* 0x05500000fc477984 */ /* 0x000fe80000000800 */
[----:B------:R-:W-:Y:S04]  /*2e4c0*/  LDSM.16.M88.4 R60, [R3+0xe000] ;  /* 0x00e00000033c783b */ /* 0x000fe80000000200 */
[----:B------:R-:W2:Y:S04]  /*2e4d0*/  LDL R2, [R1+0x700] ;  /* 0x0007000001027983 */ /* 0x000ea80000100800 */
[----:B---3--:R-:W-:Y:S04]  /*2e4e0*/  LDS R68, [R0+0x54000] ;  /* 0x0540000000447984 */ /* 0x008fe80000000800 */
[----:B------:R-:W-:Y:S01]  /*2e4f0*/  LDS R70, [R0+0x55000] ;  /* 0x0550000000467984 */ /* 0x000fe20000000800 */
[----:B------:R-:W-:-:S02]  /*2e500*/  IMAD.MOV.U32 R216, RZ, RZ, R65 ;  /* 0x000000ffffd87224 */ /* 0x000fc400078e0041 */
[----:B------:R-:W-:Y:S02]  /*2e510*/  IMAD.MOV.U32 R217, RZ, RZ, R64 ;  /* 0x000000ffffd97224 */ /* 0x000fe400078e0040 */
[----:B------:R-:W-:Y:S01]  /*2e520*/  LDSM.16.M88.4 R64, [R3+0xf000] ;  /* 0x00f000000340783b */ /* 0x000fe20000000200 */
[----:B----4-:R-:W-:Y:S02]  /*2e530*/  IMAD.MOV.U32 R223, RZ, RZ, R52 ;  /* 0x000000ffffdf7224 */ /* 0x010fe400078e0034 */
[----:B------:R-:W-:Y:S02]  /*2e540*/  IMAD.MOV.U32 R222, RZ, RZ, R53 ;  /* 0x000000ffffde7224 */ /* 0x000fe400078e0035 */
[----:B------:R-:W-:Y:S01]  /*2e550*/  LDSM.16.M88.4 R52, [R3+0xc000] ;  /* 0x00c000000334783b */ /* 0x000fe20000000200 */
[----:B------:R-:W-:Y:S02]  /*2e560*/  IMAD.MOV.U32 R221, RZ, RZ, R56 ;  /* 0x000000ffffdd7224 */ /* 0x000fe400078e0038 */
[----:B------:R-:W-:-:S02]  /*2e570*/  IMAD.MOV.U32 R227, RZ, RZ, R44 ;  /* 0x000000ffffe37224 */ /* 0x000fc400078e002c */
[----:B------:R-:W-:Y:S02]  /*2e580*/  IMAD.MOV.U32 R226, RZ, RZ, R45 ;  /* 0x000000ffffe27224 */ /* 0x000fe400078e002d */
[----:B------:R-:W-:Y:S01]  /*2e590*/  LDSM.16.M88.4 R44, [R3+0xa000] ;  /* 0x00a00000032c783b */ /* 0x000fe20000000200 */
[----:B------:R-:W-:Y:S02]  /*2e5a0*/  IMAD.MOV.U32 R225, RZ, RZ, R48 ;  /* 0x000000ffffe17224 */ /* 0x000fe400078e0030 */
[----:B------:R-:W-:Y:S02]  /*2e5b0*/  IMAD.MOV.U32 R231, RZ, RZ, R36 ;  /* 0x000000ffffe77224 */ /* 0x000fe400078e0024 */
[----:B------:R-:W-:Y:S02]  /*2e5c0*/  IMAD.MOV.U32 R230, RZ, RZ, R37 ;  /* 0x000000ffffe67224 */ /* 0x000fe400078e0025 */
[----:B------:R-:W-:Y:S01]  /*2e5d0*/  LDSM.16.M88.4 R36, [R3+0x8000] ;  /* 0x008000000324783b */ /* 0x000fe20000000200 */
[----:B------:R-:W-:-:S02]  /*2e5e0*/  IMAD.MOV.U32 R229, RZ, RZ, R40 ;  /* 0x000000ffffe57224 */ /* 0x000fc400078e0028 */
[----:B------:R-:W-:Y:S02]  /*2e5f0*/  IMAD.MOV.U32 R139, RZ, RZ, R28 ;  /* 0x000000ffff8b7224 */ /* 0x000fe400078e001c */
[----:B------:R-:W-:Y:S02]  /*2e600*/  IMAD.MOV.U32 R138, RZ, RZ, R29 ;  /* 0x000000ffff8a7224 */ /* 0x000fe400078e001d */
[----:B------:R-:W-:Y:S01]  /*2e610*/  LDSM.16.M88.4 R28, [R3+0x6000] ;  /* 0x00600000031c783b */ /* 0x000fe20000000200 */
[----:B------:R-:W-:Y:S02]  /*2e620*/  IMAD.MOV.U32 R137, RZ, RZ, R32 ;  /* 0x000000ffff897224 */ /* 0x000fe400078e0020 */
[----:B-1----:R-:W-:Y:S02]  /*2e630*/  IMAD.MOV.U32 R75, RZ, RZ, R20 ;  /* 0x000000ffff4b7224 */ /* 0x002fe400078e0014 */
[----:B------:R-:W-:Y:S02]  /*2e640*/  IMAD.MOV.U32 R74, RZ, RZ, R21 ;  /* 0x000000ffff4a7224 */ /* 0x000fe400078e0015 */
[----:B------:R-:W-:Y:S01]  /*2e650*/  LDSM.16.M88.4 R20, [R3+0x4000] ;  /* 0x004000000314783b */ /* 0x000fe20000000200 */
[----:B------:R-:W-:-:S02]  /*2e660*/  IMAD.MOV.U32 R73, RZ, RZ, R24 ;  /* 0x000000ffff497224 */ /* 0x000fc400078e0018 */
[----:B------:R-:W-:Y:S02]  /*2e670*/  IMAD.MOV.U32 R79, RZ, RZ, R12 ;  /* 0x000000ffff4f7224 */ /* 0x000fe400078e000c */
[----:B------:R-:W-:Y:S02]  /*2e680*/  IMAD.MOV.U32 R78, RZ, RZ, R13 ;  /* 0x000000ffff4e7224 */ /* 0x000fe400078e000d */
[----:B------:R-:W-:Y:S01]  /*2e690*/  LDSM.16.M88.4 R12, [R3+0x2000] ;  /* 0x00200000030c783b */ /* 0x000fe20000000200 */
[----:B------:R-:W-:Y:S02]  /*2e6a0*/  IMAD.MOV.U32 R77, RZ, RZ, R16 ;  /* 0x000000ffff4d7224 */ /* 0x000fe400078e0010 */
[----:B------:R-:W-:Y:S02]  /*2e6b0*/  IMAD.MOV.U32 R159, RZ, RZ, R4 ;  /* 0x000000ffff9f7224 */ /* 0x000fe400078e0004 */
[----:B------:R-:W-:Y:S02]  /*2e6c0*/  IMAD.MOV.U32 R158, RZ, RZ, R5 ;  /* 0x000000ffff9e7224 */ /* 0x000fe400078e0005 */
[----:B------:R-:W1:Y:S01]  /*2e6d0*/  LDSM.16.M88.4 R4, [R3] ;  /* 0x000000000304783b */ /* 0x000e620000000200 */
[----:B------:R-:W-:-:S02]  /*2e6e0*/  IMAD.MOV.U32 R157, RZ, RZ, R8 ;  /* 0x000000ffff9d7224 */ /* 0x000fc400078e0008 */
[----:B------:R-:W-:Y:S02]  /*2e6f0*/  IMAD.MOV.U32 R156, RZ, RZ, R9 ;  /* 0x000000ffff9c7224 */ /* 0x000fe400078e0009 */
[----:B------:R-:W3:Y:S01]  /*2e700*/  LDSM.16.M88.4 R8, [R3+0x1000] ;  /* 0x001000000308783b */ /* 0x000ee20000000200 */
[----:B------:R-:W-:-:S03]  /*2e710*/  IMAD.MOV.U32 R76, RZ, RZ, R17 ;  /* 0x000000ffff4c7224 */ /* 0x000fc600078e0011 */
[----:B------:R-:W4:Y:S01]  /*2e720*/  LDSM.16.M88.4 R16, [R3+0x3000] ;  /* 0x003000000310783b */ /* 0x000f220000000200 */
[----:B------:R-:W-:-:S03]  /*2e730*/  IMAD.MOV.U32 R72, RZ, RZ, R25 ;  /* 0x000000ffff487224 */ /* 0x000fc600078e0019 */
[----:B------:R-:W2:Y:S01]  /*2e740*/  LDSM.16.M88.4 R24, [R3+0x5000] ;  /* 0x005000000318783b */ /* 0x000ea20000000200 */
[----:B------:R-:W-:-:S03]  /*2e750*/  IMAD.MOV.U32 R136, RZ, RZ, R33 ;  /* 0x000000ffff887224 */ /* 0x000fc600078e0021 */
[----:B------:R-:W2:Y:S01]  /*2e760*/  LDSM.16.M88.4 R32, [R3+0x7000] ;  /* 0x007000000320783b */ /* 0x000ea20000000200 */
[----:B------:R-:W-:-:S03]  /*2e770*/  IMAD.MOV.U32 R228, RZ, RZ, R41 ;  /* 0x000000ffffe47224 */ /* 0x000fc600078e0029 */
[----:B------:R-:W2:Y:S01]  /*2e780*/  LDSM.16.M88.4 R40, [R3+0x9000] ;  /* 0x009000000328783b */ /* 0x000ea20000000200 */
[----:B------:R-:W-:-:S03]  /*2e790*/  IMAD.MOV.U32 R224, RZ, RZ, R49 ;  /* 0x000000ffffe07224 */ /* 0x000fc600078e0031 */
[----:B------:R-:W2:Y:S01]  /*2e7a0*/  LDSM.16.M88.4 R48, [R3+0xb000] ;  /* 0x00b000000330783b */ /* 0x000ea20000000200 */
[----:B------:R-:W-:-:S03]  /*2e7b0*/  IMAD.MOV.U32 R220, RZ, RZ, R57 ;  /* 0x000000ffffdc7224 */ /* 0x000fc600078e0039 */
[----:B------:R-:W2:Y:S04]  /*2e7c0*/  LDSM.16.M88.4 R56, [R3+0xd000] ;  /* 0x00d000000338783b */ /* 0x000ea80000000200 */
[----:B-1----:R-:W-:Y:S04]  /*2e7d0*/  STL [R1+0x21ac], R6 ;  /* 0x0021ac0601007387 */ /* 0x002fe80000100800 */
[----:B------:R-:W-:Y:S04]  /*2e7e0*/  STL [R1+0x21a8], R7 ;  /* 0x0021a80701007387 */ /* 0x000fe80000100800 */
[----:B---3--:R-:W-:Y:S04]  /*2e7f0*/  STL [R1+0x21b4], R10 ;  /* 0x0021b40a01007387 */ /* 0x008fe80000100800 */
[----:B------:R-:W-:Y:S04]  /*2e800*/  STL [R1+0x21b0], R11 ;  /* 0x0021b00b01007387 */ /* 0x000fe80000100800 */
[----:B------:R1:W-:Y:S04]  /*2e810*/  STL [R1+0x21bc], R14 ;  /* 0x0021bc0e01007387 */ /* 0x0003e80000100800 */
[----:B------:R3:W-:Y:S04]  /*2e820*/  STL [R1+0x21b8], R15 ;  /* 0x0021b80f01007387 */ /* 0x0007e80000100800 */
[----:B----4-:R-:W-:Y:S04]  /*2e830*/  STL [R1+0x21c4], R18 ;  /* 0x0021c41201007387 */ /* 0x010fe80000100800 */
[----:B------:R-:W-:Y:S04]  /*2e840*/  STL [R1+0x21c0], R19 ;  /* 0x0021c01301007387 */ /* 0x000fe80000100800 */
[----:B------:R-:W-:Y:S04]  /*2e850*/  STL [R1+0x20c0], R22 ;  /* 0x0020c01601007387 */ /* 0x000fe80000100800 */
[----:B------:R-:W-:Y:S04]  /*2e860*/  STL [R1+0x20bc], R23 ;  /* 0x0020bc1701007387 */ /* 0x000fe80000100800 */
[----:B--2---:R-:W-:Y:S04]  /*2e870*/  STL [R1+0x20b8], R26 ;  /* 0x0020b81a01007387 */ /* 0x004fe80000100800 */
        /* <DEDUP_REMOVED lines=19> */
[----:B------:R-:W2:Y:S01]  /*2e9b0*/  LDL R3, [R1+0x704] ;  /* 0x0007040001037983 */ /* 0x000ea20000100800 */
[C---:B------:R-:W-:Y:S03]  /*2e9c0*/  HMMA.1688.F32.TF32 R156, R68.reuse, R4, R156 ;  /* 0x00000004449c723c */ /* 0x040fe6000008109c */
[----:B------:R-:W-:Y:S04]  /*2e9d0*/  LDS R132, [R2+0x54000] ;  /* 0x0540000002847984 */ /* 0x000fe80000000800 */
[----:B------:R-:W-:Y:S01]  /*2e9e0*/  LDS R134, [R2+0x55000] ;  /* 0x0550000002867984 */ /* 0x000fe20000000800 */
[C---:B------:R-:W-:Y:S08]  /*2e9f0*/  HMMA.1688.F32.TF32 R76, R68.reuse, R8, R76 ;  /* 0x00000008444c723c */ /* 0x040ff0000008104c */
[----:B------:R-:W-:Y:S01]  /*2ea00*/  HMMA.1688.F32.TF32 R72, R68, R12, R72 ;  /* 0x0000000c4448723c */ /* 0x000fe20000081048 */
[----:B------:R-:W-:Y:S04]  /*2ea10*/  STL [R1+0x2104], R66 ;  /* 0x0021044201007387 */ /* 0x000fe80000100800 */
[----:B------:R-:W-:Y:S04]  /*2ea20*/  STL [R1+0x2100], R67 ;  /* 0x0021004301007387 */ /* 0x000fe80000100800 */
[----:B------:R4:W-:Y:S04]  /*2ea30*/  STL.64 [R1+0x380], R156 ;  /* 0x0003809c01007387 */ /* 0x0009e80000100a00 */
[----:B------:R4:W-:Y:S03]  /*2ea40*/  STL.64 [R1+0x388], R158 ;  /* 0x0003889e01007387 */ /* 0x0009e60000100a00 */
[----:B-1----:R-:W-:-:S02]  /*2ea50*/  IMAD.MOV.U32 R14, RZ, RZ, R78 ;  /* 0x000000ffff0e7224 */ /* 0x002fc400078e004e */
[----:B---3--:R-:W-:Y:S01]  /*2ea60*/  IMAD.MOV.U32 R15, RZ, RZ, R79 ;  /* 0x000000ffff0f7224 */ /* 0x008fe200078e004f */
[----:B----4-:R-:W3:Y:S01]  /*2ea70*/  LDL.LU R156, [R1+0x480] ;  /* 0x00048000019c7983 */ /* 0x010ee20000300800 */
[----:B------:R-:W-:-:S03]  /*2ea80*/  IMAD.MOV.U32 R18, RZ, RZ, R76 ;  /* 0x000000ffff127224 */ /* 0x000fc600078e004c */
[----:B------:R-:W3:Y:S01]  /*2ea90*/  LDL.LU R157, [R1+0x484] ;  /* 0x00048400019d7983 */ /* 0x000ee20000300800 */
[----:B------:R-:W-:-:S03]  /*2eaa0*/  IMAD.MOV.U32 R19, RZ, RZ, R77 ;  /* 0x000000ffff137224 */ /* 0x000fc600078e004d */
[----:B------:R-:W3:Y:S04]  /*2eab0*/  LDL.LU R158, [R1+0x488] ;  /* 0x00048800019e7983 */ /* 0x000ee80000300800 */
[----:B------:R-:W3:Y:S04]  /*2eac0*/  LDL.LU R159, [R1+0x48c] ;  /* 0x00048c00019f7983 */ /* 0x000ee80000300800 */
[----:B------:R-:W4:Y:S04]  /*2ead0*/  LDL.LU.64 R78, [R1+0x21e8] ;  /* 0x0021e800014e7983 */ /* 0x000f280000300a00 */
[----:B------:R-:W4:Y:S04]  /*2eae0*/  LDL.LU.64 R76, [R1+0x21e0] ;  /* 0x0021e000014c7983 */ /* 0x000f280000300a00 */
[----:B------:R-:W-:Y:S04]  /*2eaf0*/  STL.64 [R1+0x360], R72 ;  /* 0x0003604801007387 */ /* 0x000fe80000100a00 */
[----:B------:R1:W-:Y:S04]  /*2eb00*/  STL.64 [R1+0x368], R74 ;  /* 0x0003684a01007387 */ /* 0x0003e80000100a00 */
[----:B-1----:R-:W3:Y:S04]  /*2eb10*/  LDL.LU.64 R74, [R1+0x21d8] ;  /* 0x0021d800014a7983 */ /* 0x002ee80000300a00 */
[----:B------:R-:W3:Y:S01]  /*2eb20*/  LDL.LU.64 R72, [R1+0x21d0] ;  /* 0x0021d00001487983 */ /* 0x000ee20000300a00 */
[C---:B------:R-:W-:Y:S08]  /*2eb30*/  HMMA.1688.F32.TF32 R136, R68.reuse, R16, R136 ;  /* 0x000000104488723c */ /* 0x040ff00000081088 */
[C---:B------:R-:W-:Y:S11]  /*2eb40*/  HMMA.1688.F32.TF32 R228, R68.reuse, R20, R228 ;  /* 0x0000001444e4723c */ /* 0x040ff600000810e4 */
[----:B------:R-:W-:Y:S05]  /*2eb50*/  @!UPT UIADD3 URZ, URZ, URZ, URZ ;  /* 0x0000003f3f3ff290 */ /* 0x000fea000fffe03f */
[----:B------:R-:W-:Y:S02]  /*2eb60*/  IMAD.MOV.U32 R10, RZ, RZ, R136 ;  /* 0x000000ffff0a7224 */ /* 0x000fe400078e0088 */
[----:B------:R-:W-:Y:S02]  /*2eb70*/  IMAD.MOV.U32 R11, RZ, RZ, R137 ;  /* 0x000000ffff0b7224 */ /* 0x000fe400078e0089 */
[----:B------:R-:W-:Y:S02]  /*2eb80*/  IMAD.MOV.U32 R6, RZ, RZ, R138 ;  /* 0x000000ffff067224 */ /* 0x000fe400078e008a */
[----:B------:R-:W-:Y:S02]  /*2eb90*/  IMAD.MOV.U32 R7, RZ, RZ, R139 ;  /* 0x000000ffff077224 */ /* 0x000fe400078e008b */
[C---:B------:R-:W-:Y:S01]  /*2eba0*/  HMMA.1688.F32.TF32 R136, R68.reuse, R24, R224 ;  /* 0x000000184488723c */ /* 0x040fe200000810e0 */
[----:B------:R-:W-:Y:S04]  /*2ebb0*/  STL.64 [R1+0x340], R228 ;  /* 0x000340e401007387 */ /* 0x000fe80000100a00 */
[----:B------:R-:W-:Y:S03]  /*2ebc0*/  STL.64 [R1+0x348], R230 ;  /* 0x000348e601007387 */ /* 0x000fe60000100a00 */
[C---:B------:R-:W-:Y:S08]  /*2ebd0*/  HMMA.1688.F32.TF32 R220, R68.reuse, R28, R220 ;  /* 0x0000001c44dc723c */ /* 0x040ff000000810dc */
[C---:B------:R-:W-:Y:S07]  /*2ebe0*/  HMMA.1688.F32.TF32 R216, R68.reuse, R32, R216 ;  /* 0x0000002044d8723c */ /* 0x040fee00000810d8 */
[----:B------:R-:W-:Y:S04]  /*2ebf0*/  STL.64 [R1+0x330], R136 ;  /* 0x0003308801007387 */ /* 0x000fe80000100a00 */
[----:B------:R1:W-:Y:S02]  /*2ec00*/  STL.64 [R1+0x338], R138 ;  /* 0x0003388a01007387 */ /* 0x0003e40000100a00 */
[C---:B-1----:R-:W-:Y:S02]  /*2ec10*/  HMMA.1688.F32.TF32 R136, R68.reuse, R36, R212 ;  /* 0x000000244488723c */ /* 0x042fe400000810d4 */
[----:B------:R-:W-:Y:S04]  /*2ec20*/  STL.64 [R1+0x320], R220 ;  /* 0x000320dc01007387 */ /* 0x000fe80000100a00 */
[----:B------:R-:W-:Y:S02]  /*2ec30*/  STL.64 [R1+0x328], R222 ;  /* 0x000328de01007387 */ /* 0x000fe40000100a00 */
[C---:B------:R-:W-:Y:S02]  /*2ec40*/  HMMA.1688.F32.TF32 R208, R68.reuse, R40, R208 ;  /* 0x0000002844d0723c */ /* 0x040fe400000810d0 */
[----:B------:R-:W-:Y:S04]  /*2ec50*/  STL.64 [R1+0x310], R216 ;  /* 0x000310d801007387 */ /* 0x000fe80000100a00 */
[----:B------:R-:W-:Y:S02]  /*2ec60*/  STL.64 [R1+0x318], R218 ;  /* 0x000318da01007387 */ /* 0x000fe40000100a00 */
[C---:B------:R-:W-:Y:S07]  /*2ec70*/  HMMA.1688.F32.TF32 R204, R68.reuse, R44, R204 ;  /* 0x0000002c44cc723c */ /* 0x040fee00000810cc */
[----:B------:R-:W-:Y:S04]  /*2ec80*/  STL.64 [R1+0x300], R136 ;  /* 0x0003008801007387 */ /* 0x000fe80000100a00 */
[----:B------:R1:W-:Y:S02]  /*2ec90*/  STL.64 [R1+0x308], R138 ;  /* 0x0003088a01007387 */ /* 0x0003e40000100a00 */
[C---:B-1----:R-:W-:Y:S02]  /*2eca0*/  HMMA.1688.F32.TF32 R136, R68.reuse, R48, R200 ;  /* 0x000000304488723c */ /* 0x042fe400000810c8 */
[----:B------:R-:W-:Y:S04]  /*2ecb0*/  STL.64 [R1+0x2f0], R208 ;  /* 0x0002f0d001007387 */ /* 0x000fe80000100a00 */
[----:B------:R-:W-:Y:S04]  /*2ecc0*/  STL.64 [R1+0x2f8], R210 ;  /* 0x0002f8d201007387 */ /* 0x000fe80000100a00 */
[----:B------:R-:W-:Y:S04]  /*2ecd0*/  STL.64 [R1+0x2e0], R204 ;  /* 0x0002e0cc01007387 */ /* 0x000fe80000100a00 */
[----:B------:R-:W-:Y:S01]  /*2ece0*/  STL.64 [R1+0x2e8], R206 ;  /* 0x0002e8ce01007387 */ /* 0x000fe20000100a00 */
[C---:B------:R-:W-:Y:S08]  /*2ecf0*/  HMMA.1688.F32.TF32 R196, R68.reuse, R52, R196 ;  /* 0x0000003444c4723c */ /* 0x040ff000000810c4 */
[----:B------:R-:W-:Y:S04]  /*2ed00*/  STL.64 [R1+0x2d0], R136 ;  /* 0x0002d08801007387 */ /* 0x000fe80000100a00 */
[----:B------:R1:W-:Y:S01]  /*2ed10*/  STL.64 [R1+0x2d8], R138 ;  /* 0x0002d88a01007387 */ /* 0x0003e20000100a00 */
[C---:B------:R-:W-:Y:S08]  /*2ed20*/  HMMA.1688.F32.TF32 R192, R68.reuse, R56, R192 ;  /* 0x0000003844c0723c */ /* 0x040ff000000810c0 */
[----:B-1----:R-:W-:Y:S01]  /*2ed30*/  HMMA.1688.F32.TF32 R136, R68, R60, R188 ;  /* 0x0000003c4488723c */ /* 0x002fe200000810bc */
[----:B--2---:R-:W-:Y:S04]  /*2ed40*/  LDS R133, [R3+0x54000] ;  /* 0x0540000003857984 */ /* 0x004fe80000000800 */
[----:B------:R-:W3:Y:S11]  /*2ed50*/  LDS R135, [R3+0x55000] ;  /* 0x0550000003877984 */ /* 0x000ef60000000800 */
[----:B------:R-:W-:Y:S08]  /*2ed60*/  @!UPT UIADD3 URZ, URZ, URZ, URZ ;  /* 0x0000003f3f3ff290 */ /* 0x000ff0000fffe03f */
[----:B------:R-:W-:Y:S02]  /*2ed70*/  IMAD.MOV.U32 R63, RZ, RZ, R139 ;  /* 0x000000ffff3f7224 */ /* 0x000fe400078e008b */
[----:B------:R-:W-:Y:S01]  /*2ed80*/  IMAD.MOV.U32 R62, RZ, RZ, R138 ;  /* 0x000000ffff3e7224 */ /* 0x000fe200078e008a */
[----:B------:R-:W-:Y:S01]  /*2ed90*/  STL.64 [R1+0x2c0], R196 ;  /* 0x0002c0c401007387 */ /* 0x000fe20000100a00 */
[----:B------:R-:W-:Y:S02]  /*2eda0*/  IMAD.MOV.U32 R67, RZ, RZ, R137 ;  /* 0x000000ffff437224 */ /* 0x000fe400078e0089 */
[----:B------:R-:W-:Y:S01]  /*2edb0*/  IMAD.MOV.U32 R66, RZ, RZ, R136 ;  /* 0x000000ffff427224 */ /* 0x000fe200078e0088 */
[----:B------:R-:W-:Y:S04]  /*2edc0*/  STL.64 [R1+0x2c8], R198 ;  /* 0x0002c8c601007387 */ /* 0x000fe80000100a00 */
[----:B------:R-:W-:Y:S04]  /*2edd0*/  STL.64 [R1+0x2b0], R192 ;  /* 0x0002b0c001007387 */ /* 0x000fe80000100a00 */
[----:B------:R-:W-:Y:S04]  /*2ede0*/  STL.64 [R1+0x2b8], R194 ;  /* 0x0002b8c201007387 */ /* 0x000fe80000100a00 */
[----:B------:R1:W-:Y:S04]  /*2edf0*/  STL [R1+0x2114], R63 ;  /* 0x0021143f01007387 */ /* 0x0003e80000100800 */
[----:B------:R2:W-:Y:S04]  /*2ee00*/  STL [R1+0x2110], R62 ;  /* 0x0021103e01007387 */ /* 0x0005e80000100800 */
[----:B------:R1:W-:Y:S01]  /*2ee10*/  STL [R1+0x210c], R67 ;  /* 0x00210c4301007387 */ /* 0x0003e20000100800 */
[C---:B---3--:R-:W-:Y:S11]  /*2ee20*/  HMMA.1688.F32.TF32 R72, R132.reuse, R4, R72 ;  /* 0x000000048448723c */ /* 0x048ff60000081048 */
[----:B------:R-:W-:Y:S11]  /*2ee30*/  @!UPT UIADD3 URZ, URZ, URZ, URZ ;  /* 0x0000003f3f3ff290 */ /* 0x000ff6000fffe03f */
[----:B------:R-:W-:Y:S02]  /*2ee40*/  @!UPT UIADD3 URZ, URZ, URZ, URZ ;  /* 0x0000003f3f3ff290 */ /* 0x000fe4000fffe03f */
[----:B------:R-:W-:Y:S02]  /*2ee50*/  IMAD.MOV.U32 R58, RZ, RZ, R72 ;  /* 0x000000ffff3a7224 */ /* 0x000fe400078e0048 */
[----:B------:R-:W-:Y:S02]  /*2ee60*/  IMAD.MOV.U32 R59, RZ, RZ, R73 ;  /* 0x000000ffff3b7224 */ /* 0x000fe400078e0049 */
[----:B------:R-:W-:Y:S02]  /*2ee70*/  IMAD.MOV.U32 R54, RZ, RZ, R74 ;  /* 0x000000ffff367224 */ /* 0x000fe400078e004a */
[----:B------:R-:W-:Y:S02]  /*2ee80*/  IMAD.MOV.U32 R55, RZ, RZ, R75 ;  /* 0x000000ffff377224 */ /* 0x000fe400078e004b */
[C---:B----4-:R-:W-:Y:S01]  /*2ee90*/  HMMA.1688.F32.TF32 R72, R132.reuse, R8, R76 ;  /* 0x000000088448723c */ /* 0x050fe2000008104c */
[----:B------:R3:W-:Y:S11]  /*2eea0*/  STL [R1+0x2108], R66 ;  /* 0x0021084201007387 */ /* 0x0007f60000100800 */
[----:B------:R-:W-:Y:S11]  /*2eeb0*/  @!UPT UIADD3 URZ, URZ, URZ, URZ ;  /* 0x0000003f3f3ff290 */ /* 0x000ff6000fffe03f */
[----:B------:R-:W-:Y:S01]  /*2eec0*/  @!UPT UIADD3 URZ, URZ, URZ, URZ ;  /* 0x0000003f3f3ff290 */ /* 0x000fe2000fffe03f */
[----:B-1----:R-:W-:Y:S02]  /*2eed0*/  IMAD.MOV.U32 R63, RZ, RZ, R72 ;  /* 0x000000ffff3f7224 */ /* 0x002fe400078e0048 */
[----:B--2---:R-:W-:Y:S02]  /*2eee0*/  IMAD.MOV.U32 R62, RZ, RZ, R73 ;  /* 0x000000ffff3e7224 */ /* 0x004fe400078e0049 */
[----:B------:R-:W-:Y:S02]  /*2eef0*/  IMAD.MOV.U32 R67, RZ, RZ, R74 ;  /* 0x000000ffff437224 */ /* 0x000fe400078e004a */
[----:B---3--:R-:W-:Y:S02]  /*2ef00*/  IMAD.MOV.U32 R66, RZ, RZ, R75 ;  /* 0x000000ffff427224 */ /* 0x008fe400078e004b */
[----:B------:R-:W-:Y:S08]  /*2ef10*/  HMMA.1688.F32.TF32 R72, R132, R12, R80 ;  /* 0x0000000c8448723c */ /* 0x000ff00000081050 */
[----:B------:R-:W-:Y:S01]  /*2ef20*/  HMMA.1688.F32.TF32 R136, R68, R64, R156 ;  /* 0x000000404488723c */ /* 0x000fe2000008109c */
[----:B------:R-:W-:Y:S04]  /*2ef30*/  LDS R68, [R0+0x54080] ;  /* 0x0540800000447984 */ /* 0x000fe80000000800 */
[----:B------:R-:W-:Y:S04]  /*2ef40*/  LDS R70, [R0+0x55080] ;  /* 0x0550800000467984 */ /* 0x000fe80000000800 */
[----:B------:R-:W-:Y:S04]  /*2ef50*/  LDS R69, [R252+0x54080] ;  /* 0x05408000fc457984 */ /* 0x000fe80000000800 */
[----:B------:R-:W1:Y:S03]  /*2ef60*/  LDS R71, [R252+0x55080] ;  /* 0x05508000fc477984 */ /* 0x000e660000000800 */
[----:B------:R-:W-:-:S02]  /*2ef70*/  IMAD.MOV.U32 R50, RZ, RZ, R72 ;  /* 0x000000ffff327224 */ /* 0x000fc400078e0048 */
[----:B------:R-:W-:Y:S02]  /*2ef80*/  IMAD.MOV.U32 R51, RZ, RZ, R73 ;  /* 0x000000ffff337224 */ /* 0x000fe400078e0049 */
[----:B------:R-:W-:Y:S02]  /*2ef90*/  IMAD.MOV.U32 R46, RZ, RZ, R74 ;  /* 0x000000ffff2e7224 */ /* 0x000fe400078e004a */
[----:B------:R-:W-:Y:S02]  /*2efa0*/  IMAD.MOV.U32 R47, RZ, RZ, R75 ;  /* 0x000000ffff2f7224 */ /* 0x000fe400078e004b */
[----:B------:R-:W-:Y:S01]  /*2efb0*/  HMMA.1688.F32.TF32 R72, R132, R16, R84 ;  /* 0x000000108448723c */ /* 0x000fe20000081054 */
[----:B------:R-:W-:Y:S04]  /*2efc0*/  STL.64 [R1+0x290], R136 ;  /* 0x0002908801007387 */ /* 0x000fe80000100a00 */
[----:B------:R-:W-:Y:S04]  /*2efd0*/  STL.64 [R1+0x298], R138 ;  /* 0x0002988a01007387 */ /* 0x000fe80000100a00 */
[----:B------:R2:W-:Y:S04]  /*2efe0*/  STL [R1+0x2124], R55 ;  /* 0x0021243701007387 */ /* 0x0005e80000100800 */
[----:B------:R3:W-:Y:S04]  /*2eff0*/  STL [R1+0x2120], R54 ;  /* 0x0021203601007387 */ /* 0x0007e80000100800 */
[----:B------:R4:W-:Y:S04]  /*2f000*/  STL [R1+0x211c], R59 ;  /* 0x00211c3b01007387 */ /* 0x0009e80000100800 */
[----:B------:R1:W-:Y:S03]  /*2f010*/  STL [R1+0x2118], R58 ;  /* 0x0021183a01007387 */ /* 0x0003e60000100800 */
[----:B--2---:R-:W-:-:S02]  /*2f020*/  IMAD.MOV.U32 R55, RZ, RZ, R72 ;  /* 0x000000ffff377224 */ /* 0x004fc400078e0048 */
[----:B---3--:R-:W-:Y:S02]  /*2f030*/  IMAD.MOV.U32 R54, RZ, RZ, R73 ;  /* 0x000000ffff367224 */ /* 0x008fe400078e0049 */
[----:B----4-:R-:W-:Y:S02]  /*2f040*/  IMAD.MOV.U32 R59, RZ, RZ, R74 ;  /* 0x000000ffff3b7224 */ /* 0x010fe400078e004a */
[----:B-1----:R-:W-:Y:S02]  /*2f050*/  IMAD.MOV.U32 R58, RZ, RZ, R75 ;  /* 0x000000ffff3a7224 */ /* 0x002fe400078e004b */
[----:B------:R-:W-:Y:S01]  /*2f060*/  HMMA.1688.F32.TF32 R72, R132, R20, R88 ;  /* 0x000000148448723c */ /* 0x000fe20000081058 */
[----:B------:R1:W-:Y:S04]  /*2f070*/  STL [R1+0x2134], R66 ;  /* 0x0021344201007387 */ /* 0x0003e80000100800 */
[----:B------:R2:W-:Y:S04]  /*2f080*/  STL [R1+0x2130], R67 ;  /* 0x0021304301007387 */ /* 0x0005e80000100800 */
[----:B------:R3:W-:Y:S04]  /*2f090*/  STL [R1+0x212c], R63 ;  /* 0x00212c3f01007387 */ /* 0x0007e80000100800 */
[----:B------:R4:W-:Y:S11]  /*2f0a0*/  STL [R1+0x2128], R62 ;  /* 0x0021283e01007387 */ /* 0x0009f60000100800 */
[----:B-1----:R-:W-:-:S02]  /*2f0b0*/  IMAD.MOV.U32 R66, RZ, RZ, R72 ;  /* 0x000000ffff427224 */ /* 0x002fc400078e0048 */
[----:B--2---:R-:W-:Y:S02]  /*2f0c0*/  IMAD.MOV.U32 R67, RZ, RZ, R73 ;  /* 0x000000ffff437224 */ /* 0x004fe400078e0049 */
[----:B---3--:R-:W-:Y:S02]  /*2f0d0*/  IMAD.MOV.U32 R63, RZ, RZ, R74 ;  /* 0x000000ffff3f7224 */ /* 0x008fe400078e004a */
[----:B----4-:R-:W-:Y:S02]  /*2f0e0*/  IMAD.MOV.U32 R62, RZ, RZ, R75 ;  /* 0x000000ffff3e7224 */ /* 0x010fe400078e004b */
[C---:B------:R-:W-:Y:S01]  /*2f0f0*/  HMMA.1688.F32.TF32 R72, R132.reuse, R24, R92 ;  /* 0x000000188448723c */ /* 0x040fe2000008105c */
[----:B------:R1:W-:Y:S04]  /*2f100*/  STL [R1+0x2144], R47 ;  /* 0x0021442f01007387 */ /* 0x0003e80000100800 */
[----:B------:R2:W-:Y:S04]  /*2f110*/  STL [R1+0x2140], R46 ;  /* 0x0021402e01007387 */ /* 0x0005e80000100800 */
[----:B------:R3:W-:Y:S04]  /*2f120*/  STL [R1+0x213c], R51 ;  /* 0x00213c3301007387 */ /* 0x0007e80000100800 */
[----:B------:R4:W-:Y:S01]  /*2f130*/  STL [R1+0x2138], R50 ;  /* 0x0021383201007387 */ /* 0x0009e20000100800 */
[----:B------:R-:W-:Y:S03]  /*2f140*/  HMMA.1688.F32.TF32 R248, R132, R64, R248 ;  /* 0x0000004084f8723c */ /* 0x000fe600000810f8 */
[----:B------:R-:W-:Y:S04]  /*2f150*/  LDS R92, [R2+0x54080] ;  /* 0x05408000025c7984 */ /* 0x000fe80000000800 */
[----:B------:R-:W-:Y:S03]  /*2f160*/  LDS R94, [R2+0x55080] ;  /* 0x05508000025e7984 */ /* 0x000fe60000000800 */
[----:B-1----:R-:W-:Y:S01]  /*2f170*/  IMAD.MOV.U32 R47, RZ, RZ, R72 ;  /* 0x000000ffff2f7224 */ /* 0x002fe200078e0048 */
[----:B------:R-:W-:Y:S01]  /*2f180*/  LDS R93, [R3+0x54080] ;  /* 0x05408000035d7984 */ /* 0x000fe20000000800 */
[----:B--2---:R-:W-:-:S02]  /*2f190*/  IMAD.MOV.U32 R46, RZ, RZ, R73 ;  /* 0x000000ffff2e7224 */ /* 0x004fc400078e0049 */
[----:B---3--:R-:W-:Y:S01]  /*2f1a0*/  IMAD.MOV.U32 R51, RZ, RZ, R74 ;  /* 0x000000ffff337224 */ /* 0x008fe200078e004a */
[----:B------:R-:W1:Y:S01]  /*2f1b0*/  LDS R95, [R3+0x55080] ;  /* 0x05508000035f7984 */ /* 0x000e620000000800 */
[----:B----4-:R-:W-:Y:S02]  /*2f1c0*/  IMAD.MOV.U32 R50, RZ, RZ, R75 ;  /* 0x000000ffff327224 */ /* 0x010fe400078e004b */
[C---:B------:R-:W-:Y:S01]  /*2f1d0*/  HMMA.1688.F32.TF32 R72, R132.reuse, R28, R96 ;  /* 0x0000001c8448723c */ /* 0x040fe20000081060 */
[----:B------:R2:W-:Y:S11]  /*2f1e0*/  STL [R1+0x2154], R58 ;  /* 0x0021543a01007387 */ /* 0x0005f60000100800 */
[----:B------:R-:W-:Y:S11]  /*2f1f0*/  @!UPT UIADD3 URZ, URZ, URZ, URZ ;  /* 0x0000003f3f3ff290 */ /* 0x000ff6000fffe03f */
[----:B------:R-:W-:Y:S01]  /*2f200*/  @!UPT UIADD3 URZ, URZ, URZ, URZ ;  /* 0x0000003f3f3ff290 */ /* 0x000fe2000fffe03f */
[----:B------:R-:W-:Y:S02]  /*2f210*/  IMAD.MOV.U32 R42, RZ, RZ, R72 ;  /* 0x000000ffff2a7224 */ /* 0x000fe400078e0048 */
[----:B------:R-:W-:Y:S02]  /*2f220*/  IMAD.MOV.U32 R43, RZ, RZ, R73 ;  /* 0x000000ffff2b7224 */ /* 0x000fe400078e0049 */
[----:B------:R-:W-:Y:S02]  /*2f230*/  IMAD.MOV.U32 R38, RZ, RZ, R74 ;  /* 0x000000ffff267224 */ /* 0x000fe400078e004a */
[----:B------:R-:W-:Y:S02]  /*2f240*/  IMAD.MOV.U32 R39, RZ, RZ, R75 ;  /* 0x000000ffff277224 */ /* 0x000fe400078e004b */
[C---:B------:R-:W-:Y:S01]  /*2f250*/  HMMA.1688.F32.TF32 R72, R132.reuse, R32, R100 ;  /* 0x000000208448723c */ /* 0x040fe20000081064 */
[----:B------:R3:W-:Y:S04]  /*2f260*/  STL [R1+0x2150], R59 ;  /* 0x0021503b01007387 */ /* 0x0007e80000100800 */
[----:B------:R4:W-:Y:S04]  /*2f270*/  STL [R1+0x214c], R54 ;  /* 0x00214c3601007387 */ /* 0x0009e80000100800 */
[----:B------:R1:W-:Y:S11]  /*2f280*/  STL [R1+0x2148], R55 ;  /* 0x0021483701007387 */ /* 0x0003f60000100800 */
[----:B------:R-:W-:Y:S04]  /*2f290*/  @!UPT UIADD3 URZ, URZ, URZ, URZ ;  /* 0x0000003f3f3ff290 */ /* 0x000fe8000fffe03f */
[----:B--2---:R-:W-:Y:S02]  /*2f2a0*/  IMAD.MOV.U32 R58, RZ, RZ, R72 ;  /* 0x000000ffff3a7224 */ /* 0x004fe400078e0048 */
        /* <DEDUP_REMOVED lines=25> */
[----:B------:R2:W-:Y:S04]  /*2f440*/  STL [R1+0x2178], R42 ;  /* 0x0021782a01007387 */ /* 0x0005e80000100800 */
[----:B------:R1:W-:Y:S07]  /*2f450*/  STL [R1+0x2194], R55 ;  /* 0x0021943701007387 */ /* 0x0003ee0000100800 */
[----:B------:R-:W-:-:S02]  /*2f460*/  IMAD.MOV.U32 R34, RZ, RZ, R72 ;  /* 0x000000ffff227224 */ /* 0x000fc400078e0048 */
[----:B------:R-:W-:Y:S02]  /*2f470*/  IMAD.MOV.U32 R22, RZ, RZ, R73 ;  /* 0x000000ffff167224 */ /* 0x000fe400078e0049 */
[----:B------:R-:W-:Y:S02]  /*2f480*/  IMAD.MOV.U32 R23, RZ, RZ, R74 ;  /* 0x000000ffff177224 */ /* 0x000fe400078e004a */
[----:B------:R-:W-:Y:S02]  /*2f490*/  IMAD.MOV.U32 R26, RZ, RZ, R75 ;  /* 0x000000ffff1a7224 */ /* 0x000fe400078e004b */
[----:B------:R-:W-:Y:S01]  /*2f4a0*/  HMMA.1688.F32.TF32 R72, R132, R48, R116 ;  /* 0x000000308448723c */ /* 0x000fe20000081074 */
[----:B------:R1:W-:Y:S04]  /*2f4b0*/  STL [R1+0x2190], R54 ;  /* 0x0021903601007387 */ /* 0x0003e80000100800 */
[----:B------:R1:W-:Y:S04]  /*2f4c0*/  STL [R1+0x218c], R59 ;  /* 0x00218c3b01007387 */ /* 0x0003e80000100800 */
[----:B------:R1:W-:Y:S04]  /*2f4d0*/  STL [R1+0x2188], R58 ;  /* 0x0021883a01007387 */ /* 0x0003e80000100800 */
[----:B------:R-:W-:Y:S04]  /*2f4e0*/  STL [R1+0x21a4], R66 ;  /* 0x0021a44201007387 */ /* 0x000fe80000100800 */
[----:B------:R-:W-:Y:S04]  /*2f4f0*/  STL [R1+0x21a0], R67 ;  /* 0x0021a04301007387 */ /* 0x000fe80000100800 */
[----:B------:R-:W-:Y:S04]  /*2f500*/  STL [R1+0x219c], R63 ;  /* 0x00219c3f01007387 */ /* 0x000fe80000100800 */
[----:B------:R-:W-:Y:S04]  /*2f510*/  STL [R1+0x2198], R62 ;  /* 0x0021983e01007387 */ /* 0x000fe80000100800 */
        /* <DEDUP_REMOVED lines=11> */
[----:B-1----:R-:W-:-:S03]  /*2f5d0*/  IMAD.MOV.U32 R39, RZ, RZ, R72 ;  /* 0x000000ffff277224 */ /* 0x002fc600078e0048 */
[----:B------:R-:W4:Y:S01]  /*2f5e0*/  LDL.LU R199, [R1+0x6dc] ;  /* 0x0006dc0001c77983 */ /* 0x000f220000300800 */
[----:B--2---:R-:W-:-:S03]  /*2f5f0*/  IMAD.MOV.U32 R38, RZ, RZ, R73 ;  /* 0x000000ffff267224 */ /* 0x004fc600078e0049 */
[----:B------:R-:W2:Y:S01]  /*2f600*/  LDL.LU R200, [R1+0x6c0] ;  /* 0x0006c00001c87983 */ /* 0x000ea20000300800 */
[----:B---3--:R-:W-:Y:S02]  /*2f610*/  IMAD.MOV.U32 R43, RZ, RZ, R74 ;  /* 0x000000ffff2b7224 */ /* 0x008fe400078e004a */
[----:B------:R-:W-:Y:S01]  /*2f620*/  IMAD.MOV.U32 R42, RZ, RZ, R75 ;  /* 0x000000ffff2a7224 */ /* 0x000fe200078e004b */
[----:B------:R-:W2:Y:S01]  /*2f630*/  LDL.LU R201, [R1+0x6c4] ;  /* 0x0006c40001c97983 */ /* 0x000ea20000300800 */
[----:B------:R-:W-:Y:S03]  /*2f640*/  HMMA.1688.F32.TF32 R72, R132, R52, R120 ;  /* 0x000000348448723c */ /* 0x000fe60000081078 */
[----:B------:R-:W2:Y:S04]  /*2f650*/  LDL.LU R202, [R1+0x6c8] ;  /* 0x0006c80001ca7983 */ /* 0x000ea80000300800 */
        /* <DEDUP_REMOVED lines=53> */
[----:B------:R-:W-:Y:S04]  /*2f9b0*/  STL.64 [R1+0x2080], R250 ;  /* 0x002080fa01007387 */ /* 0x000fe80000100a00 */
[----:B------:R-:W-:Y:S01]  /*2f9c0*/  STL.64 [R1+0x2078], R248 ;  /* 0x002078f801007387 */ /* 0x000fe20000100a00 */
[C---:B--2---:R-:W-:Y:S08]  /*2f9d0*/  HMMA.1688.F32.TF32 R72, R68.reuse, R12, R72 ;  /* 0x0000000c4448723c */ /* 0x044ff00000081048 */
[C---:B---3--:R-:W-:Y:S08]  /*2f9e0*/  HMMA.1688.F32.TF32 R80, R68.reuse, R4, R80 ;  /* 0x000000044450723c */ /* 0x048ff00000081050 */
[C---:B----4-:R-:W-:Y:S11]  /*2f9f0*/  HMMA.1688.F32.TF32 R76, R68.reuse, R8, R76 ;  /* 0x00000008444c723c */ /* 0x050ff6000008104c */
[----:B------:R-:W-:Y:S04]  /*2fa00*/  @!UPT UIADD3 URZ, URZ, URZ, URZ ;  /* 0x0000003f3f3ff290 */ /* 0x000fe8000fffe03f */
        /* <DEDUP_REMOVED lines=8> */
[C---:B--2---:R-:W-:Y:S01]  /*2fa90*/  HMMA.1688.F32.TF32 R72, R68.reuse, R24, R224 ;  /* 0x000000184448723c */ /* 0x044fe200000810e0 */
[----:B------:R-:W-:Y:S04]  /*2faa0*/  STL.64 [R1+0xd0], R80 ;  /* 0x0000d05001007387 */ /* 0x000fe80000100a00 */
[----:B------:R1:W-:Y:S10]  /*2fab0*/  STL.64 [R1+0xd8], R82 ;  /* 0x0000d85201007387 */ /* 0x0003f40000100a00 */
[----:B------:R-:W-:Y:S01]  /*2fac0*/  STL.64 [R1+0xc0], R76 ;  /* 0x0000c04c01007387 */ /* 0x000fe20000100a00 */
[C---:B-1----:R-:W-:Y:S03]  /*2fad0*/  HMMA.1688.F32.TF32 R80, R68.reuse, R28, R220 ;  /* 0x0000001c4450723c */ /* 0x042fe600000810dc */
[----:B------:R1:W-:Y:S04]  /*2fae0*/  STL.64 [R1+0xc8], R78 ;  /* 0x0000c84e01007387 */ /* 0x0003e80000100a00 */
[----:B------:R-:W-:Y:S04]  /*2faf0*/  STL.64 [R1+0xb0], R72 ;  /* 0x0000b04801007387 */ /* 0x000fe80000100a00 */
[----:B------:R2:W-:Y:S01]  /*2fb00*/  STL.64 [R1+0xb8], R74 ;  /* 0x0000b84a01007387 */ /* 0x0005e20000100a00 */
[C---:B-1----:R-:W-:Y:S03]  /*2fb10*/  HMMA.1688.F32.TF32 R76, R68.reuse, R32, R216 ;  /* 0x00000020444c723c */ /* 0x042fe600000810d8 */
[----:B------:R-:W-:Y:S04]  /*2fb20*/  LDS R220, [R2+0x54100] ;  /* 0x0541000002dc7984 */ /* 0x000fe80000000800 */
[----:B------:R-:W-:Y:S01]  /*2fb30*/  LDS R222, [R2+0x55100] ;  /* 0x0551000002de7984 */ /* 0x000fe20000000800 */
[----:B--2---:R-:W-:Y:S03]  /*2fb40*/  HMMA.1688.F32.TF32 R72, R68, R36, R212 ;  /* 0x000000244448723c */ /* 0x004fe600000810d4 */
[----:B------:R-:W-:Y:S04]  /*2fb50*/  STL.64 [R1+0xa0], R80 ;  /* 0x0000a05001007387 */ /* 0x000fe80000100a00 */
[----:B------:R1:W-:Y:S01]  /*2fb60*/  STL.64 [R1+0xa8], R82 ;  /* 0x0000a85201007387 */ /* 0x0003e20000100a00 */
[----:B------:R-:W-:Y:S03]  /*2fb70*/  HMMA.1688.F32.TF32 R84, R132, R56, R124 ;  /* 0x000000388454723c */ /* 0x000fe6000008107c */
[----:B------:R-:W-:Y:S04]  /*2fb80*/  LDS R221, [R3+0x54100] ;  /* 0x0541000003dd7984 */ /* 0x000fe80000000800 */
[----:B------:R-:W-:Y:S01]  /*2fb90*/  LDS R223, [R3+0x55100] ;  /* 0x0551000003df7984 */ /* 0x000fe20000000800 */
[C---:B-1----:R-:W-:Y:S03]  /*2fba0*/  HMMA.1688.F32.TF32 R80, R68.reuse, R40, R208 ;  /* 0x000000284450723c */ /* 0x042fe600000810d0 */
        /* <DEDUP_REMOVED lines=13> */
[C---:B-1----:R-:W-:Y:S08]  /*2fc80*/  HMMA.1688.F32.TF32 R76, R68.reuse, R56, R192 ;  /* 0x00000038444c723c */ /* 0x042ff000000810c0 */
[C---:B--2---:R-:W-:Y:S08]  /*2fc90*/  HMMA.1688.F32.TF32 R72, R68.reuse, R60, R188 ;  /* 0x0000003c4448723c */ /* 0x044ff000000810bc */
[----:B------:R-:W-:Y:S01]  /*2fca0*/  HMMA.1688.F32.TF32 R68, R68, R64, R156 ;  /* 0x000000404444723c */ /* 0x000fe2000008109c */
        /* <DEDUP_REMOVED lines=9> */
[----:B------:R-:W3:Y:S04]  /*2fd40*/  LDL.LU R196, [R1+0x3b0] ;  /* 0x0003b00001c47983 */ /* 0x000ee80000300800 */
[----:B------:R-:W-:Y:S01]  /*2fd50*/  LDS R156, [R0+0x54100] ;  /* 0x05410000009c7984 */ /* 0x000fe20000000800 */
[C---:B--2---:R-:W-:Y:S03]  /*2fd60*/  HMMA.1688.F32.TF32 R68, R92.reuse, R8, R144 ;  /* 0x000000085c44723c */ /* 0x044fe60000081090 */
[----:B------:R-:W-:Y:S04]  /*2fd70*/  LDS R158, [R0+0x55100] ;  /* 0x05510000009e7984 */ /* 0x000fe80000000800 */
[----:B------:R-:W-:Y:S04]  /*2fd80*/  LDS R157, [R252+0x54100] ;  /* 0x05410000fc9d7984 */ /* 0x000fe80000000800 */
[----:B------:R-:W1:Y:S04]  /*2fd90*/  LDS R159, [R252+0x55100] ;  /* 0x05510000fc9f7984 */ /* 0x000e680000000800 */
[----:B------:R-:W-:Y:S04]  /*2fda0*/  STL.64 [R1+0x190], R72 ;  /* 0x0001904801007387 */ /* 0x000fe80000100a00 */
[----:B------:R2:W-:Y:S04]  /*2fdb0*/  STL.64 [R1+0x198], R74 ;  /* 0x0001984a01007387 */ /* 0x0005e80000100a00 */
[----:B------:R-:W-:Y:S04]  /*2fdc0*/  STL.64 [R1+0x180], R68 ;  /* 0x0001804401007387 */ /* 0x000fe80000100a00 */
[----:B------:R4:W-:Y:S01]  /*2fdd0*/  STL.64 [R1+0x188], R70 ;  /* 0x0001884601007387 */ /* 0x0009e20000100a00 */
[C---:B--2---:R-:W-:Y:S03]  /*2fde0*/  HMMA.1688.F32.TF32 R72, R92.reuse, R12, R148 ;  /* 0x0000000c5c48723c */ /* 0x044fe60000081094 */
[----:B------:R-:W3:Y:S04]  /*2fdf0*/  LDL.LU R197, [R1+0x3b4] ;  /* 0x0003b40001c57983 */ /* 0x000ee80000300800 */
[----:B------:R-:W3:Y:S01]  /*2fe00*/  LDL.LU R198, [R1+0x3b8] ;  /* 0x0003b80001c67983 */ /* 0x000ee20000300800 */
[C---:B----4-:R-:W-:Y:S03]  /*2fe10*/  HMMA.1688.F32.TF32 R68, R92.reuse, R16, R152 ;  /* 0x000000105c44723c */ /* 0x050fe60000081098 */
[----:B------:R-:W3:Y:S05]  /*2fe20*/  LDL.LU R199, [R1+0x3bc] ;  /* 0x0003bc0001c77983 */ /* 0x000eea0000300800 */
[C---:B------:R-:W-:Y:S07]  /*2fe30*/  HMMA.1688.F32.TF32 R76, R92.reuse, R20, R160 ;  /* 0x000000145c4c723c */ /* 0x040fee00000810a0 */
[----:B------:R-:W-:Y:S04]  /*2fe40*/  STL.64 [R1+0x170], R72 ;  /* 0x0001704801007387 */ /* 0x000fe80000100a00 */
[----:B------:R2:W-:Y:S04]  /*2fe50*/  STL.64 [R1+0x178], R74 ;  /* 0x0001784a01007387 */ /* 0x0005e80000100a00 */
[----:B------:R-:W-:Y:S04]  /*2fe60*/  STL.64 [R1+0x160], R68 ;  /* 0x0001604401007387 */ /* 0x000fe80000100a00 */
[----:B------:R4:W-:Y:S01]  /*2fe70*/  STL.64 [R1+0x168], R70 ;  /* 0x0001684601007387 */ /* 0x0009e20000100a00 */
[C---:B--2---:R-:W-:Y:S08]  /*2fe80*/  HMMA.1688.F32.TF32 R72, R92.reuse, R24, R164 ;  /* 0x000000185c48723c */ /* 0x044ff000000810a4 */
[C---:B----4-:R-:W-:Y:S01]  /*2fe90*/  HMMA.1688.F32.TF32 R68, R92.reuse, R28, R168 ;  /* 0x0000001c5c44723c */ /* 0x050fe200000810a8 */
[----:B------:R-:W-:Y:S04]  /*2fea0*/  STL.64 [R1+0x150], R76 ;  /* 0x0001504c01007387 */ /* 0x000fe80000100a00 */
[----:B------:R2:W-:Y:S04]  /*2feb0*/  STL.64 [R1+0x158], R78 ;  /* 0x0001584e01007387 */ /* 0x0005e80000100a00 */
[----:B------:R-:W1:Y:S06]  /*2fec0*/  LDL.LU R192, [R1+0xc50] ;  /* 0x000c500001c07983 */ /* 0x000e6c0000300800 */
[----:B------:R-:W-:Y:S04]  /*2fed0*/  STL.64 [R1+0x140], R72 ;  /* 0x0001404801007387 */ /* 0x000fe80000100a00 */
[----:B------:R-:W-:Y:S04]  /*2fee0*/  STL.64 [R1+0x148], R74 ;  /* 0x0001484a01007387 */ /* 0x000fe80000100a00 */
[----:B------:R-:W-:Y:S04]  /*2fef0*/  STL.64 [R1+0x130], R68 ;  /* 0x0001304401007387 */ /* 0x000fe80000100a00 */
[----:B------:R4:W-:Y:S04]  /*2ff00*/  STL.64 [R1+0x138], R70 ;  /* 0x0001384601007387 */ /* 0x0009e80000100a00 */
[----:B------:R-:W1:Y:S04]  /*2ff10*/  LDL.LU R193, [R1+0xc54] ;  /* 0x000c540001c17983 */ /* 0x000e680000300800 */
[----:B------:R-:W1:Y:S04]  /*2ff20*/  LDL.LU R194, [R1+0xc58] ;  /* 0x000c580001c27983 */ /* 0x000e680000300800 */
[----:B------:R-:W1:Y:S01]  /*2ff30*/  LDL.LU R195, [R1+0xc5c] ;  /* 0x000c5c0001c37983 */ /* 0x000e620000300800 */
[----:B--2---:R-:W-:Y:S01]  /*2ff40*/  HMMA.1688.F32.TF32 R76, R92, R32, R172 ;  /* 0x000000205c4c723c */ /* 0x004fe200000810ac */
[----:B------:R-:W-:-:S02]  /*2ff50*/  IMAD.MOV.U32 R66, RZ, RZ, R84 ;  /* 0x000000ffff427224 */ /* 0x000fc400078e0054 */
[----:B------:R-:W-:Y:S01]  /*2ff60*/  IMAD.MOV.U32 R67, RZ, RZ, R85 ;  /* 0x000000ffff437224 */ /* 0x000fe200078e0055 */
[----:B------:R-:W2:Y:S04]  /*2ff70*/  LDL.LU R188, [R1+0xc40] ;  /* 0x000c400001bc7983 */ /* 0x000ea80000300800 */
[----:B----4-:R-:W-:Y:S01]  /*2ff80*/  HMMA.1688.F32.TF32 R68, R92, R40, R180 ;  /* 0x000000285c44723c */ /* 0x010fe200000810b4 */
[----:B------:R-:W-:Y:S01]  /*2ff90*/  IMAD.MOV.U32 R63, RZ, RZ, R86 ;  /* 0x000000ffff3f7224 */ /* 0x000fe200078e0056 */
[----:B------:R-:W2:Y:S01]  /*2ffa0*/  LDL.LU R189, [R1+0xc44] ;  /* 0x000c440001bd7983 */ /* 0x000ea20000300800 */
[----:B------:R-:W-:-:S03]  /*2ffb0*/  IMAD.MOV.U32 R62, RZ, RZ, R87 ;  /* 0x000000ffff3e7224 */ /* 0x000fc600078e0057 */
[----:B------:R-:W2:Y:S02]  /*2ffc0*/  LDL.LU R190, [R1+0xc48] ;  /* 0x000c480001be7983 */ /* 0x000ea40000300800 */
[----:B------:R-:W-:Y:S02]  /*2ffd0*/  HMMA.1688.F32.TF32 R72, R92, R36, R176 ;  /* 0x000000245c48723c */ /* 0x000fe400000810b0 */
[----:B------:R-:W2:Y:S06]  /*2ffe0*/  LDL.LU R191, [R1+0xc4c] ;  /* 0x000c4c0001bf7983 */ /* 0x000eac0000300800 */
[----:B------:R-:W-:Y:S01]  /*2fff0*/  HMMA.1688.F32.TF32 R84, R132, R60, R128 ;  /* 0x0000003c8454723c */ /* 0x000fe20000081080 */
[----:B------:R-:W-:Y:S04]  /*30000*/  STL.64 [R1+0x120], R76 ;  /* 0x0001204c01007387 */ /* 0x000fe80000100a00 */
[----:B------:R4:W-:Y:S04]  /*30010*/  STL.64 [R1+0x128], R78 ;  /* 0x0001284e01007387 */ /* 0x0009e80000100a00 */
[----:B------:R-:W-:Y:S06]  /*30020*/  STL.64 [R1+0x1f10], R70 ;  /* 0x001f104601007387 */ /* 0x000fec0000100a00 */
[----:B------:R-:W-:Y:S04]  /*30030*/  STL.64 [R1+0x110], R72 ;  /* 0x0001104801007387 */ /* 0x000fe80000100a00 */
[----:B------:R4:W-:Y:S02]  /*30040*/  STL.64 [R1+0x118], R74 ;  /* 0x0001184a01007387 */ /* 0x0009e40000100a00 */
[----:B----4-:R-:W-:Y:S03]  /*30050*/  HMMA.1688.F32.TF32 R76, R92, R48, R232 ;  /* 0x000000305c4c723c */ /* 0x010fe600000810e8 */
[----:B------:R-:W-:-:S02]  /*30060*/  IMAD.MOV.U32 R27, RZ, RZ, R84 ;  /* 0x000000ffff1b7224 */ /* 0x000fc400078e0054 */
[----:B------:R-:W-:-:S03]  /*30070*/  IMAD.MOV.U32 R35, RZ, RZ, R85 ;  /* 0x000000ffff237224 */ /* 0x000fc600078e0055 */
[----:B------:R-:W-:Y:S01]  /*30080*/  HMMA.1688.F32.TF32 R72, R92, R44, R184 ;  /* 0x0000002c5c48723c */ /* 0x000fe200000810b8 */
[----:B------:R-:W-:Y:S02]  /*30090*/  IMAD.MOV.U32 R30, RZ, RZ, R86 ;  /* 0x000000ffff1e7224 */ /* 0x000fe400078e0056 */
[----:B------:R-:W-:-:S05]  /*300a0*/  IMAD.MOV.U32 R31, RZ, RZ, R87 ;  /* 0x000000ffff1f7224 */ /* 0x000fca00078e0057 */
[C---:B------:R-:W-:Y:S01]  /*300b0*/  HMMA.1688.F32.TF32 R80, R92.reuse, R52, R236 ;  /* 0x000000345c50723c */ /* 0x040fe200000810ec */
[----:B------:R-:W-:Y:S04]  /*300c0*/  STL.64 [R1+0x1f08], R68 ;  /* 0x001f084401007387 */ /* 0x000fe80000100a00 */
[----:B------:R-:W-:Y:S03]  /*300d0*/  LDS R236, [R2+0x54180] ;  /* 0x0541800002ec7984 */ /* 0x000fe60000000800 */
[C---:B------:R-:W-:Y:S01]  /*300e0*/  HMMA.1688.F32.TF32 R84, R92.reuse, R56, R240 ;  /* 0x000000385c54723c */ /* 0x040fe200000810f0 */
[----:B------:R-:W-:Y:S04]  /*300f0*/  LDS R240, [R0+0x54180] ;  /* 0x0541800000f07984 */ /* 0x000fe80000000800 */
[----:B------:R-:W-:Y:S04]  /*30100*/  LDS R242, [R0+0x55180] ;  /* 0x0551800000f27984 */ /* 0x000fe80000000800 */
        /* <DEDUP_REMOVED lines=8> */
[----:B------:R-:W-:Y:S04]  /*30190*/  LDS R241, [R252+0x54180] ;  /* 0x05418000fcf17984 */ /* 0x000fe80000000800 */
[----:B------:R-:W1:Y:S04]  /*301a0*/  LDS R243, [R252+0x55180] ;  /* 0x05518000fcf37984 */ /* 0x000e680000000800 */
[----:B------:R-:W-:Y:S04]  /*301b0*/  LDS R238, [R2+0x55180] ;  /* 0x0551800002ee7984 */ /* 0x000fe80000000800 */
[----:B------:R-:W-:Y:S04]  /*301c0*/  LDS R237, [R3+0x54180] ;  /* 0x0541800003ed7984 */ /* 0x000fe80000000800 */
[----:B------:R-:W1:Y:S01]  /*301d0*/  LDS R239, [R3+0x55180] ;  /* 0x0551800003ef7984 */ /* 0x000e620000000800 */
[C---:B---3--:R-:W-:Y:S08]  /*301e0*/  HMMA.1688.F32.TF32 R88, R92.reuse, R60, R196 ;  /* 0x0000003c5c58723c */ /* 0x048ff000000810c4 */
[----:B------:R-:W-:Y:S11]  /*301f0*/  HMMA.1688.F32.TF32 R92, R92, R64, R244 ;  /* 0x000000405c5c723c */ /* 0x000ff600000810f4 */
[----:B------:R-:W-:Y:S04]  /*30200*/  @!UPT UIADD3 URZ, URZ, URZ, URZ ;  /* 0x0000003f3f3ff290 */ /* 0x000fe8000fffe03f */
[----:B------:R-:W-:Y:S04]  /*30210*/  STL.64 [R1+0x1f60], R90 ;  /* 0x001f605a01007387 */ /* 0x000fe80000100a00 */
[----:B------:R3:W-:Y:S04]  /*30220*/  STL.64 [R1+0x1f58], R88 ;  /* 0x001f585801007387 */ /* 0x0007e80000100a00 */
[----:B------:R-:W-:Y:S04]  /*30230*/  STL.64 [R1+0x1f70], R94 ;  /* 0x001f705e01007387 */ /* 0x000fe80000100a00 */
[----:B------:R-:W-:Y:S01]  /*30240*/  STL.64 [R1+0x1f68], R92 ;  /* 0x001f685c01007387 */ /* 0x000fe20000100a00 */
[C---:B-1----:R-:W-:Y:S11]  /*30250*/  HMMA.1688.F32.TF32 R96, R156.reuse, R4, R192 ;  /* 0x000000049c60723c */ /* 0x042ff600000810c0 */
[----:B------:R-:W-:Y:S11]  /*30260*/  @!UPT UIADD3 URZ, URZ, URZ, URZ ;  /* 0x0000003f3f3ff290 */ /* 0x000ff6000fffe03f */
[----:B------:R-:W-:Y:S01]  /*30270*/  @!UPT UIADD3 URZ, URZ, URZ, URZ ;  /* 0x0000003f3f3ff290 */ /* 0x000fe2000fffe03f */
[----:B------:R-:W-:Y:S04]  /*30280*/  STL.64 [R1+0x1f80], R98 ;  /* 0x001f806201007387 */ /* 0x000fe80000100a00 */
[----:B------:R-:W-:Y:S04]  /*30290*/  STL.64 [R1+0x1f78], R96 ;  /* 0x001f786001007387 */ /* 0x000fe80000100a00 */
        /* <DEDUP_REMOVED lines=40> */
[C---:B--2---:R-:W-:Y:S03]  /*30520*/  HMMA.1688.F32.TF32 R100, R156.reuse, R8, R188 ;  /* 0x000000089c64723c */ /* 0x044fe600000810bc */
[----:B------:R-:W2:Y:S04]  /*30530*/  LDL.LU R188, [R1+0x910] ;  /* 0x0009100001bc7983 */ /* 0x000ea80000300800 */
[----:B------:R-:W2:Y:S04]  /*30540*/  LDL.LU R189, [R1+0x914] ;  /* 0x0009140001bd7983 */ /* 0x000ea80000300800 */
[----:B------:R-:W2:Y:S04]  /*30550*/  LDL.LU R190, [R1+0x918] ;  /* 0x0009180001be7983 */ /* 0x000ea80000300800 */
[----:B------:R-:W2:Y:S08]  /*30560*/  LDL.LU R191, [R1+0x91c] ;  /* 0x00091c0001bf7983 */ /* 0x000eb00000300800 */
[----:B------:R-:W-:Y:S04]  /*30570*/  STL.64 [R1+0x1f90], R102 ;  /* 0x001f906601007387 */ /* 0x000fe80000100a00 */
[----:B------:R-:W-:Y:S01]  /*30580*/  STL.64 [R1+0x1f88], R100 ;  /* 0x001f886401007387 */ /* 0x000fe20000100a00 */
[C---:B---3--:R-:W-:Y:S08]  /*30590*/  HMMA.1688.F32.TF32 R140, R156.reuse, R48, R192 ;  /* 0x000000309c8c723c */ /* 0x048ff000000810c0 */
[C---:B----4-:R-:W-:Y:S08]  /*305a0*/  HMMA.1688.F32.TF32 R124, R156.reuse, R32, R208 ;  /* 0x000000209c7c723c */ /* 0x050ff000000810d0 */
[C---:B------:R-:W-:Y:S08]  /*305b0*/  HMMA.1688.F32.TF32 R108, R156.reuse, R16, R228 ;  /* 0x000000109c6c723c */ /* 0x040ff000000810e4 */
[C---:B------:R-:W-:Y:S08]  /*305c0*/  HMMA.1688.F32.TF32 R104, R156.reuse, R12, R136 ;  /* 0x0000000c9c68723c */ /* 0x040ff00000081088 */
        /* <DEDUP_REMOVED lines=63> */
[----:B------:R-:W-:Y:S04]  /*309c0*/  STL.64 [R1+0x2040], R146 ;  /* 0x0020409201007387 */ /* 0x000fe80000100a00 */
[----:B------:R-:W-:Y:S01]  /*309d0*/  STL.64 [R1+0x2038], R144 ;  /* 0x0020389001007387 */ /* 0x000fe20000100a00 */
[C---:B----4-:R-:W-:Y:S08]  /*309e0*/  HMMA.1688.F32.TF32 R148, R156.reuse, R56, R224 ;  /* 0x000000389c94723c */ /* 0x050ff000000810e0 */
[C---:B---3--:R-:W-:Y:S11]  /*309f0*/  HMMA.1688.F32.TF32 R152, R156.reuse, R60, R196 ;  /* 0x0000003c9c98723c */ /* 0x048ff600000810c4 */
[----:B------:R-:W-:Y:S04]  /*30a00*/  @!UPT UIADD3 URZ, URZ, URZ, URZ ;  /* 0x0000003f3f3ff290 */ /* 0x000fe8000fffe03f */
[----:B------:R-:W-:Y:S04]  /*30a10*/  STL.64 [R1+0x2050], R150 ;  /* 0x0020509601007387 */ /* 0x000fe80000100a00 */
[----:B------:R-:W-:Y:S04]  /*30a20*/  STL.64 [R1+0x2048], R148 ;  /* 0x0020489401007387 */ /* 0x000fe80000100a00 */
[----:B------:R-:W3:Y:S04]  /*30a30*/  LDL.LU R196, [R1+0x500] ;  /* 0x0005000001c47983 */ /* 0x000ee80000300800 */
[----:B------:R-:W3:Y:S04]  /*30a40*/  LDL.LU R197, [R1+0x504] ;  /* 0x0005040001c57983 */ /* 0x000ee80000300800 */
[----:B------:R-:W3:Y:S04]  /*30a50*/  LDL.LU R198, [R1+0x508] ;  /* 0x0005080001c67983 */ /* 0x000ee80000300800 */
[----:B------:R-:W3:Y:S01]  /*30a60*/  LDL.LU R199, [R1+0x50c] ;  /* 0x00050c0001c77983 */ /* 0x000ee20000300800 */
[----:B--2---:R-:W-:Y:S08]  /*30a70*/  HMMA.1688.F32.TF32 R156, R156, R64, R216 ;  /* 0x000000409c9c723c */ /* 0x004ff000000810d8 */
[C---:B------:R-:W-:Y:S08]  /*30a80*/  HMMA.1688.F32.TF32 R160, R220.reuse, R4, R212 ;  /* 0x00000004dca0723c */ /* 0x040ff000000810d4 */
[C---:B------:R-:W-:Y:S01]  /*30a90*/  HMMA.1688.F32.TF32 R164, R220.reuse, R8, R208 ;  /* 0x00000008dca4723c */ /* 0x040fe200000810d0 */
[----:B------:R-:W-:Y:S04]  /*30aa0*/  STL.64 [R1+0x2060], R154 ;  /* 0x0020609a01007387 */ /* 0x000fe80000100a00 */
[----:B------:R-:W-:Y:S04]  /*30ab0*/  STL.64 [R1+0x2058], R152 ;  /* 0x0020589801007387 */ /* 0x000fe80000100a00 */
[----:B------:R-:W-:Y:S04]  /*30ac0*/  STL.64 [R1+0x2070], R158 ;  /* 0x0020709e01007387 */ /* 0x000fe80000100a00 */
[----:B------:R-:W-:Y:S01]  /*30ad0*/  STL.64 [R1+0x2068], R156 ;  /* 0x0020689c01007387 */ /* 0x000fe20000100a00 */
[C---:B------:R-:W-:Y:S03]  /*30ae0*/  HMMA.1688.F32.TF32 R176, R220.reuse, R20, R188 ;  /* 0x00000014dcb0723c */ /* 0x040fe600000810bc */
[----:B------:R-:W-:Y:S05]  /*30af0*/  STL.64 [R1+0x2090], R162 ;  /* 0x002090a201007387 */ /* 0x000fea0000100a00 */
[C---:B------:R-:W-:Y:S01]  /*30b00*/  HMMA.1688.F32.TF32 R180, R220.reuse, R24, R192 ;  /* 0x00000018dcb4723c */ /* 0x040fe200000810c0 */
[----:B------:R-:W-:Y:S04]  /*30b10*/  STL.64 [R1+0x2088], R160 ;  /* 0x002088a001007387 */ /* 0x000fe80000100a00 */
[----:B------:R-:W-:Y:S04]  /*30b20*/  STL.64 [R1+0x20a0], R166 ;  /* 0x0020a0a601007387 */ /* 0x000fe80000100a00 */
[----:B------:R-:W-:Y:S04]  /*30b30*/  STL.64 [R1+0x2098], R164 ;  /* 0x002098a401007387 */ /* 0x000fe80000100a00 */
        /* <DEDUP_REMOVED lines=8> */
[----:B------:R-:W-:Y:S04]  /*30bc0*/  STL [R1+0x1e64], R180 ;  /* 0x001e64b401007387 */ /* 0x000fe80000100800 */
[----:B------:R-:W-:Y:S04]  /*30bd0*/  STL [R1+0x1e60], R181 ;  /* 0x001e60b501007387 */ /* 0x000fe80000100800 */
[----:B------:R-:W-:Y:S04]  /*30be0*/  STL [R1+0x1e5c], R182 ;  /* 0x001e5cb601007387 */ /* 0x000fe80000100800 */
[----:B------:R-:W-:Y:S01]  /*30bf0*/  STL [R1+0x1e58], R183 ;  /* 0x001e58b701007387 */ /* 0x000fe20000100800 */
[C---:B------:R-:W-:Y:S08]  /*30c00*/  HMMA.1688.F32.TF32 R172, R220.reuse, R16, R200 ;  /* 0x00000010dcac723c */ /* 0x040ff000000810c8 */
[C---:B------:R-:W-:Y:S08]  /*30c10*/  HMMA.1688.F32.TF32 R168, R220.reuse, R12, R204 ;  /* 0x0000000cdca8723c */ /* 0x040ff000000810cc */
[C---:B---3--:R-:W-:Y:S01]  /*30c20*/  HMMA.1688.F32.TF32 R184, R220.reuse, R28, R196 ;  /* 0x0000001cdcb8723c */ /* 0x048fe200000810c4 */
        /* <DEDUP_REMOVED lines=16> */
[----:B------:R-:W-:Y:S04]  /*30d30*/  STL [R1+0x1e74], R184 ;  /* 0x001e74b801007387 */ /* 0x000fe80000100800 */
[----:B------:R-:W-:Y:S04]  /*30d40*/  STL [R1+0x1e70], R185 ;  /* 0x001e70b901007387 */ /* 0x000fe80000100800 */
[----:B------:R-:W-:Y:S01]  /*30d50*/  STL [R1+0x1e6c], R186 ;  /* 0x001e6cba01007387 */ /* 0x000fe20000100800 */
[C---:B--2---:R-:W-:Y:S03]  /*30d60*/  HMMA.1688.F32.TF32 R188, R220.reuse, R32, R188 ;  /* 0x00000020dcbc723c */ /* 0x044fe600000810bc */
[----:B------:R-:W-:Y:S05]  /*30d70*/  STL [R1+0x1e68], R187 ;  /* 0x001e68bb01007387 */ /* 0x000fea0000100800 */
[C---:B----4-:R-:W-:Y:S11]  /*30d80*/  HMMA.1688.F32.TF32 R192, R220.reuse, R36, R192 ;  /* 0x00000024dcc0723c */ /* 0x050ff600000810c0 */
[----:B------:R-:W-:Y:S04]  /*30d90*/  @!UPT UIADD3 URZ, URZ, URZ, URZ ;  /* 0x0000003f3f3ff290 */ /* 0x000fe8000fffe03f */
[----:B------:R1:W-:Y:S04]  /*30da0*/  STL [R1+0x1e80], R188 ;  /* 0x001e80bc01007387 */ /* 0x0003e80000100800 */
[----:B------:R-:W-:Y:S04]  /*30db0*/  STL [R1+0x1e7c], R189 ;  /* 0x001e7cbd01007387 */ /* 0x000fe80000100800 */
[----:B------:R-:W-:Y:S04]  /*30dc0*/  STL [R1+0x1e78], R190 ;  /* 0x001e78be01007387 */ /* 0x000fe80000100800 */
[----:B------:R-:W-:Y:S04]  /*30dd0*/  STL [R1+0x1e54], R191 ;  /* 0x001e54bf01007387 */ /* 0x000fe80000100800 */
[----:B------:R-:W2:Y:S04]  /*30de0*/  LDL.LU R212, [R1+0x570] ;  /* 0x0005700001d47983 */ /* 0x000ea80000300800 */
[----:B------:R-:W2:Y:S04]  /*30df0*/  LDL.LU R213, [R1+0x574] ;  /* 0x0005740001d57983 */ /* 0x000ea80000300800 */
[----:B------:R-:W2:Y:S04]  /*30e00*/  LDL.LU R214, [R1+0x578] ;  /* 0x0005780001d67983 */ /* 0x000ea80000300800 */
[----:B------:R-:W2:Y:S04]  /*30e10*/  LDL.LU R215, [R1+0x57c] ;  /* 0x00057c0001d77983 */ /* 0x000ea80000300800 */
[----:B------:R-:W-:Y:S04]  /*30e20*/  STL [R1+0x1e8c], R192 ;  /* 0x001e8cc001007387 */ /* 0x000fe80000100800 */
[----:B------:R-:W-:Y:S04]  /*30e30*/  STL [R1+0x1e88], R193 ;  /* 0x001e88c101007387 */ /* 0x000fe80000100800 */
[----:B------:R-:W-:Y:S04]  /*30e40*/  STL [R1+0x1e84], R194 ;  /* 0x001e84c201007387 */ /* 0x000fe80000100800 */
[----:B------:R-:W-:Y:S01]  /*30e50*/  STL [R1+0x1e50], R195 ;  /* 0x001e50c301007387 */ /* 0x000fe20000100800 */
[C---:B---3--:R-:W-:Y:S08]  /*30e60*/  HMMA.1688.F32.TF32 R196, R220.reuse, R40, R196 ;  /* 0x00000028dcc4723c */ /* 0x048ff000000810c4 */
[C---:B------:R-:W-:Y:S08]  /*30e70*/  HMMA.1688.F32.TF32 R200, R220.reuse, R44, R200 ;  /* 0x0000002cdcc8723c */ /* 0x040ff000000810c8 */
[C---:B------:R-:W-:Y:S07]  /*30e80*/  HMMA.1688.F32.TF32 R204, R220.reuse, R48, R204 ;  /* 0x00000030dccc723c */ /* 0x040fee00000810cc */
[----:B------:R-:W-:Y:S04]  /*30e90*/  STL [R1+0x1e94], R196 ;  /* 0x001e94c401007387 */ /* 0x000fe80000100800 */
[----:B------:R-:W-:Y:S04]  /*30ea0*/  STL [R1+0x1e90], R197 ;  /* 0x001e90c501007387 */ /* 0x000fe80000100800 */
[----:B------:R-:W-:Y:S01]  /*30eb0*/  STL [R1+0x1e4c], R198 ;  /* 0x001e4cc601007387 */ /* 0x000fe20000100800 */
[C---:B------:R-:W-:Y:S03]  /*30ec0*/  HMMA.1688.F32.TF32 R208, R220.reuse, R52, R208 ;  /* 0x00000034dcd0723c */ /* 0x040fe600000810d0 */
        /* <DEDUP_REMOVED lines=41> */
[C---:B--2---:R-:W-:Y:S11]  /*31160*/  HMMA.1688.F32.TF32 R212, R220.reuse, R56, R212 ;  /* 0x00000038dcd4723c */ /* 0x044ff600000810d4 */
[----:B------:R-:W-:Y:S11]  /*31170*/  @!UPT UIADD3 URZ, URZ, URZ, URZ ;  /* 0x0000003f3f3ff290 */ /* 0x000ff6000fffe03f */
[----:B------:R-:W-:Y:S01]  /*31180*/  @!UPT UIADD3 URZ, URZ, URZ, URZ ;  /* 0x0000003f3f3ff290 */ /* 0x000fe2000fffe03f */
[----:B------:R-:W-:Y:S04]  /*31190*/  STL [R1+0x1ed0], R212 ;  /* 0x001ed0d401007387 */ /* 0x000fe80000100800 */
[----:B------:R-:W-:Y:S04]  /*311a0*/  STL [R1+0x1ecc], R213 ;  /* 0x001eccd501007387 */ /* 0x000fe80000100800 */
[----:B------:R-:W-:Y:S04]  /*311b0*/  STL [R1+0x1ec8], R214 ;  /* 0x001ec8d601007387 */ /* 0x000fe80000100800 */
[----:B------:R-:W-:Y:S01]  /*311c0*/  STL [R1+0x1ec4], R215 ;  /* 0x001ec4d701007387 */ /* 0x000fe20000100800 */
[C---:B---3--:R-:W-:Y:S08]  /*311d0*/  HMMA.1688.F32.TF32 R216, R220.reuse, R60, R216 ;  /* 0x0000003cdcd8723c */ /* 0x048ff000000810d8 */
[----:B----4-:R-:W-:Y:S11]  /*311e0*/  HMMA.1688.F32.TF32 R220, R220, R64, R232 ;  /* 0x00000040dcdc723c */ /* 0x010ff600000810e8 */
[----:B------:R-:W-:Y:S04]  /*311f0*/  @!UPT UIADD3 URZ, URZ, URZ, URZ ;  /* 0x0000003f3f3ff290 */ /* 0x000fe8000fffe03f */
[----:B------:R-:W-:Y:S04]  /*31200*/  STL [R1+0x1ee0], R216 ;  /* 0x001ee0d801007387 */ /* 0x000fe80000100800 */
[----:B------:R-:W-:Y:S04]  /*31210*/  STL [R1+0x1edc], R217 ;  /* 0x001edcd901007387 */ /* 0x000fe80000100800 */
[----:B------:R-:W-:Y:S04]  /*31220*/  STL [R1+0x1ed8], R218 ;  /* 0x001ed8da01007387 */ /* 0x000fe80000100800 */
[----:B------:R-:W-:Y:S04]  /*31230*/  STL [R1+0x1ed4], R219 ;  /* 0x001ed4db01007387 */ /* 0x000fe80000100800 */
[----:B------:R-:W-:Y:S04]  /*31240*/  STL [R1+0x1ef0], R220 ;  /* 0x001ef0dc01007387 */ /* 0x000fe80000100800 */
[----:B------:R-:W-:Y:S01]  /*31250*/  STL [R1+0x1eec], R221 ;  /* 0x001eecdd01007387 */ /* 0x000fe20000100800 */
[C---:B------:R-:W-:Y:S03]  /*31260*/  HMMA.1688.F32.TF32 R224, R240.reuse, R4, R224 ;  /* 0x00000004f0e0723c */ /* 0x040fe600000810e0 */
[----:B------:R-:W-:Y:S04]  /*31270*/  STL [R1+0x1ee8], R222 ;  /* 0x001ee8de01007387 */ /* 0x000fe80000100800 */
[----:B------:R-:W-:Y:S01]  /*31280*/  STL [R1+0x1ee4], R223 ;  /* 0x001ee4df01007387 */ /* 0x000fe20000100800 */
[C---:B------:R-:W-:Y:S11]  /*31290*/  HMMA.1688.F32.TF32 R232, R240.reuse, R12, R248 ;  /* 0x0000000cf0e8723c */ /* 0x040ff600000810f8 */
[----:B------:R-:W-:Y:S04]  /*312a0*/  @!UPT UIADD3 URZ, URZ, URZ, URZ ;  /* 0x0000003f3f3ff290 */ /* 0x000fe8000fffe03f */
[----:B------:R-:W-:Y:S04]  /*312b0*/  STL [R1+0x1f00], R224 ;  /* 0x001f00e001007387 */ /* 0x000fe80000100800 */
[----:B------:R-:W-:Y:S04]  /*312c0*/  STL [R1+0x1efc], R225 ;  /* 0x001efce101007387 */ /* 0x000fe80000100800 */
[----:B------:R-:W-:Y:S04]  /*312d0*/  STL [R1+0x1ef8], R226 ;  /* 0x001ef8e201007387 */ /* 0x000fe80000100800 */
[----:B------:R-:W-:Y:S04]  /*312e0*/  STL [R1+0x1ef4], R227 ;  /* 0x001ef4e301007387 */ /* 0x000fe80000100800 */
[----:B------:R-:W2:Y:S04]  /*312f0*/  LDL.LU R248, [R1+0xd20] ;  /* 0x000d200001f87983 */ /* 0x000ea80000300800 */
[----:B------:R-:W2:Y:S04]  /*31300*/  LDL.LU R249, [R1+0xd24] ;  /* 0x000d240001f97983 */ /* 0x000ea80000300800 */
[----:B------:R-:W2:Y:S04]  /*31310*/  LDL.LU R250, [R1+0xd28] ;  /* 0x000d280001fa7983 */ /* 0x000ea80000300800 */
[----:B------:R-:W2:Y:S01]  /*31320*/  LDL.LU R251, [R1+0xd2c] ;  /* 0x000d2c0001fb7983 */ /* 0x000ea20000300800 */
[C---:B------:R-:W-:Y:S03]  /*31330*/  HMMA.1688.F32.TF32 R72, R240.reuse, R16, R72 ;  /* 0x00000010f048723c */ /* 0x040fe60000081048 */
[----:B------:R-:W3:Y:S05]  /*31340*/  LDL.LU R88, [R1+0xd10] ;  /* 0x000d100001587983 */ /* 0x000eea0000300800 */
[----:B------:R-:W-:Y:S11]  /*31350*/  HMMA.1688.F32.TF32 R68, R240, R20, R68 ;  /* 0x00000014f044723c */ /* 0x000ff60000081044 */
[----:B------:R-:W-:Y:S04]  /*31360*/  @!UPT UIADD3 URZ, URZ, URZ, URZ ;  /* 0x0000003f3f3ff290 */ /* 0x000fe8000fffe03f */
[----:B------:R4:W-:Y:S04]  /*31370*/  STL.64 [R1+0x390], R72 ;  /* 0x0003904801007387 */ /* 0x0009e80000100a00 */
[----:B------:R1:W-:Y:S04]  /*31380*/  STL.64 [R1+0x398], R74 ;  /* 0x0003984a01007387 */ /* 0x0003e80000100a00 */
        /* <DEDUP_REMOVED lines=14> */
[----:B------:R-:W3:Y:S01]  /*31470*/  LDL.LU R79, [R1+0xcec] ;  /* 0x000cec00014f7983 */ /* 0x000ee20000300800 */
[----:B-1----:R-:W-:-:S03]  /*31480*/  IMAD.MOV.U32 R188, RZ, RZ, R68 ;  /* 0x000000ffffbc7224 */ /* 0x002fc600078e0044 */
[----:B----4-:R-:W4:Y:S01]  /*31490*/  LDL.LU R72, [R1+0xcd0] ;  /* 0x000cd00001487983 */ /* 0x010f220000300800 */
        /* <DEDUP_REMOVED lines=14> */
[----:B------:R-:W2:Y:S09]  /*31580*/  LDL.LU R251, [R1+0xcbc] ;  /* 0x000cbc0001fb7983 */ /* 0x000eb20000300800 */
[----:B------:R-:W-:Y:S01]  /*31590*/  IMAD.MOV.U32 R197, RZ, RZ, R92 ;  /* 0x000000ffffc57224 */ /* 0x000fe200078e005c */
[C---:B---3--:R-:W-:Y:S08]  /*315a0*/  HMMA.1688.F32.TF32 R84, R240.reuse, R32, R84 ;  /* 0x00000020f054723c */ /* 0x048ff00000081054 */
[C---:B------:R-:W-:Y:S08]  /*315b0*/  HMMA.1688.F32.TF32 R80, R240.reuse, R36, R80 ;  /* 0x00000024f050723c */ /* 0x040ff00000081050 */
[C---:B------:R-:W-:Y:S08]  /*315c0*/  HMMA.1688.F32.TF32 R76, R240.reuse, R40, R76 ;  /* 0x00000028f04c723c */ /* 0x040ff0000008104c */
[----:B----4-:R-:W-:Y:S11]  /*315d0*/  HMMA.1688.F32.TF32 R68, R240, R48, R68 ;  /* 0x00000030f044723c */ /* 0x010ff60000081044 */
[----:B------:R-:W-:Y:S11]  /*315e0*/  @!UPT UIADD3 URZ, URZ, URZ, URZ ;  /* 0x0000003f3f3ff290 */ /* 0x000ff6000fffe03f */
[----:B------:R-:W-:Y:S02]  /*315f0*/  @!UPT UIADD3 URZ, URZ, URZ, URZ ;  /* 0x0000003f3f3ff290 */ /* 0x000fe4000fffe03f */
[----:B------:R-:W-:Y:S02]  /*31600*/  IMAD.MOV.U32 R181, RZ, RZ, R68 ;  /* 0x000000ffffb57224 */ /* 0x000fe400078e0044 */
[----:B------:R-:W-:Y:S02]  /*31610*/  IMAD.MOV.U32 R182, RZ, RZ, R69 ;  /* 0x000000ffffb67224 */ /* 0x000fe400078e0045 */
[----:B------:R-:W-:Y:S02]  /*31620*/  IMAD.MOV.U32 R183, RZ, RZ, R70 ;  /* 0x000000ffffb77224 */ /* 0x000fe400078e0046 */
[----:B------:R-:W-:Y:S02]  /*31630*/  IMAD.MOV.U32 R191, RZ, RZ, R71 ;  /* 0x000000ffffbf7224 */ /* 0x000fe400078e0047 */
[----:B------:R-:W-:Y:S02]  /*31640*/  IMAD.MOV.U32 R208, RZ, RZ, R76 ;  /* 0x000000ffffd07224 */ /* 0x000fe400078e004c */
[----:B------:R-:W-:-:S02]  /*31650*/  IMAD.MOV.U32 R209, RZ, RZ, R77 ;  /* 0x000000ffffd17224 */ /* 0x000fc400078e004d */
        /* <DEDUP_REMOVED lines=12> */
[----:B------:R-:W-:Y:S01]  /*31720*/  IMAD.MOV.U32 R194, RZ, RZ, R95 ;  /* 0x000000ffffc27224 */ /* 0x000fe200078e005f */
[C---:B------:R-:W-:Y:S08]  /*31730*/  HMMA.1688.F32.TF32 R88, R240.reuse, R28, R88 ;  /* 0x0000001cf058723c */ /* 0x040ff00000081058 */
[C---:B------:R-:W-:Y:S11]  /*31740*/  HMMA.1688.F32.TF32 R72, R240.reuse, R44, R72 ;  /* 0x0000002cf048723c */ /* 0x040ff60000081048 */
[----:B------:R-:W-:Y:S05]  /*31750*/  @!UPT UIADD3 URZ, URZ, URZ, URZ ;  /* 0x0000003f3f3ff290 */ /* 0x000fea000fffe03f */
[----:B------:R-:W-:Y:S02]  /*31760*/  IMAD.MOV.U32 R200, RZ, RZ, R88 ;  /* 0x000000ffffc87224 */ /* 0x000fe400078e0058 */
[----:B------:R-:W-:Y:S01]  /*31770*/  IMAD.MOV.U32 R201, RZ, RZ, R89 ;  /* 0x000000ffffc97224 */ /* 0x000fe200078e0059 */
[----:B--2---:R-:W-:Y:S01]  /*31780*/  HMMA.1688.F32.TF32 R68, R240, R52, R248 ;  /* 0x00000034f044723c */ /* 0x004fe200000810f8 */
[----:B------:R-:W2:Y:S04]  /*31790*/  LDL.LU R248, [R1+0x790] ;  /* 0x0007900001f87983 */ /* 0x000ea80000300800 */
[----:B------:R-:W2:Y:S04]  /*317a0*/  LDL.LU R249, [R1+0x794] ;  /* 0x0007940001f97983 */ /* 0x000ea80000300800 */
[----:B------:R-:W2:Y:S04]  /*317b0*/  LDL.LU R250, [R1+0x798] ;  /* 0x0007980001fa7983 */ /* 0x000ea80000300800 */
[----:B------:R-:W2:Y:S11]  /*317c0*/  LDL.LU R251, [R1+0x79c] ;  /* 0x00079c0001fb7983 */ /* 0x000eb60000300800 */
[----:B------:R-:W-:-:S02]  /*317d0*/  IMAD.MOV.U32 R216, RZ, RZ, R68 ;  /* 0x000000ffffd87224 */ /* 0x000fc400078e0044 */
[----:B------:R-:W-:Y:S01]  /*317e0*/  IMAD.MOV.U32 R217, RZ, RZ, R69 ;  /* 0x000000ffffd97224 */ /* 0x000fe200078e0045 */
[----:B------:R-:W3:Y:S01]  /*317f0*/  LDL.LU R68, [R1+0x780] ;  /* 0x0007800001447983 */ /* 0x000ee20000300800 */
[----:B------:R-:W-:Y:S02]  /*31800*/  IMAD.MOV.U32 R218, RZ, RZ, R70 ;  /* 0x000000ffffda7224 */ /* 0x000fe400078e0046 */
[----:B------:R-:W-:Y:S01]  /*31810*/  IMAD.MOV.U32 R219, RZ, RZ, R71 ;  /* 0x000000ffffdb7224 */ /* 0x000fe200078e0047 */
        /* <DEDUP_REMOVED lines=58> */
[----:B------:R-:W4:Y:S04]  /*31bc0*/  LDL.LU R89, [R1+0x734] ;  /* 0x0007340001597983 */ /* 0x000f280000300800 */
[----:B------:R-:W4:Y:S04]  /*31bd0*/  LDL.LU R90, [R1+0x738] ;  /* 0x00073800015a7983 */ /* 0x000f280000300800 */
[----:B------:R-:W4:Y:S01]  /*31be0*/  LDL.LU R91, [R1+0x73c] ;  /* 0x00073c00015b7983 */ /* 0x000f220000300800 */
[----:B------:R-:W-:Y:S02]  /*31bf0*/  IMAD.MOV.U32 R212, RZ, RZ, R72 ;  /* 0x000000ffffd47224 */ /* 0x000fe400078e0048 */
[----:B------:R-:W-:Y:S01]  /*31c00*/  IMAD.MOV.U32 R213, RZ, RZ, R73 ;  /* 0x000000ffffd57224 */ /* 0x000fe200078e0049 */
[----:B------:R-:W4:Y:S01]  /*31c10*/  LDL.LU R72, [R1+0x770] ;  /* 0x0007700001487983 */ /* 0x000f220000300800 */
[----:B------:R-:W-:-:S02]  /*31c20*/  IMAD.MOV.U32 R214, RZ, RZ, R74 ;  /* 0x000000ffffd67224 */ /* 0x000fc400078e004a */
[----:B------:R-:W-:Y:S01]  /*31c30*/  IMAD.MOV.U32 R215, RZ, RZ, R75 ;  /* 0x000000ffffd77224 */ /* 0x000fe200078e004b */
        /* <DEDUP_REMOVED lines=8> */
[C---:B------:R-:W-:Y:S11]  /*31cc0*/  HMMA.1688.F32.TF32 R100, R236.reuse, R16, R100 ;  /* 0x00000010ec64723c */ /* 0x040ff60000081064 */
[----:B------:R-:W-:Y:S04]  /*31cd0*/  @!UPT UIADD3 URZ, URZ, URZ, URZ ;  /* 0x0000003f3f3ff290 */ /* 0x000fe8000fffe03f */
        /* <DEDUP_REMOVED lines=14> */
[C---:B-1----:R-:W-:Y:S08]  /*31dc0*/  HMMA.1688.F32.TF32 R92, R236.reuse, R36, R84 ;  /* 0x00000024ec5c723c */ /* 0x042ff00000081054 */
[C---:B------:R-:W-:Y:S08]  /*31dd0*/  HMMA.1688.F32.TF32 R88, R236.reuse, R40, R80 ;  /* 0x00000028ec58723c */ /* 0x040ff00000081050 */
[C---:B------:R-:W-:Y:S08]  /*31de0*/  HMMA.1688.F32.TF32 R84, R236.reuse, R44, R76 ;  /* 0x0000002cec54723c */ /* 0x040ff0000008104c */
[C---:B------:R-:W-:Y:S08]  /*31df0*/  HMMA.1688.F32.TF32 R80, R236.reuse, R48, R72 ;  /* 0x00000030ec50723c */ /* 0x040ff00000081048 */
[C---:B------:R-:W-:Y:S08]  /*31e00*/  HMMA.1688.F32.TF32 R76, R236.reuse, R52, R68 ;  /* 0x00000034ec4c723c */ /* 0x040ff00000081044 */
[----:B------:R-:W-:Y:S01]  /*31e10*/  HMMA.1688.F32.TF32 R72, R236, R56, R248 ;  /* 0x00000038ec48723c */ /* 0x000fe200000810f8 */
        /* <DEDUP_REMOVED lines=20> */
[----:B-1----:R-:W4:Y:S04]  /*31f60*/  LDL.LU R72, [R1+0x890] ;  /* 0x0008900001487983 */ /* 0x002f280000300800 */
[----:B------:R-:W4:Y:S04]  /*31f70*/  LDL.LU R73, [R1+0x894] ;  /* 0x0008940001497983 */ /* 0x000f280000300800 */
[----:B---3--:R-:W4:Y:S04]  /*31f80*/  LDL.LU R74, [R1+0x898] ;  /* 0x00089800014a7983 */ /* 0x008f280000300800 */
[----:B------:R-:W4:Y:S01]  /*31f90*/  LDL.LU R75, [R1+0x89c] ;  /* 0x00089c00014b7983 */ /* 0x000f220000300800 */
[C---:B------:R-:W-:Y:S03]  /*31fa0*/  HMMA.1688.F32.TF32 R116, R240.reuse, R64, R116 ;  /* 0x00000040f074723c */ /* 0x040fe60000081074 */
[----:B------:R-:W3:Y:S04]  /*31fb0*/  LDL.LU R84, [R1+0xd90] ;  /* 0x000d900001547983 */ /* 0x000ee80000300800 */
[----:B------:R-:W3:Y:S04]  /*31fc0*/  LDL.LU R85, [R1+0xd94] ;  /* 0x000d940001557983 */ /* 0x000ee80000300800 */
[----:B------:R-:W3:Y:S04]  /*31fd0*/  LDL.LU R86, [R1+0xd98] ;  /* 0x000d980001567983 */ /* 0x000ee80000300800 */
[----:B------:R-:W3:Y:S01]  /*31fe0*/  LDL.LU R87, [R1+0xd9c] ;  /* 0x000d9c0001577983 */ /* 0x000ee20000300800 */
[----:B------:R-:W-:Y:S03]  /*31ff0*/  HMMA.1688.F32.TF32 R120, R240, R60, R120 ;  /* 0x0000003cf078723c */ /* 0x000fe60000081078 */
        /* <DEDUP_REMOVED lines=19> */
[----:B------:R-:W3:Y:S01]  /*32130*/  LDL.LU R107, [R1+0xdfc] ;  /* 0x000dfc00016b7983 */ /* 0x000ee20000300800 */
[----:B------:R-:W-:-:S03]  /*32140*/  IMAD.MOV.U32 R195, RZ, RZ, R116 ;  /* 0x000000ffffc37224 */ /* 0x000fc600078e0074 */
        /* <DEDUP_REMOVED lines=73> */
[----:B------:R-:W-:Y:S04]  /*325e0*/  LDS R240, [R0+0x54200] ;  /* 0x0542000000f07984 */ /* 0x000fe80000000800 */
[----:B------:R-:W-:Y:S04]  /*325f0*/  LDS R242, [R0+0x55200] ;  /* 0x0552000000f27984 */ /* 0x000fe80000000800 */
[----:B------:R-:W-:Y:S04]  /*32600*/  LDS R241, [R252+0x54200] ;  /* 0x05420000fcf17984 */ /* 0x000fe80000000800 */
[----:B------:R-:W2:Y:S02]  /*32610*/  LDS R243, [R252+0x55200] ;  /* 0x05520000fcf37984 */ /* 0x000ea40000000800 */
[C---:B--2---:R-:W-:Y:S08]  /*32620*/  HMMA.1688.F32.TF32 R88, R240.reuse, R60, R88 ;  /* 0x0000003cf058723c */ /* 0x044ff00000081058 */
[-C--:B---3--:R-:W-:Y:S08]  /*32630*/  HMMA.1688.F32.TF32 R84, R240, R64.reuse, R84 ;  /* 0x00000040f054723c */ /* 0x088ff00000081054 */
[C---:B----4-:R-:W-:Y:S08]  /*32640*/  HMMA.1688.F32.TF32 R144, R236.reuse, R64, R144 ;  /* 0x00000040ec90723c */ /* 0x050ff00000081090 */
[----:B------:R-:W-:Y:S01]  /*32650*/  HMMA.1688.F32.TF32 R148, R236, R60, R148 ;  /* 0x0000003cec94723c */ /* 0x000fe20000081094 */
[----:B------:R-:W-:Y:S04]  /*32660*/  LDS R236, [R2+0x54200] ;  /* 0x0542000002ec7984 */ /* 0x000fe80000000800 */
[----:B------:R-:W-:Y:S04]  /*32670*/  LDS R238, [R2+0x55200] ;  /* 0x0552000002ee7984 */ /* 0x000fe80000000800 */
[----:B------:R-:W-:Y:S04]  /*32680*/  LDS R237, [R3+0x54200] ;  /* 0x0542000003ed7984 */ /* 0x000fe80000000800 */
[----:B------:R-:W1:Y:S10]  /*32690*/  LDS R239, [R3+0x55200] ;  /* 0x0552000003ef7984 */ /* 0x000e740000000800 */
[----:B------:R-:W-:Y:S04]  /*326a0*/  STL.64 [R1+0x590], R148 ;  /* 0x0005909401007387 */ /* 0x000fe80000100a00 */
[----:B------:R-:W-:Y:S04]  /*326b0*/  STL.64 [R1+0x598], R150 ;  /* 0x0005989601007387 */ /* 0x000fe80000100a00 */
[----:B------:R-:W-:Y:S04]  /*326c0*/  STL.64 [R1+0x580], R144 ;  /* 0x0005809001007387 */ /* 0x000fe80000100a00 */
[----:B------:R2:W-:Y:S02]  /*326d0*/  STL.64 [R1+0x588], R146 ;  /* 0x0005889201007387 */ /* 0x0005e40000100a00 */
[C---:B--2---:R-:W-:Y:S08]  /*326e0*/  HMMA.1688.F32.TF32 R144, R240.reuse, R4, R140 ;  /* 0x00000004f090723c */ /* 0x044ff0000008108c */
        /* <DEDUP_REMOVED lines=46> */
[----:B------:R-:W-:Y:S04]  /*329d0*/  LDS R240, [R0+0x54280] ;  /* 0x0542800000f07984 */ /* 0x000fe80000000800 */
[----:B------:R-:W-:Y:S01]  /*329e0*/  LDS R242, [R0+0x55280] ;  /* 0x0552800000f27984 */ /* 0x000fe20000000800 */
[C---:B--2---:R-:W-:Y:S03]  /*329f0*/  HMMA.1688.F32.TF32 R84, R236.reuse, R8, R76 ;  /* 0x00000008ec54723c */ /* 0x044fe6000008104c */
[----:B------:R-:W-:Y:S04]  /*32a00*/  LDS R241, [R252+0x54280] ;  /* 0x05428000fcf17984 */ /* 0x000fe80000000800 */
[----:B------:R-:W1:Y:S01]  /*32a10*/  LDS R243, [R252+0x55280] ;  /* 0x05528000fcf37984 */ /* 0x000e620000000800 */
        /* <DEDUP_REMOVED lines=121> */
[C---:B-1----:R-:W-:Y:S08]  /*331b0*/  HMMA.1688.F32.TF32 R100, R240.reuse, R24, R100 ;  /* 0x00000018f064723c */ /* 0x042ff00000081064 */
[C---:B--2---:R-:W-:Y:S08]  /*331c0*/  HMMA.1688.F32.TF32 R104, R240.reuse, R20, R104 ;  /* 0x00000014f068723c */ /* 0x044ff00000081068 */
[C---:B------:R-:W-:Y:S08]  /*331d0*/  HMMA.1688.F32.TF32 R96, R240.reuse, R28, R96 ;  /* 0x0000001cf060723c */ /* 0x040ff00000081060 */
[C---:B---3--:R-:W-:Y:S08]  /*331e0*/  HMMA.1688.F32.TF32 R112, R240.reuse, R12, R112 ;  /* 0x0000000cf070723c */ /* 0x048ff00000081070 */
[----:B----4-:R-:W-:Y:S08]  /*331f0*/  HMMA.1688.F32.TF32 R116, R240, R8, R116 ;  /* 0x00000008f074723c */ /* 0x010ff00000081074 */
        /* <DEDUP_REMOVED lines=13> */
[----:B------:R-:W-:Y:S03]  /*332d0*/  HMMA.1688.F32.TF32 R124, R236, R64, R124 ;  /* 0x00000040ec7c723c */ /* 0x000fe6000008107c */
[----:B------:R-:W-:Y:S04]  /*332e0*/  STL.64 [R1+0x778], R162 ;  /* 0x000778a201007387 */ /* 0x000fe80000100a00 */
        /* <DEDUP_REMOVED lines=43> */
[----:B------:R-:W1:Y:S01]  /*335a0*/  LDS R239, [R3+0x55280] ;  /* 0x0552800003ef7984 */ /* 0x000e620000000800 */
        /* <DEDUP_REMOVED lines=116> */
[----:B------:R-:W1:Y:S02]  /*33cf0*/  LDS R243, [R252+0x55300] ;  /* 0x05530000fcf37984 */ /* 0x000e640000000800 */
[C---:B-1----:R-:W-:Y:S08]  /*33d00*/  HMMA.1688.F32.TF32 R152, R236.reuse, R4, R148 ;  /* 0x00000004ec98723c */ /* 0x042ff00000081094 */
[C---:B--2---:R-:W-:Y:S08]  /*33d10*/  HMMA.1688.F32.TF32 R148, R236.reuse, R8, R144 ;  /* 0x00000008ec94723c */ /* 0x044ff00000081090 */
[C---:B---3--:R-:W-:Y:S08]  /*33d20*/  HMMA.1688.F32.TF32 R144, R236.reuse, R12, R140 ;  /* 0x0000000cec90723c */ /* 0x048ff0000008108c */
[C---:B------:R-:W-:Y:S08]  /*33d30*/  HMMA.1688.F32.TF32 R140, R236.reuse, R16, R136 ;  /* 0x00000010ec8c723c */ /* 0x040ff00000081088 */
[C---:B------:R-:W-:Y:S08]  /*33d40*/  HMMA.1688.F32.TF32 R136, R236.reuse, R20, R132 ;  /* 0x00000014ec88723c */ /* 0x040ff00000081084 */
[C---:B------:R-:W-:Y:S08]  /*33d50*/  HMMA.1688.F32.TF32 R132, R236.reuse, R24, R128 ;  /* 0x00000018ec84723c */ /* 0x040ff00000081080 */
        /* <DEDUP_REMOVED lines=16> */
[----:B------:R-:W-:Y:S03]  /*33e60*/  STL.64 [R1+0xdc0], R136 ;  /* 0x000dc08801007387 */ /* 0x000fe60000100a00 */
        /* <DEDUP_REMOVED lines=54> */
[----:B---3--:R-:W1:Y:S04]  /*341d0*/  LDL.LU R72, [R1+0xa00] ;  /* 0x000a000001487983 */ /* 0x008e680000300800 */
[----:B------:R-:W1:Y:S04]  /*341e0*/  LDL.LU R73, [R1+0xa04] ;  /* 0x000a040001497983 */ /* 0x000e680000300800 */
[----:B----4-:R-:W1:Y:S04]  /*341f0*/  LDL.LU R74, [R1+0xa08] ;  /* 0x000a0800014a7983 */ /* 0x010e680000300800 */
[----:B------:R-:W1:Y:S04]  /*34200*/  LDL.LU R75, [R1+0xa0c] ;  /* 0x000a0c00014b7983 */ /* 0x000e680000300800 */
        /* <DEDUP_REMOVED lines=84> */
[----:B-1----:R-:W-:Y:S08]  /*34750*/  HMMA.1688.F32.TF32 R72, R236, R48, R72 ;  /* 0x00000030ec48723c */ /* 0x002ff00000081048 */
[C---:B--2---:R-:W-:Y:S08]  /*34760*/  HMMA.1688.F32.TF32 R116, R240.reuse, R64, R116 ;  /* 0x00000040f074723c */ /* 0x044ff00000081074 */
[C---:B---3--:R-:W-:Y:S08]  /*34770*/  HMMA.1688.F32.TF32 R120, R240.reuse, R60, R120 ;  /* 0x0000003cf078723c */ /* 0x048ff00000081078 */
[C---:B----4-:R-:W-:Y:S08]  /*34780*/  HMMA.1688.F32.TF32 R128, R240.reuse, R52, R128 ;  /* 0x00000034f080723c */ /* 0x050ff00000081080 */
[C---:B------:R-:W-:Y:S08]  /*34790*/  HMMA.1688.F32.TF32 R132, R240.reuse, R48, R132 ;  /* 0x00000030f084723c */ /* 0x040ff00000081084 */
[C---:B------:R-:W-:Y:S08]  /*347a0*/  HMMA.1688.F32.TF32 R136, R240.reuse, R44, R136 ;  /* 0x0000002cf088723c */ /* 0x040ff00000081088 */
[C---:B------:R-:W-:Y:S08]  /*347b0*/  HMMA.1688.F32.TF32 R144, R240.reuse, R36, R144 ;  /* 0x00000024f090723c */ /* 0x040ff00000081090 */
[C---:B------:R-:W-:Y:S08]  /*347c0*/  HMMA.1688.F32.TF32 R148, R240.reuse, R32, R148 ;  /* 0x00000020f094723c */ /* 0x040ff00000081094 */
[C---:B------:R-:W-:Y:S08]  /*347d0*/  HMMA.1688.F32.TF32 R140, R240.reuse, R40, R140 ;  /* 0x00000028f08c723c */ /* 0x040ff0000008108c */
[----:B------:R-:W-:Y:S07]  /*347e0*/  HMMA.1688.F32.TF32 R124, R240, R56, R124 ;  /* 0x00000038f07c723c */ /* 0x000fee000008107c */
        /* <DEDUP_REMOVED lines=19> */
[----:B------:R2:W-:Y:S01]  /*34920*/  LDS R242, [R0+0x55380] ;  /* 0x0553800000f27984 */ /* 0x0005e20000000800 */
[C---:B-1----:R-:W-:Y:S03]  /*34930*/  HMMA.1688.F32.TF32 R116, R236.reuse, R4, R244 ;  /* 0x00000004ec74723c */ /* 0x042fe600000810f4 */
[----:B------:R-:W-:Y:S04]  /*34940*/  LDS R244, [R2+0x54380] ;  /* 0x0543800002f47984 */ /* 0x000fe80000000800 */
[----:B--2---:R-:W2:Y:S04]  /*34950*/  LDL.LU R0, [R1+0x21cc] ;  /* 0x0021cc0001007983 */ /* 0x004ea80000300800 */
[----:B------:R1:W-:Y:S04]  /*34960*/  LDS R246, [R2+0x55380] ;  /* 0x0553800002f67984 */ /* 0x0003e80000000800 */
[----:B------:R-:W-:Y:S04]  /*34970*/  LDS R241, [R252+0x54380] ;  /* 0x05438000fcf17984 */ /* 0x000fe80000000800 */
[----:B------:R-:W3:Y:S04]  /*34980*/  LDS R243, [R252+0x55380] ;  /* 0x05538000fcf37984 */ /* 0x000ee80000000800 */
[----:B------:R-:W-:Y:S04]  /*34990*/  LDS R245, [R3+0x54380] ;  /* 0x0543800003f57984 */ /* 0x000fe80000000800 */
[----:B------:R-:W-:Y:S04]  /*349a0*/  STL.64 [R1+0x10a0], R116 ;  /* 0x0010a07401007387 */ /* 0x000fe80000100a00 */
[----:B------:R4:W-:Y:S04]  /*349b0*/  STL.64 [R1+0x10a8], R118 ;  /* 0x0010a87601007387 */ /* 0x0009e80000100a00 */
[----:B-1----:R-:W2:Y:S04]  /*349c0*/  LDL.LU R2, [R1+0x21c8] ;  /* 0x0021c80001027983 */ /* 0x002ea80000300800 */
[----:B------:R-:W1:Y:S01]  /*349d0*/  LDS R247, [R3+0x55380] ;  /* 0x0553800003f77984 */ /* 0x000e620000000800 */
        /* <DEDUP_REMOVED lines=33> */
[----:B------:R1:W-:Y:S04]  /*34bf0*/  STL.64 [R1+0xff8], R74 ;  /* 0x000ff84a01007387 */ /* 0x0003e80000100a00 */
[----:B----4-:R-:W4:Y:S04]  /*34c00*/  LDL.LU R72, [R1+0x990] ;  /* 0x0009900001487983 */ /* 0x010f280000300800 */
[----:B------:R1:W-:Y:S04]  /*34c10*/  STL.64 [R1+0xfe0], R76 ;  /* 0x000fe04c01007387 */ /* 0x0003e80000100a00 */
[----:B------:R1:W-:Y:S04]  /*34c20*/  STL.64 [R1+0xfe8], R78 ;  /* 0x000fe84e01007387 */ /* 0x0003e80000100a00 */
[----:B------:R1:W-:Y:S04]  /*34c30*/  STL.64 [R1+0xfd0], R68 ;  /* 0x000fd04401007387 */ /* 0x0003e80000100a00 */
[----:B------:R2:W-:Y:S04]  /*34c40*/  STL.64 [R1+0xfd8], R70 ;  /* 0x000fd84601007387 */ /* 0x0005e80000100a00 */
[----:B------:R-:W4:Y:S04]  /*34c50*/  LDL.LU R73, [R1+0x994] ;  /* 0x0009940001497983 */ /* 0x000f280000300800 */
[----:B-1----:R-:W4:Y:S04]  /*34c60*/  LDL.LU R74, [R1+0x998] ;  /* 0x00099800014a7983 */ /* 0x002f280000300800 */
[----:B------:R-:W4:Y:S04]  /*34c70*/  LDL.LU R75, [R1+0x99c] ;  /* 0x00099c00014b7983 */ /* 0x000f280000300800 */
        /* <DEDUP_REMOVED lines=78> */
[----:B--2---:R-:W2:Y:S04]  /*35160*/  LDL.LU R70, [R1+0x988] ;  /* 0x0009880001467983 */ /* 0x004ea80000300800 */
[----:B------:R-:W2:Y:S04]  /*35170*/  LDL.LU R71, [R1+0x98c] ;  /* 0x00098c0001477983 */ /* 0x000ea80000300800 */
[----:B------:R-:W2:Y:S04]  /*35180*/  LDL.LU R248, [R1+0x970] ;  /* 0x0009700001f87983 */ /* 0x000ea80000300800 */
[----:B------:R-:W2:Y:S01]  /*35190*/  LDL.LU R249, [R1+0x974] ;  /* 0x0009740001f97983 */ /* 0x000ea20000300800 */
[C---:B---3--:R-:W-:Y:S08]  /*351a0*/  HMMA.1688.F32.TF32 R80, R240.reuse, R64, R80 ;  /* 0x00000040f050723c */ /* 0x048ff00000081050 */
[C---:B----4-:R-:W-:Y:S08]  /*351b0*/  HMMA.1688.F32.TF32 R88, R240.reuse, R56, R88 ;  /* 0x00000038f058723c */ /* 0x050ff00000081058 */
        /* <DEDUP_REMOVED lines=8> */
[----:B------:R-:W-:Y:S08]  /*35240*/  HMMA.1688.F32.TF32 R136, R240, R8, R136 ;  /* 0x00000008f088723c */ /* 0x000ff00000081088 */
[C---:B------:R-:W-:Y:S08]  /*35250*/  HMMA.1688.F32.TF32 R144, R236.reuse, R64, R144 ;  /* 0x00000040ec90723c */ /* 0x040ff00000081090 */
[----:B------:R-:W-:Y:S01]  /*35260*/  HMMA.1688.F32.TF32 R148, R236, R60, R148 ;  /* 0x0000003cec94723c */ /* 0x000fe20000081094 */
[----:B------:R-:W-:Y:S01]  /*35270*/  IMAD.MOV.U32 R250, RZ, RZ, R2 ;  /* 0x000000fffffa7224 */ /* 0x000fe200078e0002 */
[----:B------:R-:W-:Y:S01]  /*35280*/  LDS R237, [R252+0x56000] ;  /* 0x05600000fced7984 */ /* 0x000fe20000000800 */
[----:B------:R-:W-:-:S03]  /*35290*/  IMAD.MOV.U32 R251, RZ, RZ, R0 ;  /* 0x000000fffffb7224 */ /* 0x000fc600078e0000 */
[----:B------:R-:W-:Y:S02]  /*352a0*/  LDS R239, [R252+0x57000] ;  /* 0x05700000fcef7984 */ /* 0x000fe40000000800 */
[C---:B------:R-:W-:Y:S08]  /*352b0*/  HMMA.1688.F32.TF32 R140, R240.reuse, R4, R140 ;  /* 0x00000004f08c723c */ /* 0x040ff0000008108c */
[C---:B------:R-:W-:Y:S07]  /*352c0*/  HMMA.1688.F32.TF32 R132, R240.reuse, R12, R132 ;  /* 0x0000000cf084723c */ /* 0x040fee0000081084 */
        /* <DEDUP_REMOVED lines=11> */
[----:B------:R-:W-:Y:S03]  /*35380*/  HMMA.1688.F32.TF32 R84, R240, R60, R84 ;  /* 0x0000003cf054723c */ /* 0x000fe60000081054 */
[----:B------:R-:W-:Y:S04]  /*35390*/  STL.64 [R1+0x1100], R128 ;  /* 0x0011008001007387 */ /* 0x000fe80000100a00 */
[----:B------:R-:W-:Y:S04]  /*353a0*/  STL.64 [R1+0x1108], R130 ;  /* 0x0011088201007387 */ /* 0x000fe80000100a00 */
[----:B------:R-:W-:Y:S04]  /*353b0*/  STL.64 [R1+0x1110], R124 ;  /* 0x0011107c01007387 */ /* 0x000fe80000100a00 */
[----:B------:R-:W-:Y:S01]  /*353c0*/  STL.64 [R1+0x1118], R126 ;  /* 0x0011187e01007387 */ /* 0x000fe20000100a00 */
[C---:B------:R-:W-:Y:S03]  /*353d0*/  HMMA.1688.F32.TF32 R72, R244.reuse, R8, R72 ;  /* 0x00000008f448723c */ /* 0x040fe60000081048 */
[----:B------:R-:W-:Y:S04]  /*353e0*/  STL.64 [R1+0x1120], R120 ;  /* 0x0011207801007387 */ /* 0x000fe80000100a00 */
[----:B------:R-:W-:Y:S01]  /*353f0*/  STL.64 [R1+0x1128], R122 ;  /* 0x0011287a01007387 */ /* 0x000fe20000100a00 */
[----:B------:R-:W-:Y:S03]  /*35400*/  HMMA.1688.F32.TF32 R76, R244, R4, R76 ;  /* 0x00000004f44c723c */ /* 0x000fe6000008104c */
        /* <DEDUP_REMOVED lines=12> */
[----:B------:R-:W-:-:S03]  /*354d0*/  IMAD.MOV.U32 R2, RZ, RZ, R83 ;  /* 0x000000ffff027224 */ /* 0x000fc600078e0053 */
        /* <DEDUP_REMOVED lines=9> */
[----:B-1----:R-:W3:Y:S04]  /*35570*/  LDL.LU R2, [R1+0xa94] ;  /* 0x000a940001027983 */ /* 0x002ee80000300800 */
[----:B------:R-:W-:Y:S04]  /*35580*/  STL.64 [R1+0x12a0], R76 ;  /* 0x0012a04c01007387 */ /* 0x000fe80000100a00 */
[----:B------:R2:W-:Y:S04]  /*35590*/  STL.64 [R1+0x12a8], R78 ;  /* 0x0012a84e01007387 */ /* 0x0005e80000100a00 */
[----:B------:R-:W-:Y:S04]  /*355a0*/  STL.64 [R1+0x1290], R72 ;  /* 0x0012904801007387 */ /* 0x000fe80000100a00 */
[----:B------:R1:W-:Y:S01]  /*355b0*/  STL.64 [R1+0x1298], R74 ;  /* 0x0012984a01007387 */ /* 0x0003e20000100a00 */
[C---:B--2---:R-:W-:Y:S03]  /*355c0*/  HMMA.1688.F32.TF32 R76, R244.reuse, R12, R68 ;  /* 0x0000000cf44c723c */ /* 0x044fe60000081044 */
[----:B------:R-:W2:Y:S05]  /*355d0*/  LDL.LU R68, [R1+0x360] ;  /* 0x0003600001447983 */ /* 0x000eaa0000300800 */
[----:B-1----:R-:W-:Y:S11]  /*355e0*/  HMMA.1688.F32.TF32 R72, R244, R16, R248 ;  /* 0x00000010f448723c */ /* 0x002ff600000810f8 */
[----:B------:R-:W-:Y:S04]  /*355f0*/  @!UPT UIADD3 URZ, URZ, URZ, URZ ;  /* 0x0000003f3f3ff290 */ /* 0x000fe8000fffe03f */
        /* <DEDUP_REMOVED lines=55> */
[----:B-1----:R-:W-:-:S02]  /*35970*/  IMAD.MOV.U32 R72, RZ, RZ, R18 ;  /* 0x000000ffff487224 */ /* 0x002fc400078e0012 */
[----:B------:R-:W-:Y:S01]  /*35980*/  IMAD.MOV.U32 R73, RZ, RZ, R19 ;  /* 0x000000ffff497224 */ /* 0x000fe200078e0013 */
[----:B------:R-:W2:Y:S01]  /*35990*/  LDL.LU R18, [R1+0x21c4] ;  /* 0x0021c40001127983 */ /* 0x000ea20000300800 */
[----:B----4-:R-:W-:Y:S02]  /*359a0*/  IMAD.MOV.U32 R74, RZ, RZ, R14 ;  /* 0x000000ffff4a7224 */ /* 0x010fe400078e000e */
[----:B------:R-:W-:Y:S01]  /*359b0*/  IMAD.MOV.U32 R75, RZ, RZ, R15 ;  /* 0x000000ffff4b7224 */ /* 0x000fe200078e000f */
        /* <DEDUP_REMOVED lines=15> */
[----:B---3--:R-:W-:Y:S04]  /*35ab0*/  LDS R236, [R2+0x56000] ;  /* 0x0560000002ec7984 */ /* 0x008fe80000000800 */
[----:B------:R-:W4:Y:S01]  /*35ac0*/  LDS R238, [R2+0x57000] ;  /* 0x0570000002ee7984 */ /* 0x000f220000000800 */
        /* <DEDUP_REMOVED lines=9> */
[----:B------:R-:W-:Y:S01]  /*35b60*/  STL.64 [R1+0x1268], R126 ;  /* 0x0012687e01007387 */ /* 0x000fe20000100a00 */
[C---:B------:R-:W-:Y:S03]  /*35b70*/  HMMA.1688.F32.TF32 R92, R244.reuse, R52, R92 ;  /* 0x00000034f45c723c */ /* 0x040fe6000008105c */
[----:B------:R-:W-:Y:S05]  /*35b80*/  STL.64 [R1+0x1250], R120 ;  /* 0x0012507801007387 */ /* 0x000fea0000100a00 */
[C---:B------:R-:W-:Y:S01]  /*35b90*/  HMMA.1688.F32.TF32 R80, R244.reuse, R64, R80 ;  /* 0x00000040f450723c */ /* 0x040fe20000081050 */
[----:B------:R-:W-:Y:S04]  /*35ba0*/  STL.64 [R1+0x1258], R122 ;  /* 0x0012587a01007387 */ /* 0x000fe80000100a00 */
[----:B------:R-:W2:Y:S03]  /*35bb0*/  LDL.LU R33, [R1+0x700] ;  /* 0x0007000001217983 */ /* 0x000ea60000300800 */
[----:B------:R-:W-:Y:S01]  /*35bc0*/  HMMA.1688.F32.TF32 R84, R244, R60, R84 ;  /* 0x0000003cf454723c */ /* 0x000fe20000081054 */
[----:B------:R-:W-:Y:S04]  /*35bd0*/  STL.64 [R1+0x1240], R116 ;  /* 0x0012407401007387 */ /* 0x000fe80000100a00 */
[----:B------:R-:W-:Y:S11]  /*35be0*/  STL.64 [R1+0x1248], R118 ;  /* 0x0012487601007387 */ /* 0x000ff60000100a00 */
[----:B------:R-:W-:-:S02]  /*35bf0*/  IMAD.MOV.U32 R17, RZ, RZ, R80 ;  /* 0x000000ffff117224 */ /* 0x000fc400078e0050 */
[----:B------:R-:W-:Y:S02]  /*35c00*/  IMAD.MOV.U32 R16, RZ, RZ, R81 ;  /* 0x000000ffff107224 */ /* 0x000fe400078e0051 */
[----:B------:R-:W-:Y:S02]  /*35c10*/  IMAD.MOV.U32 R13, RZ, RZ, R82 ;  /* 0x000000ffff0d7224 */ /* 0x000fe400078e0052 */
[----:B------:R-:W-:Y:S01]  /*35c20*/  IMAD.MOV.U32 R12, RZ, RZ, R83 ;  /* 0x000000ffff0c7224 */ /* 0x000fe200078e0053 */
[----:B------:R-:W-:Y:S01]  /*35c30*/  STL.64 [R1+0x1230], R112 ;  /* 0x0012307001007387 */ /* 0x000fe20000100a00 */
[C---:B----4-:R-:W-:Y:S08]  /*35c40*/  HMMA.1688.F32.TF32 R72, R236.reuse, R10, R72 ;  /* 0x0000000aec48723c */ /* 0x050ff00000081048 */
[C---:B------:R-:W-:Y:S01]  /*35c50*/  HMMA.1688.F32.TF32 R80, R236.reuse, R6, R76 ;  /* 0x00000006ec50723c */ /* 0x040fe2000008104c */
[----:B------:R-:W-:Y:S04]  /*35c60*/  STL.64 [R1+0x1238], R114 ;  /* 0x0012387201007387 */ /* 0x000fe80000100a00 */
[----:B------:R-:W3:Y:S03]  /*35c70*/  LDL.LU R41, [R1+0x704] ;  /* 0x0007040001297983 */ /* 0x000ee60000300800 */
[C---:B------:R-:W-:Y:S01]  /*35c80*/  HMMA.1688.F32.TF32 R76, R236.reuse, R14, R68 ;  /* 0x0000000eec4c723c */ /* 0x040fe20000081044 */
[----:B------:R-:W-:Y:S07]  /*35c90*/  STL.64 [R1+0x1220], R108 ;  /* 0x0012206c01007387 */ /* 0x000fee0000100a00 */
        /* <DEDUP_REMOVED lines=10> */
[----:B------:R-:W-:Y:S04]  /*35d40*/  STL.64 [R1+0x11c0], R84 ;  /* 0x0011c05401007387 */ /* 0x000fe80000100a00 */
[----:B------:R-:W-:Y:S04]  /*35d50*/  STL.64 [R1+0x11c8], R86 ;  /* 0x0011c85601007387 */ /* 0x000fe80000100a00 */
[----:B------:R-:W-:Y:S04]  /*35d60*/  STL.64 [R1+0xf30], R80 ;  /* 0x000f305001007387 */ /* 0x000fe80000100a00 */
[----:B------:R-:W-:Y:S04]  /*35d70*/  STL.64 [R1+0xf38], R82 ;  /* 0x000f385201007387 */ /* 0x000fe80000100a00 */
[----:B------:R1:W-:Y:S04]  /*35d80*/  STL.64 [R1+0xf10], R72 ;  /* 0x000f104801007387 */ /* 0x0003e80000100a00 */
[----:B------:R4:W-:Y:S04]  /*35d90*/  STL.64 [R1+0xf18], R74 ;  /* 0x000f184a01007387 */ /* 0x0009e80000100a00 */
[----:B------:R4:W-:Y:S01]  /*35da0*/  STL.64 [R1+0xf00], R76 ;  /* 0x000f004c01007387 */ /* 0x0009e20000100a00 */
[----:B-1----:R-:W-:-:S03]  /*35db0*/  IMAD.MOV.U32 R72, RZ, RZ, R66 ;  /* 0x000000ffff487224 */ /* 0x002fc600078e0042 */
[----:B------:R1:W-:Y:S01]  /*35dc0*/  STL.64 [R1+0xf08], R78 ;  /* 0x000f084e01007387 */ /* 0x0003e20000100a00 */
[----:B------:R-:W-:-:S03]  /*35dd0*/  IMAD.MOV.U32 R73, RZ, RZ, R67 ;  /* 0x000000ffff497224 */ /* 0x000fc600078e0043 */
[----:B------:R-:W3:Y:S01]  /*35de0*/  LDL.LU R66, [R1+0x21a4] ;  /* 0x0021a40001427983 */ /* 0x000ee20000300800 */
[----:B----4-:R-:W-:-:S03]  /*35df0*/  IMAD.MOV.U32 R74, RZ, RZ, R63 ;  /* 0x000000ffff4a7224 */ /* 0x010fc600078e003f */
[----:B------:R4:W-:Y:S01]  /*35e00*/  STL.64 [R1+0xee0], R68 ;  /* 0x000ee04401007387 */ /* 0x0009e20000100a00 */
[----:B------:R-:W-:-:S03]  /*35e10*/  IMAD.MOV.U32 R75, RZ, RZ, R62 ;  /* 0x000000ffff4b7224 */ /* 0x000fc600078e003e */
[----:B------:R1:W-:Y:S04]  /*35e20*/  STL.64 [R1+0xee8], R70 ;  /* 0x000ee84601007387 */ /* 0x0003e80000100a00 */
[----:B------:R-:W4:Y:S04]  /*35e30*/  LDL.LU R67, [R1+0x21a0] ;  /* 0x0021a00001437983 */ /* 0x000f280000300800 */
[----:B------:R-:W4:Y:S04]  /*35e40*/  LDL.LU R63, [R1+0x219c] ;  /* 0x00219c00013f7983 */ /* 0x000f280000300800 */
[----:B------:R-:W4:Y:S01]  /*35e50*/  LDL.LU R62, [R1+0x2198] ;  /* 0x00219800013e7983 */ /* 0x000f220000300800 */
[----:B------:R-:W-:Y:S01]  /*35e60*/  HMMA.1688.F32.TF32 R88, R244, R56, R88 ;  /* 0x00000038f458723c */ /* 0x000fe20000081058 */
[----:B------:R-:W-:-:S02]  /*35e70*/  IMAD.MOV.U32 R76, RZ, RZ, R55 ;  /* 0x000000ffff4c7224 */ /* 0x000fc400078e0037 */
[----:B------:R-:W4:Y:S01]  /*35e80*/  LDL.LU R55, [R1+0x2194] ;  /* 0x0021940001377983 */ /* 0x000f220000300800 */
[----:B------:R-:W-:Y:S02]  /*35e90*/  IMAD.MOV.U32 R77, RZ, RZ, R54 ;  /* 0x000000ffff4d7224 */ /* 0x000fe400078e0036 */
[----:B-1----:R-:W-:Y:S01]  /*35ea0*/  IMAD.MOV.U32 R78, RZ, RZ, R59 ;  /* 0x000000ffff4e7224 */ /* 0x002fe200078e003b */
[----:B------:R-:W4:Y:S01]  /*35eb0*/  LDL.LU R54, [R1+0x2190] ;  /* 0x0021900001367983 */ /* 0x000f220000300800 */
[----:B------:R-:W-:Y:S02]  /*35ec0*/  IMAD.MOV.U32 R79, RZ, RZ, R58 ;  /* 0x000000ffff4f7224 */ /* 0x000fe400078e003a */
[----:B------:R-:W-:Y:S01]  /*35ed0*/  IMAD.MOV.U32 R80, RZ, RZ, R39 ;  /* 0x000000ffff507224 */ /* 0x000fe200078e0027 */
[----:B------:R-:W4:Y:S01]  /*35ee0*/  LDL.LU R59, [R1+0x218c] ;  /* 0x00218c00013b7983 */ /* 0x000f220000300800 */
[----:B------:R-:W-:-:S03]  /*35ef0*/  IMAD.MOV.U32 R81, RZ, RZ, R38 ;  /* 0x000000ffff517224 */ /* 0x000fc600078e0026 */
[----:B------:R-:W4:Y:S01]  /*35f00*/  LDL.LU R58, [R1+0x2188] ;  /* 0x00218800013a7983 */ /* 0x000f220000300800 */
[----:B------:R-:W-:-:S03]  /*35f10*/  IMAD.MOV.U32 R82, RZ, RZ, R43 ;  /* 0x000000ffff527224 */ /* 0x000fc600078e002b */
[----:B------:R-:W4:Y:S01]  /*35f20*/  LDL.LU R39, [R1+0x2184] ;  /* 0x0021840001277983 */ /* 0x000f220000300800 */
[----:B------:R-:W-:-:S03]  /*35f30*/  IMAD.MOV.U32 R83, RZ, RZ, R42 ;  /* 0x000000ffff537224 */ /* 0x000fc600078e002a */
[----:B------:R-:W4:Y:S01]  /*35f40*/  LDL.LU R38, [R1+0x2180] ;  /* 0x0021800001267983 */ /* 0x000f220000300800 */
[----:B------:R-:W-:Y:S02]  /*35f50*/  IMAD.MOV.U32 R25, RZ, RZ, R88 ;  /* 0x000000ffff197224 */ /* 0x000fe400078e0058 */
[----:B------:R-:W-:Y:S01]  /*35f60*/  IMAD.MOV.U32 R24, RZ, RZ, R89 ;  /* 0x000000ffff187224 */ /* 0x000fe200078e0059 */
[----:B------:R-:W4:Y:S01]  /*35f70*/  LDL.LU R43, [R1+0x217c] ;  /* 0x00217c00012b7983 */ /* 0x000f220000300800 */
[----:B------:R-:W-:Y:S02]  /*35f80*/  IMAD.MOV.U32 R88, RZ, RZ, R50 ;  /* 0x000000ffff587224 */ /* 0x000fe400078e0032 */
[----:B------:R-:W-:Y:S01]  /*35f90*/  IMAD.MOV.U32 R21, RZ, RZ, R90 ;  /* 0x000000ffff157224 */ /* 0x000fe200078e005a */
[----:B------:R-:W4:Y:S01]  /*35fa0*/  LDL.LU R42, [R1+0x2178] ;  /* 0x00217800012a7983 */ /* 0x000f220000300800 */
[----:B------:R-:W-:Y:S02]  /*35fb0*/  IMAD.MOV.U32 R89, RZ, RZ, R51 ;  /* 0x000000ffff597224 */ /* 0x000fe400078e0033 */
[----:B------:R-:W-:Y:S01]  /*35fc0*/  IMAD.MOV.U32 R20, RZ, RZ, R91 ;  /* 0x000000ffff147224 */ /* 0x000fe200078e005b */
[----:B------:R-:W4:Y:S01]  /*35fd0*/  LDL.LU R50, [R1+0x2174] ;  /* 0x0021740001327983 */ /* 0x000f220000300800 */
[----:B------:R-:W-:-:S02]  /*35fe0*/  IMAD.MOV.U32 R90, RZ, RZ, R46 ;  /* 0x000000ffff5a7224 */ /* 0x000fc400078e002e */
[----:B------:R-:W-:Y:S01]  /*35ff0*/  IMAD.MOV.U32 R91, RZ, RZ, R47 ;  /* 0x000000ffff5b7224 */ /* 0x000fe200078e002f */
[----:B------:R-:W4:Y:S01]  /*36000*/  LDL.LU R51, [R1+0x2170] ;  /* 0x0021700001337983 */ /* 0x000f220000300800 */
[----:B------:R-:W-:-:S03]  /*36010*/  IMAD.MOV.U32 R28, RZ, RZ, R95 ;  /* 0x000000ffff1c7224 */ /* 0x000fc600078e005f */
[----:B------:R-:W4:Y:S04]  /*36020*/  LDL.LU R46, [R1+0x216c] ;  /* 0x00216c00012e7983 */ /* 0x000f280000300800 */
[----:B------:R-:W4:Y:S01]  /*36030*/  LDL.LU R47, [R1+0x2168] ;  /* 0x00216800012f7983 */ /* 0x000f220000300800 */
[----:B------:R-:W-:Y:S02]  /*36040*/  IMAD.MOV.U32 R0, RZ, RZ, R146 ;  /* 0x000000ffff007224 */ /* 0x000fe400078e0092 */
[----:B------:R-:W-:Y:S01]  /*36050*/  IMAD.MOV.U32 R3, RZ, RZ, R147 ;  /* 0x000000ffff037224 */ /* 0x000fe200078e0093 */
[----:B--2---:R-:W-:Y:S04]  /*36060*/  LDS R240, [R33+0x56000] ;  /* 0x0560000021f07984 */ /* 0x004fe80000000800 */
[----:B------:R-:W-:Y:S04]  /*36070*/  LDS R242, [R33+0x57000] ;  /* 0x0570000021f27984 */ /* 0x000fe80000000800 */
[----:B---3--:R-:W-:Y:S04]  /*36080*/  LDS R241, [R41+0x56000] ;  /* 0x0560000029f17984 */ /* 0x008fe80000000800 */
[----:B------:R-:W1:Y:S01]  /*36090*/  LDS R243, [R41+0x57000] ;  /* 0x0570000029f37984 */ /* 0x000e620000000800 */
[----:B------:R-:W-:-:S02]  /*360a0*/  IMAD.MOV.U32 R95, RZ, RZ, R66 ;  /* 0x000000ffff5f7224 */ /* 0x000fc400078e0042 */
[----:B----4-:R-:W-:Y:S02]  /*360b0*/  IMAD.MOV.U32 R94, RZ, RZ, R67 ;  /* 0x000000ffff5e7224 */ /* 0x010fe400078e0043 */
[----:B------:R-:W-:Y:S02]  /*360c0*/  IMAD.MOV.U32 R93, RZ, RZ, R63 ;  /* 0x000000ffff5d7224 */ /* 0x000fe400078e003f */
[----:B------:R-:W-:Y:S02]  /*360d0*/  IMAD.MOV.U32 R92, RZ, RZ, R62 ;  /* 0x000000ffff5c7224 */ /* 0x000fe400078e003e */
[----:B------:R-:W2:Y:S04]  /*360e0*/  LDL.LU R62, [R1+0x2164] ;  /* 0x00216400013e7983 */ /* 0x000ea80000300800 */
[----:B------:R-:W3:Y:S04]  /*360f0*/  LDL.LU R63, [R1+0x2160] ;  /* 0x00216000013f7983 */ /* 0x000ee80000300800 */
[----:B------:R-:W4:Y:S04]  /*36100*/  LDL.LU R67, [R1+0x215c] ;  /* 0x00215c0001437983 */ /* 0x000f280000300800 */
[----:B------:R-:W4:Y:S01]  /*36110*/  LDL.LU R66, [R1+0x2158] ;  /* 0x0021580001427983 */ /* 0x000f220000300800 */
[----:B------:R-:W-:-:S02]  /*36120*/  IMAD.MOV.U32 R97, RZ, RZ, R59 ;  /* 0x000000ffff617224 */ /* 0x000fc400078e003b */
[----:B------:R-:W-:Y:S02]  /*36130*/  IMAD.MOV.U32 R96, RZ, RZ, R58 ;  /* 0x000000ffff607224 */ /* 0x000fe400078e003a */
[----:B------:R-:W4:Y:S01]  /*36140*/  LDL.LU R58, [R1+0x2154] ;  /* 0x00215400013a7983 */ /* 0x000f220000300800 */
[----:B------:R-:W-:Y:S02]  /*36150*/  IMAD.MOV.U32 R98, RZ, RZ, R54 ;  /* 0x000000ffff627224 */ /* 0x000fe400078e0036 */
[----:B------:R-:W-:Y:S01]  /*36160*/  IMAD.MOV.U32 R99, RZ, RZ, R55 ;  /* 0x000000ffff637224 */ /* 0x000fe200078e0037 */
[----:B------:R-:W4:Y:S04]  /*36170*/  LDL.LU R59, [R1+0x2150] ;  /* 0x00215000013b7983 */ /* 0x000f280000300800 */
[----:B------:R-:W4:Y:S04]  /*36180*/  LDL.LU R54, [R1+0x214c] ;  /* 0x00214c0001367983 */ /* 0x000f280000300800 */
[----:B------:R-:W4:Y:S01]  /*36190*/  LDL.LU R55, [R1+0x2148] ;  /* 0x0021480001377983 */ /* 0x000f220000300800 */
[----:B------:R-:W-:-:S02]  /*361a0*/  IMAD.MOV.U32 R107, RZ, RZ, R50 ;  /* 0x000000ffff6b7224 */ /* 0x000fc400078e0032 */
[----:B------:R-:W-:Y:S02]  /*361b0*/  IMAD.MOV.U32 R106, RZ, RZ, R51 ;  /* 0x000000ffff6a7224 */ /* 0x000fe400078e0033 */
[----:B------:R-:W-:Y:S02]  /*361c0*/  IMAD.MOV.U32 R105, RZ, RZ, R46 ;  /* 0x000000ffff697224 */ /* 0x000fe400078e002e */
[----:B------:R-:W-:Y:S02]  /*361d0*/  IMAD.MOV.U32 R104, RZ, RZ, R47 ;  /* 0x000000ffff687224 */ /* 0x000fe400078e002f */
[----:B------:R-:W4:Y:S04]  /*361e0*/  LDL.LU R47, [R1+0x2144] ;  /* 0x00214400012f7983 */ /* 0x000f280000300800 */
[----:B------:R-:W4:Y:S04]  /*361f0*/  LDL.LU R46, [R1+0x2140] ;  /* 0x00214000012e7983 */ /* 0x000f280000300800 */
[----:B------:R-:W4:Y:S04]  /*36200*/  LDL.LU R51, [R1+0x213c] ;  /* 0x00213c0001337983 */ /* 0x000f280000300800 */
[----:B------:R-:W4:Y:S01]  /*36210*/  LDL.LU R50, [R1+0x2138] ;  /* 0x0021380001327983 */ /* 0x000f220000300800 */
[----:B--2---:R-:W-:-:S02]  /*36220*/  IMAD.MOV.U32 R111, RZ, RZ, R62 ;  /* 0x000000ffff6f7224 */ /* 0x004fc400078e003e */
[----:B---3--:R-:W-:Y:S02]  /*36230*/  IMAD.MOV.U32 R110, RZ, RZ, R63 ;  /* 0x000000ffff6e7224 */ /* 0x008fe400078e003f */
[----:B----4-:R-:W-:Y:S02]  /*36240*/  IMAD.MOV.U32 R109, RZ, RZ, R67 ;  /* 0x000000ffff6d7224 */ /* 0x010fe400078e0043 */
        /* <DEDUP_REMOVED lines=13> */
[----:B--2---:R-:W-:-:S02]  /*36320*/  IMAD.MOV.U32 R123, RZ, RZ, R66 ;  /* 0x000000ffff7b7224 */ /* 0x004fc400078e0042 */
[----:B---3--:R-:W-:Y:S02]  /*36330*/  IMAD.MOV.U32 R122, RZ, RZ, R67 ;  /* 0x000000ffff7a7224 */ /* 0x008fe400078e0043 */
[----:B----4-:R-:W-:Y:S02]  /*36340*/  IMAD.MOV.U32 R120, RZ, RZ, R63 ;  /* 0x000000ffff787224 */ /* 0x010fe400078e003f */
[----:B------:R-:W2:Y:S01]  /*36350*/  LDL.LU R63, [R1+0x2114] ;  /* 0x00211400013f7983 */ /* 0x000ea20000300800 */
[----:B------:R-:W-:-:S03]  /*36360*/  IMAD.MOV.U32 R121, RZ, RZ, R62 ;  /* 0x000000ffff797224 */ /* 0x000fc600078e003e */
        /* <DEDUP_REMOVED lines=67> */
[----:B--2---:R-:W-:Y:S02]  /*367a0*/  IMAD.MOV.U32 R135, RZ, RZ, R63 ;  /* 0x000000ffff877224 */ /* 0x004fe400078e003f */
[----:B---3--:R-:W-:Y:S02]  /*367b0*/  IMAD.MOV.U32 R134, RZ, RZ, R62 ;  /* 0x000000ffff867224 */ /* 0x008fe400078e003e */
[----:B----4-:R-:W-:Y:S02]  /*367c0*/  IMAD.MOV.U32 R133, RZ, RZ, R67 ;  /* 0x000000ffff857224 */ /* 0x010fe400078e0043 */
[----:B------:R-:W-:Y:S02]  /*367d0*/  IMAD.MOV.U32 R132, RZ, RZ, R66 ;  /* 0x000000ffff847224 */ /* 0x000fe400078e0042 */
[----:B------:R-:W2:Y:S04]  /*367e0*/  LDL.LU R66, [R1+0x2104] ;  /* 0x0021040001427983 */ /* 0x000ea80000300800 */
[----:B------:R-:W2:Y:S04]  /*367f0*/  LDL.LU R67, [R1+0x2100] ;  /* 0x0021000001437983 */ /* 0x000ea80000300800 */
[----:B------:R-:W3:Y:S04]  /*36800*/  LDL.LU R62, [R1+0x20fc] ;  /* 0x0020fc00013e7983 */ /* 0x000ee80000300800 */
[----:B------:R-:W3:Y:S04]  /*36810*/  LDL.LU R63, [R1+0x20f8] ;  /* 0x0020f800013f7983 */ /* 0x000ee80000300800 */
        /* <DEDUP_REMOVED lines=17> */
[----:B------:R-:W4:Y:S04]  /*36930*/  LDL.LU R35, [R1+0x20b0] ;  /* 0x0020b00001237983 */ /* 0x000f280000300800 */
[----:B------:R-:W4:Y:S04]  /*36940*/  LDL.LU R30, [R1+0x20ac] ;  /* 0x0020ac00011e7983 */ /* 0x000f280000300800 */
[----:B------:R-:W4:Y:S01]  /*36950*/  LDL.LU R31, [R1+0x20a8] ;  /* 0x0020a800011f7983 */ /* 0x000f220000300800 */
[C---:B--2---:R-:W-:Y:S08]  /*36960*/  HMMA.1688.F32.TF32 R164, R236.reuse, R22, R164 ;  /* 0x00000016eca4723c */ /* 0x044ff000000810a4 */
[C---:B---3--:R-:W-:Y:S08]  /*36970*/  HMMA.1688.F32.TF32 R160, R236.reuse, R26, R160 ;  /* 0x0000001aeca0723c */ /* 0x048ff000000810a0 */
        /* <DEDUP_REMOVED lines=10> */
[----:B------:R4:W-:Y:S04]  /*36a20*/  STL.64 [R1+0xeb8], R250 ;  /* 0x000eb8fa01007387 */ /* 0x0009e80000100a00 */
[----:B----4-:R-:W4:Y:S04]  /*36a30*/  LDL.LU.64 R250, [R1+0x2080] ;  /* 0x0020800001fa7983 */ /* 0x010f280000300a00 */
[----:B------:R-:W4:Y:S01]  /*36a40*/  LDL.LU.64 R248, [R1+0x2078] ;  /* 0x0020780001f87983 */ /* 0x000f220000300a00 */
[C---:B------:R-:W-:Y:S08]  /*36a50*/  HMMA.1688.F32.TF32 R244, R236.reuse, R34, R244 ;  /* 0x00000022ecf4723c */ /* 0x040ff000000810f4 */
        /* <DEDUP_REMOVED lines=63> */
[----:B----4-:R-:W-:Y:S03]  /*36e50*/  HMMA.1688.F32.TF32 R68, R240, R66, R248 ;  /* 0x00000042f044723c */ /* 0x010fe600000810f8 */
        /* <DEDUP_REMOVED lines=10> */
[----:B------:R-:W4:Y:S04]  /*36f00*/  LDL.LU R244, [R1+0x110] ;  /* 0x0001100001f47983 */ /* 0x000f280000300800 */
[----:B------:R1:W-:Y:S04]  /*36f10*/  STL.64 [R1+0xbf0], R72 ;  /* 0x000bf04801007387 */ /* 0x0003e80000100a00 */
[----:B------:R1:W-:Y:S04]  /*36f20*/  STL.64 [R1+0xbf8], R74 ;  /* 0x000bf84a01007387 */ /* 0x0003e80000100a00 */
[----:B------:R1:W-:Y:S04]  /*36f30*/  STL.64 [R1+0xbe0], R68 ;  /* 0x000be04401007387 */ /* 0x0003e80000100a00 */
[----:B------:R1:W-:Y:S04]  /*36f40*/  STL.64 [R1+0xbe8], R70 ;  /* 0x000be84601007387 */ /* 0x0003e80000100a00 */
[----:B------:R-:W4:Y:S04]  /*36f50*/  LDL.LU R245, [R1+0x114] ;  /* 0x0001140001f57983 */ /* 0x000f280000300800 */
[----:B------:R-:W4:Y:S04]  /*36f60*/  LDL.LU R246, [R1+0x118] ;  /* 0x0001180001f67983 */ /* 0x000f280000300800 */
[----:B------:R-:W4:Y:S04]  /*36f70*/  LDL.LU R247, [R1+0x11c] ;  /* 0x00011c0001f77983 */ /* 0x000f280000300800 */
        /* <DEDUP_REMOVED lines=118> */
[----:B------:R-:W-:Y:S04]  /*376e0*/  STL.64 [R1+0xbc0], R152 ;  /* 0x000bc09801007387 */ /* 0x000fe80000100a00 */
[----:B------:R3:W-:Y:S01]  /*376f0*/  STL.64 [R1+0xbc8], R154 ;  /* 0x000bc89a01007387 */ /* 0x0007e20000100a00 */
[C---:B------:R-:W-:Y:S03]  /*37700*/  HMMA.1688.F32.TF32 R116, R236.reuse, R46, R116 ;  /* 0x0000002eec74723c */ /* 0x040fe60000081074 */
[----:B---3--:R-:W3:Y:S04]  /*37710*/  LDL.LU.64 R154, [R1+0x2060] ;  /* 0x00206000019a7983 */ /* 0x008ee80000300a00 */
[----:B------:R-:W3:Y:S04]  /*37720*/  LDL.LU.64 R152, [R1+0x2058] ;  /* 0x0020580001987983 */ /* 0x000ee80000300a00 */
[----:B------:R-:W-:Y:S04]  /*37730*/  STL.64 [R1+0xbb0], R148 ;  /* 0x000bb09401007387 */ /* 0x000fe80000100a00 */
[----:B------:R4:W-:Y:S04]  /*37740*/  STL.64 [R1+0xbb8], R150 ;  /* 0x000bb89601007387 */ /* 0x0009e80000100a00 */
[----:B----4-:R-:W4:Y:S04]  /*37750*/  LDL.LU.64 R150, [R1+0x2050] ;  /* 0x0020500001967983 */ /* 0x010f280000300a00 */
        /* <DEDUP_REMOVED lines=20> */
[----:B------:R-:W-:Y:S03]  /*378a0*/  HMMA.1688.F32.TF32 R236, R236, R66, R96 ;  /* 0x00000042ecec723c */ /* 0x000fe60000081060 */
        /* <DEDUP_REMOVED lines=49> */
[----:B------:R1:W-:Y:S04]  /*37bc0*/  STL.64 [R1+0xab8], R90 ;  /* 0x000ab85a01007387 */ /* 0x0003e80000100a00 */
        /* <DEDUP_REMOVED lines=25> */
[----:B------:R1:W-:Y:S02]  /*37d60*/  STL.64 [R1+0xa48], R250 ;  /* 0x000a48fa01007387 */ /* 0x0003e40000100a00 */
[C---:B-1----:R-:W-:Y:S11]  /*37d70*/  HMMA.1688.F32.TF32 R248, R240.reuse, R38, R244 ;  /* 0x00000026f0f8723c */ /* 0x042ff600000810f4 */
[----:B------:R-:W-:Y:S11]  /*37d80*/  @!UPT UIADD3 URZ, URZ, URZ, URZ ;  /* 0x0000003f3f3ff290 */ /* 0x000ff6000fffe03f */
[----:B------:R-:W-:Y:S01]  /*37d90*/  @!UPT UIADD3 URZ, URZ, URZ, URZ ;  /* 0x0000003f3f3ff290 */ /* 0x000fe2000fffe03f */
[----:B------:R-:W-:Y:S04]  /*37da0*/  STL.64 [R1+0xa30], R248 ;  /* 0x000a30f801007387 */ /* 0x000fe80000100a00 */
[----:B------:R-:W-:Y:S04]  /*37db0*/  STL.64 [R1+0xa38], R250 ;  /* 0x000a38fa01007387 */ /* 0x000fe80000100a00 */
[----:B------:R-:W-:Y:S04]  /*37dc0*/  LDS R248, [R2+0x56180] ;  /* 0x0561800002f87984 */ /* 0x000fe80000000800 */
[----:B------:R-:W-:Y:S04]  /*37dd0*/  LDS R250, [R2+0x57180] ;  /* 0x0571800002fa7984 */ /* 0x000fe80000000800 */
[----:B------:R-:W-:Y:S04]  /*37de0*/  LDS R249, [R252+0x56180] ;  /* 0x05618000fcf97984 */ /* 0x000fe80000000800 */
[----:B------:R-:W-:Y:S01]  /*37df0*/  LDS R251, [R252+0x57180] ;  /* 0x05718000fcfb7984 */ /* 0x000fe20000000800 */
[C---:B--2---:R-:W-:Y:S08]  /*37e00*/  HMMA.1688.F32.TF32 R76, R240.reuse, R50, R76 ;  /* 0x00000032f04c723c */ /* 0x044ff0000008104c */
[C---:B---3--:R-:W-:Y:S08]  /*37e10*/  HMMA.1688.F32.TF32 R244, R240.reuse, R42, R68 ;  /* 0x0000002af0f4723c */ /* 0x048ff00000081044 */
[C---:B------:R-:W-:Y:S08]  /*37e20*/  HMMA.1688.F32.TF32 R68, R240.reuse, R46, R72 ;  /* 0x0000002ef044723c */ /* 0x040ff00000081048 */
[C---:B------:R-:W-:Y:S07]  /*37e30*/  HMMA.1688.F32.TF32 R72, R240.reuse, R54, R80 ;  /* 0x00000036f048723c */ /* 0x040fee0000081050 */
        /* <DEDUP_REMOVED lines=13> */
[----:B------:R-:W-:Y:S04]  /*37f10*/  STL.64 [R1+0x9c0], R76 ;  /* 0x0009c04c01007387 */ /* 0x000fe80000100a00 */
[----:B------:R1:W-:Y:S01]  /*37f20*/  STL.64 [R1+0x9c8], R78 ;  /* 0x0009c84e01007387 */ /* 0x0003e20000100a00 */
[C---:B------:R-:W-:Y:S03]  /*37f30*/  HMMA.1688.F32.TF32 R80, R236.reuse, R10, R100 ;  /* 0x0000000aec50723c */ /* 0x040fe60000081064 */
[----:B------:R-:W-:Y:S04]  /*37f40*/  LDS R68, [R33+0x56100] ;  /* 0x0561000021447984 */ /* 0x000fe80000000800 */
[----:B------:R-:W-:Y:S04]  /*37f50*/  STL.64 [R1+0x9b0], R72 ;  /* 0x0009b04801007387 */ /* 0x000fe80000100a00 */
[----:B------:R2:W-:Y:S01]  /*37f60*/  STL.64 [R1+0x9b8], R74 ;  /* 0x0009b84a01007387 */ /* 0x0005e20000100a00 */
[C---:B-1----:R-:W-:Y:S03]  /*37f70*/  HMMA.1688.F32.TF32 R76, R236.reuse, R14, R104 ;  /* 0x0000000eec4c723c */ /* 0x042fe60000081068 */
[----:B------:R-:W-:Y:S04]  /*37f80*/  LDS R70, [R33+0x57100] ;  /* 0x0571000021467984 */ /* 0x000fe80000000800 */
[----:B------:R-:W-:Y:S01]  /*37f90*/  LDS R69, [R41+0x56100] ;  /* 0x0561000029457984 */ /* 0x000fe20000000800 */
[C---:B--2---:R-:W-:Y:S03]  /*37fa0*/  HMMA.1688.F32.TF32 R72, R236.reuse, R6, R96 ;  /* 0x00000006ec48723c */ /* 0x044fe60000081060 */
[----:B------:R-:W1:Y:S11]  /*37fb0*/  LDS R71, [R41+0x57100] ;  /* 0x0571000029477984 */ /* 0x000e760000000800 */
[----:B------:R-:W-:Y:S09]  /*37fc0*/  @!UPT UIADD3 URZ, URZ, URZ, URZ ;  /* 0x0000003f3f3ff290 */ /* 0x000ff2000fffe03f */
        /* <DEDUP_REMOVED lines=26> */
[C---:B--2---:R-:W-:Y:S01]  /*38170*/  HMMA.1688.F32.TF32 R76, R236.reuse, R50, R140 ;  /* 0x00000032ec4c723c */ /* 0x044fe2000008108c */
[----:B------:R-:W-:Y:S01]  /*38180*/  IMAD.MOV.U32 R88, RZ, RZ, R212 ;  /* 0x000000ffff587224 */ /* 0x000fe200078e00d4 */
[----:B------:R-:W-:Y:S05]  /*38190*/  LDS R140, [R2+0x56200] ;  /* 0x05620000028c7984 */ /* 0x000fea0000000800 */
[----:B------:R-:W-:Y:S04]  /*381a0*/  STL.64 [R1+0x600], R72 ;  /* 0x0006004801007387 */ /* 0x000fe80000100a00 */
[----:B------:R2:W-:Y:S04]  /*381b0*/  STL.64 [R1+0x608], R74 ;  /* 0x0006084a01007387 */ /* 0x0005e80000100a00 */
[----:B------:R-:W-:Y:S04]  /*381c0*/  STL.64 [R1+0x5e0], R80 ;  /* 0x0005e05001007387 */ /* 0x000fe80000100a00 */
[----:B------:R4:W-:Y:S01]  /*381d0*/  STL.64 [R1+0x5e8], R82 ;  /* 0x0005e85201007387 */ /* 0x0009e20000100a00 */
[C---:B--2---:R-:W-:Y:S03]  /*381e0*/  HMMA.1688.F32.TF32 R72, R236.reuse, R54, R144 ;  /* 0x00000036ec48723c */ /* 0x044fe60000081090 */
[----:B------:R-:W-:Y:S04]  /*381f0*/  STL.64 [R1+0x5d0], R76 ;  /* 0x0005d04c01007387 */ /* 0x000fe80000100a00 */
[----:B------:R2:W-:Y:S01]  /*38200*/  STL.64 [R1+0x5d8], R78 ;  /* 0x0005d84e01007387 */ /* 0x0005e20000100a00 */
[----:B----4-:R-:W-:Y:S01]  /*38210*/  HMMA.1688.F32.TF32 R80, R236, R58, R148 ;  /* 0x0000003aec50723c */ /* 0x010fe20000081094 */
[----:B------:R-:W-:-:S02]  /*38220*/  IMAD.MOV.U32 R89, RZ, RZ, R213 ;  /* 0x000000ffff597224 */ /* 0x000fc400078e00d5 */
[----:B------:R-:W-:Y:S01]  /*38230*/  LDS R142, [R2+0x57200] ;  /* 0x05720000028e7984 */ /* 0x000fe20000000800 */
[----:B------:R-:W-:Y:S02]  /*38240*/  IMAD.MOV.U32 R90, RZ, RZ, R214 ;  /* 0x000000ffff5a7224 */ /* 0x000fe400078e00d6 */
[----:B------:R-:W-:Y:S01]  /*38250*/  IMAD.MOV.U32 R91, RZ, RZ, R215 ;  /* 0x000000ffff5b7224 */ /* 0x000fe200078e00d7 */
[----:B------:R-:W-:Y:S01]  /*38260*/  LDS R141, [R252+0x56200] ;  /* 0x05620000fc8d7984 */ /* 0x000fe20000000800 */
[C---:B--2---:R-:W-:Y:S01]  /*38270*/  HMMA.1688.F32.TF32 R76, R236.reuse, R62, R152 ;  /* 0x0000003eec4c723c */ /* 0x044fe20000081098 */
[----:B------:R-:W-:Y:S02]  /*38280*/  IMAD.MOV.U32 R240, RZ, RZ, R208 ;  /* 0x000000fffff07224 */ /* 0x000fe400078e00d0 */
[----:B------:R-:W-:Y:S04]  /*38290*/  LDS R143, [R252+0x57200] ;  /* 0x05720000fc8f7984 */ /* 0x000fe80000000800 */
[----:B------:R-:W-:Y:S04]  /*382a0*/  STL.64 [R1+0x5c0], R72 ;  /* 0x0005c04801007387 */ /* 0x000fe80000100a00 */
[----:B------:R2:W-:Y:S04]  /*382b0*/  STL.64 [R1+0x5c8], R74 ;  /* 0x0005c84a01007387 */ /* 0x0005e80000100a00 */
[----:B------:R-:W-:Y:S04]  /*382c0*/  STL.64 [R1+0x5b0], R80 ;  /* 0x0005b05001007387 */ /* 0x000fe80000100a00 */
[----:B------:R1:W-:Y:S01]  /*382d0*/  STL.64 [R1+0x5b8], R82 ;  /* 0x0005b85201007387 */ /* 0x0003e20000100a00 */
[----:B--2---:R-:W-:Y:S03]  /*382e0*/  HMMA.1688.F32.TF32 R72, R236, R66, R156 ;  /* 0x00000042ec48723c */ /* 0x004fe6000008109c */
        /* <DEDUP_REMOVED lines=13> */
[----:B------:R1:W-:Y:S04]  /*383c0*/  STL.64 [R1+0x460], R72 ;  /* 0x0004604801007387 */ /* 0x0003e80000100a00 */
[----:B------:R2:W-:Y:S04]  /*383d0*/  STL.64 [R1+0x468], R74 ;  /* 0x0004684a01007387 */ /* 0x0005e80000100a00 */
[----:B------:R-:W-:Y:S01]  /*383e0*/  STL.64 [R1+0x320], R80 ;  /* 0x0003205001007387 */ /* 0x000fe20000100a00 */
[----:B-1----:R-:W-:-:S03]  /*383f0*/  IMAD.MOV.U32 R72, RZ, RZ, R224 ;  /* 0x000000ffff487224 */ /* 0x002fc600078e00e0 */
[----:B------:R-:W-:Y:S01]  /*38400*/  STL.64 [R1+0x328], R82 ;  /* 0x0003285201007387 */ /* 0x000fe20000100a00 */
[----:B------:R-:W-:-:S03]  /*38410*/  IMAD.MOV.U32 R73, RZ, RZ, R225 ;  /* 0x000000ffff497224 */ /* 0x000fc600078e00e1 */
[----:B------:R-:W3:Y:S01]  /*38420*/  LDL.LU R224, [R1+0x1f00] ;  /* 0x001f000001e07983 */ /* 0x000ee20000300800 */
[----:B--2---:R-:W-:-:S03]  /*38430*/  IMAD.MOV.U32 R74, RZ, RZ, R226 ;  /* 0x000000ffff4a7224 */ /* 0x004fc600078e00e2 */
[----:B------:R1:W-:Y:S01]  /*38440*/  STL.64 [R1+0x300], R76 ;  /* 0x0003004c01007387 */ /* 0x0003e20000100a00 */
[----:B------:R-:W-:-:S03]  /*38450*/  IMAD.MOV.U32 R75, RZ, RZ, R227 ;  /* 0x000000ffff4b7224 */ /* 0x000fc600078e00e3 */
[----:B------:R2:W-:Y:S04]  /*38460*/  STL.64 [R1+0x308], R78 ;  /* 0x0003084e01007387 */ /* 0x0005e80000100a00 */
[----:B------:R-:W3:Y:S04]  /*38470*/  LDL.LU R225, [R1+0x1efc] ;  /* 0x001efc0001e17983 */ /* 0x000ee80000300800 */
[----:B------:R-:W3:Y:S01]  /*38480*/  LDL.LU R226, [R1+0x1ef8] ;  /* 0x001ef80001e27983 */ /* 0x000ee20000300800 */
[----:B-1----:R-:W-:Y:S02]  /*38490*/  IMAD.MOV.U32 R76, RZ, RZ, R220 ;  /* 0x000000ffff4c7224 */ /* 0x002fe400078e00dc */
[----:B------:R-:W-:Y:S01]  /*384a0*/  IMAD.MOV.U32 R77, RZ, RZ, R221 ;  /* 0x000000ffff4d7224 */ /* 0x000fe200078e00dd */
[----:B------:R-:W3:Y:S01]  /*384b0*/  LDL.LU R227, [R1+0x1ef4] ;  /* 0x001ef40001e37983 */ /* 0x000ee20000300800 */
[----:B--2---:R-:W-:-:S03]  /*384c0*/  IMAD.MOV.U32 R78, RZ, RZ, R222 ;  /* 0x000000ffff4e7224 */ /* 0x004fc600078e00de */
        /* <DEDUP_REMOVED lines=8> */
[----:B------:R-:W4:Y:S01]  /*38550*/  LDL.LU R216, [R1+0x1ee0] ;  /* 0x001ee00001d87983 */ /* 0x000f220000300800 */
[----:B------:R-:W-:-:S03]  /*38560*/  IMAD.MOV.U32 R83, RZ, RZ, R219 ;  /* 0x000000ffff537224 */ /* 0x000fc600078e00db */
[----:B------:R-:W4:Y:S04]  /*38570*/  LDL.LU R217, [R1+0x1edc] ;  /* 0x001edc0001d97983 */ /* 0x000f280000300800 */
[----:B------:R-:W4:Y:S04]  /*38580*/  LDL.LU R218, [R1+0x1ed8] ;  /* 0x001ed80001da7983 */ /* 0x000f280000300800 */
[----:B------:R-:W4:Y:S04]  /*38590*/  LDL.LU R219, [R1+0x1ed4] ;  /* 0x001ed40001db7983 */ /* 0x000f280000300800 */
        /* <DEDUP_REMOVED lines=61> */
[----:B------:R-:W-:-:S02]  /*38970*/  IMAD.MOV.U32 R87, RZ, RZ, R191 ;  /* 0x000000ffff577224 */ /* 0x000fc400078e00bf */
[----:B------:R-:W-:Y:S01]  /*38980*/  IMAD.MOV.U32 R244, RZ, RZ, R195 ;  /* 0x000000fffff47224 */ /* 0x000fe200078e00c3 */
[----:B------:R-:W3:Y:S04]  /*38990*/  LDL.LU R191, [R1+0x1e54] ;  /* 0x001e540001bf7983 */ /* 0x000ee80000300800 */
[----:B------:R-:W3:Y:S01]  /*389a0*/  LDL.LU R195, [R1+0x1e50] ;  /* 0x001e500001c37983 */ /* 0x000ee20000300800 */
[----:B------:R-:W-:Y:S02]  /*389b0*/  IMAD.MOV.U32 R245, RZ, RZ, R198 ;  /* 0x000000fffff57224 */ /* 0x000fe400078e00c6 */
[----:B------:R-:W-:Y:S01]  /*389c0*/  IMAD.MOV.U32 R246, RZ, RZ, R199 ;  /* 0x000000fffff67224 */ /* 0x000fe200078e00c7 */
[----:B------:R-:W3:Y:S01]  /*389d0*/  LDL.LU R198, [R1+0x1e4c] ;  /* 0x001e4c0001c67983 */ /* 0x000ee20000300800 */
[----:B------:R-:W-:-:S03]  /*389e0*/  IMAD.MOV.U32 R247, RZ, RZ, R203 ;  /* 0x000000fffff77224 */ /* 0x000fc600078e00cb */
[----:B------:R-:W3:Y:S04]  /*389f0*/  LDL.LU R199, [R1+0x1e48] ;  /* 0x001e480001c77983 */ /* 0x000ee80000300800 */
[----:B------:R-:W4:Y:S01]  /*38a00*/  LDL.LU R203, [R1+0x1e44] ;  /* 0x001e440001cb7983 */ /* 0x000f220000300800 */
[C---:B------:R-:W-:Y:S08]  /*38a10*/  HMMA.1688.F32.TF32 R112, R248.reuse, R22, R112 ;  /* 0x00000016f870723c */ /* 0x040ff00000081070 */
[C---:B------:R-:W-:Y:S08]  /*38a20*/  HMMA.1688.F32.TF32 R104, R248.reuse, R30, R104 ;  /* 0x0000001ef868723c */ /* 0x040ff00000081068 */
[C---:B------:R-:W-:Y:S08]  /*38a30*/  HMMA.1688.F32.TF32 R100, R248.reuse, R34, R100 ;  /* 0x00000022f864723c */ /* 0x040ff00000081064 */
[C---:B------:R-:W-:Y:S08]  /*38a40*/  HMMA.1688.F32.TF32 R88, R248.reuse, R46, R88 ;  /* 0x0000002ef858723c */ /* 0x040ff00000081058 */
[C---:B------:R-:W-:Y:S08]  /*38a50*/  HMMA.1688.F32.TF32 R80, R248.reuse, R54, R80 ;  /* 0x00000036f850723c */ /* 0x040ff00000081050 */
[----:B------:R-:W-:Y:S08]  /*38a60*/  HMMA.1688.F32.TF32 R76, R248, R58, R76 ;  /* 0x0000003af84c723c */ /* 0x000ff0000008104c */
[C---:B--2---:R-:W-:Y:S08]  /*38a70*/  HMMA.1688.F32.TF32 R120, R68.reuse, R26, R180 ;  /* 0x0000001a4478723c */ /* 0x044ff000000810b4 */
[C---:B------:R-:W-:Y:S08]  /*38a80*/  HMMA.1688.F32.TF32 R124, R68.reuse, R30, R184 ;  /* 0x0000001e447c723c */ /* 0x040ff000000810b8 */
[C---:B---3--:R-:W-:Y:S07]  /*38a90*/  HMMA.1688.F32.TF32 R92, R68.reuse, R34, R188 ;  /* 0x00000022445c723c */ /* 0x048fee00000810bc */
        /* <DEDUP_REMOVED lines=25> */
[C---:B-1----:R-:W-:Y:S08]  /*38c30*/  HMMA.1688.F32.TF32 R120, R68.reuse, R62, R216 ;  /* 0x0000003e4478723c */ /* 0x042ff000000810d8 */
[----:B------:R-:W-:Y:S01]  /*38c40*/  HMMA.1688.F32.TF32 R68, R68, R66, R220 ;  /* 0x000000424444723c */ /* 0x000fe200000810dc */
[----:B------:R-:W-:Y:S04]  /*38c50*/  STL.64 [R1+0x1f0], R124 ;  /* 0x0001f07c01007387 */ /* 0x000fe80000100a00 */
[----:B------:R1:W-:Y:S04]  /*38c60*/  STL.64 [R1+0x1f8], R126 ;  /* 0x0001f87e01007387 */ /* 0x0003e80000100a00 */
[----:B------:R-:W-:Y:S04]  /*38c70*/  STL.64 [R1+0x1d0], R92 ;  /* 0x0001d05c01007387 */ /* 0x000fe80000100a00 */
[----:B------:R-:W-:Y:S04]  /*38c80*/  STL.64 [R1+0x1d8], R94 ;  /* 0x0001d85e01007387 */ /* 0x000fe80000100a00 */
        /* <DEDUP_REMOVED lines=8> */
[C---:B--2---:R-:W-:Y:S03]  /*38d10*/  HMMA.1688.F32.TF32 R68, R248.reuse, R14, R232 ;  /* 0x0000000ef844723c */ /* 0x044fe600000810e8 */
[----:B------:R-:W-:Y:S04]  /*38d20*/  STL.64 [R1+0x180], R124 ;  /* 0x0001807c01007387 */ /* 0x000fe80000100a00 */
[----:B------:R-:W-:Y:S04]  /*38d30*/  STL.64 [R1+0x188], R126 ;  /* 0x0001887e01007387 */ /* 0x000fe80000100a00 */
[----:B------:R-:W-:Y:S04]  /*38d40*/  LDS R93, [R41+0x56180] ;  /* 0x05618000295d7984 */ /* 0x000fe80000000800 */
[----:B------:R-:W1:Y:S04]  /*38d50*/  LDS R95, [R41+0x57180] ;  /* 0x05718000295f7984 */ /* 0x000e680000000800 */
[----:B------:R-:W-:Y:S04]  /*38d60*/  STL.64 [R1+0x160], R120 ;  /* 0x0001607801007387 */ /* 0x000fe80000100a00 */
[----:B------:R-:W-:Y:S04]  /*38d70*/  STL.64 [R1+0x168], R122 ;  /* 0x0001687a01007387 */ /* 0x000fe80000100a00 */
[----:B------:R-:W-:Y:S04]  /*38d80*/  STL.64 [R1+0xc0], R68 ;  /* 0x0000c04401007387 */ /* 0x000fe80000100a00 */
[----:B------:R2:W-:Y:S02]  /*38d90*/  STL.64 [R1+0xc8], R70 ;  /* 0x0000c84601007387 */ /* 0x0005e40000100a00 */
[C---:B--2---:R-:W-:Y:S02]  /*38da0*/  HMMA.1688.F32.TF32 R68, R248.reuse, R26, R108 ;  /* 0x0000001af844723c */ /* 0x044fe4000008106c */
[----:B------:R-:W-:Y:S04]  /*38db0*/  STL.64 [R1+0xb0], R116 ;  /* 0x0000b07401007387 */ /* 0x000fe80000100a00 */
[----:B------:R-:W-:Y:S04]  /*38dc0*/  STL.64 [R1+0xb8], R118 ;  /* 0x0000b87601007387 */ /* 0x000fe80000100a00 */
[----:B------:R-:W-:Y:S04]  /*38dd0*/  STL.64 [R1+0xa0], R112 ;  /* 0x0000a07001007387 */ /* 0x000fe80000100a00 */
[----:B------:R-:W-:Y:S09]  /*38de0*/  STL.64 [R1+0xa8], R114 ;  /* 0x0000a87201007387 */ /* 0x000ff20000100a00 */
[----:B------:R-:W-:Y:S04]  /*38df0*/  STL.64 [R1+0x90], R68 ;  /* 0x0000904401007387 */ /* 0x000fe80000100a00 */
[----:B------:R2:W-:Y:S02]  /*38e00*/  STL.64 [R1+0x98], R70 ;  /* 0x0000984601007387 */ /* 0x0005e40000100a00 */
[C---:B--2---:R-:W-:Y:S02]  /*38e10*/  HMMA.1688.F32.TF32 R68, R248.reuse, R38, R96 ;  /* 0x00000026f844723c */ /* 0x044fe40000081060 */
[----:B------:R-:W-:Y:S04]  /*38e20*/  STL.64 [R1+0x80], R104 ;  /* 0x0000806801007387 */ /* 0x000fe80000100a00 */
[----:B------:R-:W-:Y:S02]  /*38e30*/  STL.64 [R1+0x88], R106 ;  /* 0x0000886a01007387 */ /* 0x000fe40000100a00 */
[C---:B------:R-:W-:Y:S02]  /*38e40*/  HMMA.1688.F32.TF32 R96, R248.reuse, R42, R240 ;  /* 0x0000002af860723c */ /* 0x040fe400000810f0 */
[----:B------:R-:W-:Y:S04]  /*38e50*/  STL.64 [R1+0x70], R100 ;  /* 0x0000706401007387 */ /* 0x000fe80000100a00 */
[----:B------:R-:W-:Y:S09]  /*38e60*/  STL.64 [R1+0x78], R102 ;  /* 0x0000786601007387 */ /* 0x000ff20000100a00 */
        /* <DEDUP_REMOVED lines=12> */
[----:B------:R-:W-:Y:S02]  /*38f30*/  HMMA.1688.F32.TF32 R248, R248, R66, R244 ;  /* 0x00000042f8f8723c */ /* 0x000fe400000810f4 */
[----:B------:R2:W-:Y:S04]  /*38f40*/  STL.64 [R1+0x10], R76 ;  /* 0x0000104c01007387 */ /* 0x0005e80000100a00 */
[----:B------:R3:W-:Y:S04]  /*38f50*/  STL.64 [R1+0x18], R78 ;  /* 0x0000184e01007387 */ /* 0x0007e80000100a00 */
[----:B------:R-:W4:Y:S05]  /*38f60*/  LDL.LU R244, [R1+0x520] ;  /* 0x0005200001f47983 */ /* 0x000f2a0000300800 */
[----:B------:R-:W-:Y:S04]  /*38f70*/  STL.64 [R1], R68 ;  /* 0x0000004401007387 */ /* 0x000fe80000100a00 */
[----:B------:R1:W-:Y:S04]  /*38f80*/  STL.64 [R1+0x8], R70 ;  /* 0x0000084601007387 */ /* 0x0003e80000100a00 */
[----:B------:R-:W4:Y:S04]  /*38f90*/  LDL.LU R245, [R1+0x524] ;  /* 0x0005240001f57983 */ /* 0x000f280000300800 */
[----:B------:R-:W4:Y:S04]  /*38fa0*/  LDL.LU R246, [R1+0x528] ;  /* 0x0005280001f67983 */ /* 0x000f280000300800 */
[----:B------:R-:W4:Y:S04]  /*38fb0*/  LDL.LU R247, [R1+0x52c] ;  /* 0x00052c0001f77983 */ /* 0x000f280000300800 */
[----:B------:R-:W1:Y:S04]  /*38fc0*/  LDL.LU R72, [R1+0x490] ;  /* 0x0004900001487983 */ /* 0x000e680000300800 */
[----:B------:R-:W1:Y:S04]  /*38fd0*/  LDL.LU R73, [R1+0x494] ;  /* 0x0004940001497983 */ /* 0x000e680000300800 */
[----:B------:R-:W1:Y:S04]  /*38fe0*/  LDL.LU R74, [R1+0x498] ;  /* 0x00049800014a7983 */ /* 0x000e680000300800 */
[----:B------:R-:W1:Y:S04]  /*38ff0*/  LDL.LU R75, [R1+0x49c] ;  /* 0x00049c00014b7983 */ /* 0x000e680000300800 */
[----:B--2---:R-:W2:Y:S04]  /*39000*/  LDL.LU R76, [R1+0x480] ;  /* 0x00048000014c7983 */ /* 0x004ea80000300800 */
[----:B------:R-:W2:Y:S04]  /*39010*/  LDL.LU R77, [R1+0x484] ;  /* 0x00048400014d7983 */ /* 0x000ea80000300800 */
[----:B---3--:R-:W2:Y:S04]  /*39020*/  LDL.LU R78, [R1+0x488] ;  /* 0x00048800014e7983 */ /* 0x008ea80000300800 */
        /* <DEDUP_REMOVED lines=29> */
[----:B------:R-:W-:Y:S04]  /*39200*/  STL [R1+0x1c10], R250 ;  /* 0x001c10fa01007387 */ /* 0x000fe80000100800 */
[----:B------:R-:W-:Y:S04]  /*39210*/  STL.64 [R1+0x1bd0], R248 ;  /* 0x001bd0f801007387 */ /* 0x000fe80000100a00 */
[----:B------:R-:W-:Y:S01]  /*39220*/  STL [R1+0x1bcc], R251 ;  /* 0x001bccfb01007387 */ /* 0x000fe20000100800 */
[C---:B-1----:R-:W-:Y:S08]  /*39230*/  HMMA.1688.F32.TF32 R68, R92.reuse, R14, R72 ;  /* 0x0000000e5c44723c */ /* 0x042ff00000081048 */
[C---:B--2---:R-:W-:Y:S08]  /*39240*/  HMMA.1688.F32.TF32 R76, R92.reuse, R10, R76 ;  /* 0x0000000a5c4c723c */ /* 0x044ff0000008104c */
[C---:B---3--:R-:W-:Y:S11]  /*39250*/  HMMA.1688.F32.TF32 R80, R92.reuse, R6, R80 ;  /* 0x000000065c50723c */ /* 0x048ff60000081050 */
[----:B------:R-:W-:Y:S11]  /*39260*/  @!UPT UIADD3 URZ, URZ, URZ, URZ ;  /* 0x0000003f3f3ff290 */ /* 0x000ff6000fffe03f */
[----:B------:R-:W-:Y:S01]  /*39270*/  @!UPT UIADD3 URZ, URZ, URZ, URZ ;  /* 0x0000003f3f3ff290 */ /* 0x000fe2000fffe03f */
[----:B------:R-:W-:Y:S04]  /*39280*/  STL.64 [R1+0x150], R80 ;  /* 0x0001505001007387 */ /* 0x000fe80000100a00 */
[----:B------:R-:W-:Y:S04]  /*39290*/  STL.64 [R1+0x158], R82 ;  /* 0x0001585201007387 */ /* 0x000fe80000100a00 */
[----:B------:R-:W2:Y:S04]  /*392a0*/  LDL.LU R72, [R1+0x540] ;  /* 0x0005400001487983 */ /* 0x000ea80000300800 */
[----:B------:R1:W-:Y:S04]  /*392b0*/  STL.64 [R1+0x140], R76 ;  /* 0x0001404c01007387 */ /* 0x0003e80000100a00 */
[----:B------:R3:W-:Y:S04]  /*392c0*/  STL.64 [R1+0x148], R78 ;  /* 0x0001484e01007387 */ /* 0x0007e80000100a00 */
[----:B------:R-:W-:Y:S04]  /*392d0*/  STL.64 [R1+0x130], R68 ;  /* 0x0001304401007387 */ /* 0x000fe80000100a00 */
[----:B------:R1:W-:Y:S04]  /*392e0*/  STL.64 [R1+0x138], R70 ;  /* 0x0001384601007387 */ /* 0x0003e80000100a00 */
[----:B------:R-:W2:Y:S04]  /*392f0*/  LDL.LU R73, [R1+0x544] ;  /* 0x0005440001497983 */ /* 0x000ea80000300800 */
[----:B------:R-:W2:Y:S04]  /*39300*/  LDL.LU R74, [R1+0x548] ;  /* 0x00054800014a7983 */ /* 0x000ea80000300800 */
[----:B------:R-:W2:Y:S04]  /*39310*/  LDL.LU R75, [R1+0x54c] ;  /* 0x00054c00014b7983 */ /* 0x000ea80000300800 */
[----:B-1----:R-:W2:Y:S04]  /*39320*/  LDL.LU R76, [R1+0x550] ;  /* 0x00055000014c7983 */ /* 0x002ea80000300800 */
[----:B------:R-:W2:Y:S04]  /*39330*/  LDL.LU R77, [R1+0x554] ;  /* 0x00055400014d7983 */ /* 0x000ea80000300800 */
[----:B---3--:R-:W3:Y:S04]  /*39340*/  LDL.LU R78, [R1+0x558] ;  /* 0x00055800014e7983 */ /* 0x008ee80000300800 */
[----:B------:R-:W3:Y:S01]  /*39350*/  LDL.LU R79, [R1+0x55c] ;  /* 0x00055c00014f7983 */ /* 0x000ee20000300800 */
[C---:B----4-:R-:W-:Y:S03]  /*39360*/  HMMA.1688.F32.TF32 R104, R92.reuse, R18, R104 ;  /* 0x000000125c68723c */ /* 0x050fe60000081068 */
[----:B------:R-:W4:Y:S04]  /*39370*/  LDL.LU R80, [R1+0x560] ;  /* 0x0005600001507983 */ /* 0x000f280000300800 */
[----:B------:R-:W4:Y:S01]  /*39380*/  LDL.LU R81, [R1+0x564] ;  /* 0x0005640001517983 */ /* 0x000f220000300800 */
[C---:B------:R-:W-:Y:S03]  /*39390*/  HMMA.1688.F32.TF32 R68, R92.reuse, R22, R100 ;  /* 0x000000165c44723c */ /* 0x040fe60000081064 */
[----:B------:R-:W4:Y:S04]  /*393a0*/  LDL.LU R82, [R1+0x568] ;  /* 0x0005680001527983 */ /* 0x000f280000300800 */
[----:B------:R-:W4:Y:S01]  /*393b0*/  LDL.LU R83, [R1+0x56c] ;  /* 0x00056c0001537983 */ /* 0x000f220000300800 */
[C---:B------:R-:W-:Y:S07]  /*393c0*/  HMMA.1688.F32.TF32 R100, R92.reuse, R26, R96 ;  /* 0x0000001a5c64723c */ /* 0x040fee0000081060 */
[----:B------:R-:W-:Y:S01]  /*393d0*/  STL.64 [R1+0x110], R104 ;  /* 0x0001106801007387 */ /* 0x000fe20000100a00 */
[C---:B------:R-:W-:Y:S03]  /*393e0*/  HMMA.1688.F32.TF32 R96, R92.reuse, R30, R240 ;  /* 0x0000001e5c60723c */ /* 0x040fe600000810f0 */
[----:B------:R-:W-:Y:S04]  /*393f0*/  STL.64 [R1+0x118], R106 ;  /* 0x0001186a01007387 */ /* 0x000fe80000100a00 */
[----:B------:R-:W-:Y:S01]  /*39400*/  STL.64 [R1+0x100], R68 ;  /* 0x0001004401007387 */ /* 0x000fe20000100a00 */
[C---:B------:R-:W-:Y:S03]  /*39410*/  HMMA.1688.F32.TF32 R244, R92.reuse, R38, R244 ;  /* 0x000000265cf4723c */ /* 0x040fe600000810f4 */
[----:B------:R1:W-:Y:S05]  /*39420*/  STL.64 [R1+0x108], R70 ;  /* 0x0001084601007387 */ /* 0x0003ea0000100a00 */
[C---:B-1----:R-:W-:Y:S01]  /*39430*/  HMMA.1688.F32.TF32 R68, R92.reuse, R34, R88 ;  /* 0x000000225c44723c */ /* 0x042fe20000081058 */
[----:B------:R-:W-:Y:S04]  /*39440*/  STL.64 [R1+0xf0], R100 ;  /* 0x0000f06401007387 */ /* 0x000fe80000100a00 */
[----:B------:R-:W-:Y:S04]  /*39450*/  STL.64 [R1+0xf8], R102 ;  /* 0x0000f86601007387 */ /* 0x000fe80000100a00 */
[----:B------:R-:W-:Y:S04]  /*39460*/  STL.64 [R1+0xe0], R96 ;  /* 0x0000e06001007387 */ /* 0x000fe80000100a00 */
[----:B------:R-:W-:Y:S04]  /*39470*/  STL.64 [R1+0xe8], R98 ;  /* 0x0000e86201007387 */ /* 0x000fe80000100a00 */
[----:B------:R-:W-:Y:S06]  /*39480*/  STL.64 [R1+0x1be0], R244 ;  /* 0x001be0f401007387 */ /* 0x000fec0000100a00 */
[----:B------:R-:W-:Y:S04]  /*39490*/  STL.64 [R1+0xd0], R68 ;  /* 0x0000d04401007387 */ /* 0x000fe80000100a00 */
[----:B------:R1:W-:Y:S04]  /*394a0*/  STL.64 [R1+0xd8], R70 ;  /* 0x0000d84601007387 */ /* 0x0003e80000100a00 */
[----:B------:R2:W-:Y:S01]  /*394b0*/  STL.64 [R1+0x1bd8], R246 ;  /* 0x001bd8f601007387 */ /* 0x0005e20000100a00 */
[C---:B-1----:R-:W-:Y:S03]  /*394c0*/  HMMA.1688.F32.TF32 R68, R92.reuse, R42, R84 ;  /* 0x0000002a5c44723c */ /* 0x042fe60000081054 */
        /* <DEDUP_REMOVED lines=12> */
[----:B------:R1:W-:Y:S04]  /*39590*/  STL.64 [R1+0x1bf0], R68 ;  /* 0x001bf04401007387 */ /* 0x0003e80000100a00 */
[----:B------:R1:W-:Y:S01]  /*395a0*/  STL.64 [R1+0x1be8], R70 ;  /* 0x001be84601007387 */ /* 0x0003e20000100a00 */
[C---:B--2---:R-:W-:Y:S08]  /*395b0*/  HMMA.1688.F32.TF32 R72, R92.reuse, R46, R72 ;  /* 0x0000002e5c48723c */ /* 0x044ff00000081048 */
[C---:B---3--:R-:W-:Y:S11]  /*395c0*/  HMMA.1688.F32.TF32 R76, R92.reuse, R50, R76 ;  /* 0x000000325c4c723c */ /* 0x048ff6000008104c */
[----:B------:R-:W-:Y:S04]  /*395d0*/  @!UPT UIADD3 URZ, URZ, URZ, URZ ;  /* 0x0000003f3f3ff290 */ /* 0x000fe8000fffe03f */
[----:B------:R-:W-:Y:S04]  /*395e0*/  STL.64 [R1+0x1c00], R72 ;  /* 0x001c004801007387 */ /* 0x000fe80000100a00 */
[----:B------:R-:W-:Y:S04]  /*395f0*/  STL.64 [R1+0x1bf8], R74 ;  /* 0x001bf84a01007387 */ /* 0x000fe80000100a00 */
[----:B------:R2:W-:Y:S04]  /*39600*/  STL [R1+0x1c18], R76 ;  /* 0x001c184c01007387 */ /* 0x0005e80000100800 */
[----:B------:R3:W-:Y:S04]  /*39610*/  STL [R1+0x1c14], R77 ;  /* 0x001c144d01007387 */ /* 0x0007e80000100800 */
[----:B------:R1:W-:Y:S04]  /*39620*/  STL.64 [R1+0x1c08], R78 ;  /* 0x001c084e01007387 */ /* 0x0003e80000100a00 */
[----:B------:R-:W2:Y:S04]  /*39630*/  LDL.LU R100, [R1+0x5f0] ;  /* 0x0005f00001647983 */ /* 0x000ea80000300800 */
[----:B------:R-:W2:Y:S04]  /*39640*/  LDL.LU R101, [R1+0x5f4] ;  /* 0x0005f40001657983 */ /* 0x000ea80000300800 */
[----:B------:R-:W2:Y:S04]  /*39650*/  LDL.LU R102, [R1+0x5f8] ;  /* 0x0005f80001667983 */ /* 0x000ea80000300800 */
[----:B------:R-:W2:Y:S04]  /*39660*/  LDL.LU R103, [R1+0x5fc] ;  /* 0x0005fc0001677983 */ /* 0x000ea80000300800 */
[----:B------:R-:W3:Y:S04]  /*39670*/  LDL.LU R96, [R1+0x610] ;  /* 0x0006100001607983 */ /* 0x000ee80000300800 */
[----:B------:R-:W3:Y:S04]  /*39680*/  LDL.LU R97, [R1+0x614] ;  /* 0x0006140001617983 */ /* 0x000ee80000300800 */
[----:B------:R-:W3:Y:S04]  /*39690*/  LDL.LU R98, [R1+0x618] ;  /* 0x0006180001627983 */ /* 0x000ee80000300800 */
[----:B------:R-:W3:Y:S01]  /*396a0*/  LDL.LU R99, [R1+0x61c] ;  /* 0x00061c0001637983 */ /* 0x000ee20000300800 */
[C---:B----4-:R-:W-:Y:S08]  /*396b0*/  HMMA.1688.F32.TF32 R80, R92.reuse, R54, R80 ;  /* 0x000000365c50723c */ /* 0x050ff00000081050 */
[C---:B------:R-:W-:Y:S11]  /*396c0*/  HMMA.1688.F32.TF32 R84, R92.reuse, R58, R84 ;  /* 0x0000003a5c54723c */ /* 0x040ff60000081054 */
[----:B------:R-:W-:Y:S04]  /*396d0*/  @!UPT UIADD3 URZ, URZ, URZ, URZ ;  /* 0x0000003f3f3ff290 */ /* 0x000fe8000fffe03f */
[----:B------:R4:W-:Y:S01]  /*396e0*/  STL [R1+0x1c28], R80 ;  /* 0x001c285001007387 */ /* 0x0009e20000100800 */
[C---:B------:R-:W-:Y:S03]  /*396f0*/  HMMA.1688.F32.TF32 R88, R92.reuse, R62, R88 ;  /* 0x0000003e5c58723c */ /* 0x040fe60000081058 */
[----:B------:R1:W-:Y:S04]  /*39700*/  STL [R1+0x1c24], R81 ;  /* 0x001c245101007387 */ /* 0x0003e80000100800 */
[----:B------:R1:W-:Y:S04]  /*39710*/  STL [R1+0x1c20], R82 ;  /* 0x001c205201007387 */ /* 0x0003e80000100800 */
[----:B------:R1:W-:Y:S04]  /*39720*/  STL [R1+0x1c1c], R83 ;  /* 0x001c1c5301007387 */ /* 0x0003e80000100800 */
[----:B------:R1:W-:Y:S04]  /*39730*/  STL [R1+0x1c38], R84 ;  /* 0x001c385401007387 */ /* 0x0003e80000100800 */
[----:B------:R1:W-:Y:S04]  /*39740*/  STL [R1+0x1c34], R85 ;  /* 0x001c345501007387 */ /* 0x0003e80000100800 */
[----:B------:R1:W-:Y:S04]  /*39750*/  STL [R1+0x1c30], R86 ;  /* 0x001c305601007387 */ /* 0x0003e80000100800 */
[----:B------:R1:W-:Y:S01]  /*39760*/  STL [R1+0x1c2c], R87 ;  /* 0x001c2c5701007387 */ /* 0x0003e20000100800 */
[----:B------:R-:W-:Y:S03]  /*39770*/  HMMA.1688.F32.TF32 R92, R92, R66, R240 ;  /* 0x000000425c5c723c */ /* 0x000fe600000810f0 */
        /* <DEDUP_REMOVED lines=8> */
[----:B------:R1:W-:Y:S04]  /*39800*/  STL [R1+0x1c58], R92 ;  /* 0x001c585c01007387 */ /* 0x0003e80000100800 */
[----:B------:R1:W-:Y:S04]  /*39810*/  STL [R1+0x1c54], R93 ;  /* 0x001c545d01007387 */ /* 0x0003e80000100800 */
[----:B------:R1:W-:Y:S04]  /*39820*/  STL [R1+0x1c50], R94 ;  /* 0x001c505e01007387 */ /* 0x0003e80000100800 */
[----:B------:R1:W-:Y:S01]  /*39830*/  STL [R1+0x1c4c], R95 ;  /* 0x001c4c5f01007387 */ /* 0x0003e20000100800 */
[C---:B--2---:R-:W-:Y:S11]  /*39840*/  HMMA.1688.F32.TF32 R144, R140.reuse, R6, R100 ;  /* 0x000000068c90723c */ /* 0x044ff60000081064 */
[----:B------:R-:W-:Y:S11]  /*39850*/  @!UPT UIADD3 URZ, URZ, URZ, URZ ;  /* 0x0000003f3f3ff290 */ /* 0x000ff6000fffe03f */
[----:B------:R-:W-:Y:S01]  /*39860*/  @!UPT UIADD3 URZ, URZ, URZ, URZ ;  /* 0x0000003f3f3ff290 */ /* 0x000fe2000fffe03f */
[----:B------:R2:W-:Y:S04]  /*39870*/  STL [R1+0x1c68], R144 ;  /* 0x001c689001007387 */ /* 0x0005e80000100800 */
[----:B------:R1:W-:Y:S04]  /*39880*/  STL [R1+0x1c64], R145 ;  /* 0x001c649101007387 */ /* 0x0003e80000100800 */
[----:B------:R1:W-:Y:S04]  /*39890*/  STL [R1+0x1c60], R146 ;  /* 0x001c609201007387 */ /* 0x0003e80000100800 */
[----:B------:R1:W-:Y:S04]  /*398a0*/  STL [R1+0x1c5c], R147 ;  /* 0x001c5c9301007387 */ /* 0x0003e80000100800 */
[----:B------:R-:W2:Y:S04]  /*398b0*/  LDL.LU R116, [R1+0x630] ;  /* 0x0006300001747983 */ /* 0x000ea80000300800 */
[----:B------:R-:W2:Y:S04]  /*398c0*/  LDL.LU R117, [R1+0x634] ;  /* 0x0006340001757983 */ /* 0x000ea80000300800 */
[----:B------:R-:W2:Y:S04]  /*398d0*/  LDL.LU R118, [R1+0x638] ;  /* 0x0006380001767983 */ /* 0x000ea80000300800 */
[----:B------:R-:W2:Y:S01]  /*398e0*/  LDL.LU R119, [R1+0x63c] ;  /* 0x00063c0001777983 */ /* 0x000ea20000300800 */
[C---:B---3--:R-:W-:Y:S03]  /*398f0*/  HMMA.1688.F32.TF32 R148, R140.reuse, R10, R96 ;  /* 0x0000000a8c94723c */ /* 0x048fe60000081060 */
        /* <DEDUP_REMOVED lines=8> */
[----:B------:R1:W-:Y:S04]  /*39980*/  STL [R1+0x1c78], R148 ;  /* 0x001c789401007387 */ /* 0x0003e80000100800 */
[----:B------:R1:W-:Y:S04]  /*39990*/  STL [R1+0x1c74], R149 ;  /* 0x001c749501007387 */ /* 0x0003e80000100800 */
[----:B------:R1:W-:Y:S04]  /*399a0*/  STL [R1+0x1c70], R150 ;  /* 0x001c709601007387 */ /* 0x0003e80000100800 */
[----:B------:R1:W-:Y:S04]  /*399b0*/  STL [R1+0x1c6c], R151 ;  /* 0x001c6c9701007387 */ /* 0x0003e80000100800 */
[----:B------:R-:W3:Y:S04]  /*399c0*/  LDL.LU R104, [R1+0x660] ;  /* 0x0006600001687983 */ /* 0x000ee80000300800 */
[----:B------:R-:W3:Y:S04]  /*399d0*/  LDL.LU R105, [R1+0x664] ;  /* 0x0006640001697983 */ /* 0x000ee80000300800 */
[----:B------:R-:W3:Y:S04]  /*399e0*/  LDL.LU R106, [R1+0x668] ;  /* 0x00066800016a7983 */ /* 0x000ee80000300800 */
[----:B------:R-:W3:Y:S01]  /*399f0*/  LDL.LU R107, [R1+0x66c] ;  /* 0x00066c00016b7983 */ /* 0x000ee20000300800 */
[C---:B----4-:R-:W-:Y:S03]  /*39a00*/  HMMA.1688.F32.TF32 R152, R140.reuse, R14, R240 ;  /* 0x0000000e8c98723c */ /* 0x050fe600000810f0 */
        /* <DEDUP_REMOVED lines=16> */
[C---:B--2---:R-:W-:Y:S08]  /*39b10*/  HMMA.1688.F32.TF32 R156, R140.reuse, R18, R116 ;  /* 0x000000128c9c723c */ /* 0x044ff00000081074 */
[C---:B---3--:R-:W-:Y:S11]  /*39b20*/  HMMA.1688.F32.TF32 R96, R140.reuse, R22, R96 ;  /* 0x000000168c60723c */ /* 0x048ff60000081060 */
[----:B------:R-:W-:Y:S04]  /*39b30*/  @!UPT UIADD3 URZ, URZ, URZ, URZ ;  /* 0x0000003f3f3ff290 */ /* 0x000fe8000fffe03f */
[----:B------:R2:W-:Y:S04]  /*39b40*/  STL [R1+0x1c98], R156 ;  /* 0x001c989c01007387 */ /* 0x0005e80000100800 */
[----:B------:R3:W-:Y:S04]  /*39b50*/  STL [R1+0x1c94], R157 ;  /* 0x001c949d01007387 */ /* 0x0007e80000100800 */
[----:B------:R1:W-:Y:S04]  /*39b60*/  STL [R1+0x1c90], R158 ;  /* 0x001c909e01007387 */ /* 0x0003e80000100800 */
[----:B------:R1:W-:Y:S04]  /*39b70*/  STL [R1+0x1c8c], R159 ;  /* 0x001c8c9f01007387 */ /* 0x0003e80000100800 */
[----:B------:R-:W-:Y:S04]  /*39b80*/  STL.64 [R1+0x1ca8], R96 ;  /* 0x001ca86001007387 */ /* 0x000fe80000100a00 */
[----:B------:R-:W-:Y:S04]  /*39b90*/  STL [R1+0x1ca0], R98 ;  /* 0x001ca06201007387 */ /* 0x000fe80000100800 */
[----:B------:R-:W-:Y:S04]  /*39ba0*/  STL [R1+0x1c9c], R99 ;  /* 0x001c9c6301007387 */ /* 0x000fe80000100800 */
[----:B------:R-:W2:Y:S04]  /*39bb0*/  LDL.LU R120, [R1+0x6a0] ;  /* 0x0006a00001787983 */ /* 0x000ea80000300800 */
[----:B------:R-:W2:Y:S04]  /*39bc0*/  LDL.LU R121, [R1+0x6a4] ;  /* 0x0006a40001797983 */ /* 0x000ea80000300800 */
[----:B------:R-:W2:Y:S04]  /*39bd0*/  LDL.LU R122, [R1+0x6a8] ;  /* 0x0006a800017a7983 */ /* 0x000ea80000300800 */
[----:B------:R-:W2:Y:S01]  /*39be0*/  LDL.LU R123, [R1+0x6ac] ;  /* 0x0006ac00017b7983 */ /* 0x000ea20000300800 */
[C---:B------:R-:W-:Y:S08]  /*39bf0*/  HMMA.1688.F32.TF32 R100, R140.reuse, R26, R100 ;  /* 0x0000001a8c64723c */ /* 0x040ff00000081064 */
[C---:B------:R-:W-:Y:S08]  /*39c00*/  HMMA.1688.F32.TF32 R104, R140.reuse, R30, R104 ;  /* 0x0000001e8c68723c */ /* 0x040ff00000081068 */
[C---:B----4-:R-:W-:Y:S07]  /*39c10*/  HMMA.1688.F32.TF32 R108, R140.reuse, R34, R108 ;  /* 0x000000228c6c723c */ /* 0x050fee000008106c */
[----:B------:R-:W-:Y:S01]  /*39c20*/  STL.64 [R1+0x1cb8], R100 ;  /* 0x001cb86401007387 */ /* 0x000fe20000100a00 */
[C---:B------:R-:W-:Y:S03]  /*39c30*/  HMMA.1688.F32.TF32 R112, R140.reuse, R38, R112 ;  /* 0x000000268c70723c */ /* 0x040fe60000081070 */
        /* <DEDUP_REMOVED lines=19> */
[C---:B------:R-:W-:Y:S03]  /*39d70*/  HMMA.1688.F32.TF32 R116, R140.reuse, R42, R240 ;  /* 0x0000002a8c74723c */ /* 0x040fe600000810f0 */
[----:B------:R-:W3:Y:S04]  /*39d80*/  LDL.LU R240, [R1+0x6f0] ;  /* 0x0006f00001f07983 */ /* 0x000ee80000300800 */
[----:B------:R-:W3:Y:S04]  /*39d90*/  LDL.LU R241, [R1+0x6f4] ;  /* 0x0006f40001f17983 */ /* 0x000ee80000300800 */
[----:B------:R-:W3:Y:S04]  /*39da0*/  LDL.LU R242, [R1+0x6f8] ;  /* 0x0006f80001f27983 */ /* 0x000ee80000300800 */
[----:B------:R-:W3:Y:S08]  /*39db0*/  LDL.LU R243, [R1+0x6fc] ;  /* 0x0006fc0001f37983 */ /* 0x000ef00000300800 */
[----:B------:R-:W-:Y:S04]  /*39dc0*/  STL.64 [R1+0x1cf8], R116 ;  /* 0x001cf87401007387 */ /* 0x000fe80000100a00 */
[----:B------:R-:W-:Y:S04]  /*39dd0*/  STL.64 [R1+0x1cf0], R118 ;  /* 0x001cf07601007387 */ /* 0x000fe80000100a00 */
[----:B------:R-:W3:Y:S04]  /*39de0*/  LDL.LU R236, [R1+0x6e0] ;  /* 0x0006e00001ec7983 */ /* 0x000ee80000300800 */
[----:B------:R-:W3:Y:S04]  /*39df0*/  LDL.LU R237, [R1+0x6e4] ;  /* 0x0006e40001ed7983 */ /* 0x000ee80000300800 */
[----:B------:R-:W3:Y:S04]  /*39e00*/  LDL.LU R238, [R1+0x6e8] ;  /* 0x0006e80001ee7983 */ /* 0x000ee80000300800 */
[----:B------:R-:W3:Y:S01]  /*39e10*/  LDL.LU R239, [R1+0x6ec] ;  /* 0x0006ec0001ef7983 */ /* 0x000ee20000300800 */
[C---:B--2---:R-:W-:Y:S11]  /*39e20*/  HMMA.1688.F32.TF32 R120, R140.reuse, R46, R120 ;  /* 0x0000002e8c78723c */ /* 0x044ff60000081078 */
[----:B------:R-:W-:Y:S11]  /*39e30*/  @!UPT UIADD3 URZ, URZ, URZ, URZ ;  /* 0x0000003f3f3ff290 */ /* 0x000ff6000fffe03f */
[----:B------:R-:W-:Y:S01]  /*39e40*/  @!UPT UIADD3 URZ, URZ, URZ, URZ ;  /* 0x0000003f3f3ff290 */ /* 0x000fe2000fffe03f */
[----:B------:R-:W-:Y:S04]  /*39e50*/  STL.64 [R1+0x1d08], R120 ;  /* 0x001d087801007387 */ /* 0x000fe80000100a00 */
[----:B------:R-:W-:Y:S04]  /*39e60*/  STL.64 [R1+0x1d00], R122 ;  /* 0x001d007a01007387 */ /* 0x000fe80000100a00 */
        /* <DEDUP_REMOVED lines=12> */
[C---:B----4-:R-:W-:Y:S08]  /*39f30*/  HMMA.1688.F32.TF32 R124, R140.reuse, R50, R124 ;  /* 0x000000328c7c723c */ /* 0x050ff0000008107c */
[C---:B---3--:R-:W-:Y:S08]  /*39f40*/  HMMA.1688.F32.TF32 R128, R140.reuse, R54, R128 ;  /* 0x000000368c80723c */ /* 0x048ff00000081080 */
[C---:B------:R-:W-:Y:S07]  /*39f50*/  HMMA.1688.F32.TF32 R132, R140.reuse, R58, R132 ;  /* 0x0000003a8c84723c */ /* 0x040fee0000081084 */
[----:B------:R-:W-:Y:S04]  /*39f60*/  STL.64 [R1+0x1d18], R124 ;  /* 0x001d187c01007387 */ /* 0x000fe80000100a00 */
[----:B------:R-:W-:Y:S04]  /*39f70*/  STL.64 [R1+0x1d10], R126 ;  /* 0x001d107e01007387 */ /* 0x000fe80000100a00 */
[----:B------:R-:W-:Y:S04]  /*39f80*/  STL.64 [R1+0x1d28], R128 ;  /* 0x001d288001007387 */ /* 0x000fe80000100a00 */
[----:B------:R-:W-:Y:S01]  /*39f90*/  STL.64 [R1+0x1d20], R130 ;  /* 0x001d208201007387 */ /* 0x000fe20000100a00 */
[C---:B------:R-:W-:Y:S03]  /*39fa0*/  HMMA.1688.F32.TF32 R136, R140.reuse, R62, R240 ;  /* 0x0000003e8c88723c */ /* 0x040fe600000810f0 */
[----:B------:R-:W-:Y:S04]  /*39fb0*/  STL.64 [R1+0x1d38], R132 ;  /* 0x001d388401007387 */ /* 0x000fe80000100a00 */
[----:B------:R-:W-:Y:S04]  /*39fc0*/  STL.64 [R1+0x1d30], R134 ;  /* 0x001d308601007387 */ /* 0x000fe80000100a00 */
[----:B------:R-:W3:Y:S04]  /*39fd0*/  LDL.LU R240, [R1+0x740] ;  /* 0x0007400001f07983 */ /* 0x000ee80000300800 */
[----:B------:R-:W3:Y:S04]  /*39fe0*/  LDL.LU R241, [R1+0x744] ;  /* 0x0007440001f17983 */ /* 0x000ee80000300800 */
[----:B------:R-:W3:Y:S04]  /*39ff0*/  LDL.LU R242, [R1+0x748] ;  /* 0x0007480001f27983 */ /* 0x000ee80000300800 */
[----:B------:R-:W3:Y:S01]  /*3a000*/  LDL.LU R243, [R1+0x74c] ;  /* 0x00074c0001f37983 */ /* 0x000ee20000300800 */
[----:B------:R-:W-:Y:S03]  /*3a010*/  HMMA.1688.F32.TF32 R140, R140, R66, R236 ;  /* 0x000000428c8c723c */ /* 0x000fe600000810ec */
[----:B------:R-:W-:Y:S04]  /*3a020*/  STL.64 [R1+0x1d48], R136 ;  /* 0x001d488801007387 */ /* 0x000fe80000100a00 */
[----:B------:R-:W-:Y:S04]  /*3a030*/  STL.64 [R1+0x1d40], R138 ;  /* 0x001d408a01007387 */ /* 0x000fe80000100a00 */
[----:B------:R-:W-:Y:S04]  /*3a040*/  LDS R236, [R2+0x56280] ;  /* 0x0562800002ec7984 */ /* 0x000fe80000000800 */
[----:B------:R-:W-:Y:S04]  /*3a050*/  LDS R238, [R2+0x57280] ;  /* 0x0572800002ee7984 */ /* 0x000fe80000000800 */
[----:B------:R-:W-:Y:S04]  /*3a060*/  LDS R237, [R252+0x56280] ;  /* 0x05628000fced7984 */ /* 0x000fe80000000800 */
[----:B------:R-:W-:Y:S04]  /*3a070*/  STL.64 [R1+0x1d58], R140 ;  /* 0x001d588c01007387 */ /* 0x000fe80000100a00 */
[----:B------:R-:W-:Y:S04]  /*3a080*/  STL.64 [R1+0x1d50], R142 ;  /* 0x001d508e01007387 */ /* 0x000fe80000100a00 */
[----:B------:R-:W4:Y:S01]  /*3a090*/  LDS R239, [R252+0x57280] ;  /* 0x05728000fcef7984 */ /* 0x000f220000000800 */
[C---:B--2---:R-:W-:Y:S08]  /*3a0a0*/  HMMA.1688.F32.TF32 R208, R204.reuse, R6, R168 ;  /* 0x00000006ccd0723c */ /* 0x044ff000000810a8 */
[C---:B------:R-:W-:Y:S11]  /*3a0b0*/  HMMA.1688.F32.TF32 R228, R204.reuse, R10, R164 ;  /* 0x0000000acce4723c */ /* 0x040ff600000810a4 */
[----:B------:R-:W-:Y:S04]  /*3a0c0*/  @!UPT UIADD3 URZ, URZ, URZ, URZ ;  /* 0x0000003f3f3ff290 */ /* 0x000fe8000fffe03f */
        /* <DEDUP_REMOVED lines=37> */
[C---:B---3--:R-:W-:Y:S03]  /*3a320*/  HMMA.1688.F32.TF32 R216, R204.reuse, R18, R240 ;  /* 0x00000012ccd8723c */ /* 0x048fe600000810f0 */
[----:B------:R-:W3:Y:S04]  /*3a330*/  LDL.LU R240, [R1+0x7b0] ;  /* 0x0007b00001f07983 */ /* 0x000ee80000300800 */
[----:B------:R-:W3:Y:S04]  /*3a340*/  LDL.LU R241, [R1+0x7b4] ;  /* 0x0007b40001f17983 */ /* 0x000ee80000300800 */
[----:B------:R-:W3:Y:S04]  /*3a350*/  LDL.LU R242, [R1+0x7b8] ;  /* 0x0007b80001f27983 */ /* 0x000ee80000300800 */
[----:B------:R-:W3:Y:S08]  /*3a360*/  LDL.LU R243, [R1+0x7bc] ;  /* 0x0007bc0001f37983 */ /* 0x000ef00000300800 */
[----:B------:R-:W-:Y:S04]  /*3a370*/  STL [R1+0x1d9c], R216 ;  /* 0x001d9cd801007387 */ /* 0x000fe80000100800 */
[----:B------:R-:W-:Y:S04]  /*3a380*/  STL [R1+0x1d98], R217 ;  /* 0x001d98d901007387 */ /* 0x000fe80000100800 */
[----:B------:R-:W-:Y:S04]  /*3a390*/  STL [R1+0x1d94], R218 ;  /* 0x001d94da01007387 */ /* 0x000fe80000100800 */
[----:B------:R-:W-:Y:S01]  /*3a3a0*/  STL [R1+0x1d90], R219 ;  /* 0x001d90db01007387 */ /* 0x000fe20000100800 */
[C---:B--2---:R-:W-:Y:S08]  /*3a3b0*/  HMMA.1688.F32.TF32 R160, R204.reuse, R22, R160 ;  /* 0x00000016cca0723c */ /* 0x044ff000000810a0 */
[C---:B----4-:R-:W-:Y:S11]  /*3a3c0*/  HMMA.1688.F32.TF32 R164, R204.reuse, R26, R164 ;  /* 0x0000001acca4723c */ /* 0x050ff600000810a4 */
[----:B------:R-:W-:Y:S04]  /*3a3d0*/  @!UPT UIADD3 URZ, URZ, URZ, URZ ;  /* 0x0000003f3f3ff290 */ /* 0x000fe8000fffe03f */
[----:B------:R-:W-:Y:S04]  /*3a3e0*/  STL [R1+0x1dac], R160 ;  /* 0x001daca001007387 */ /* 0x000fe80000100800 */
[----:B------:R-:W-:Y:S04]  /*3a3f0*/  STL [R1+0x1da8], R161 ;  /* 0x001da8a101007387 */ /* 0x000fe80000100800 */
[----:B------:R-:W-:Y:S01]  /*3a400*/  STL [R1+0x1da4], R162 ;  /* 0x001da4a201007387 */ /* 0x000fe20000100800 */
[C---:B------:R-:W-:Y:S03]  /*3a410*/  HMMA.1688.F32.TF32 R168, R204.reuse, R30, R168 ;  /* 0x0000001ecca8723c */ /* 0x040fe600000810a8 */
[----:B------:R-:W-:Y:S05]  /*3a420*/  STL [R1+0x1da0], R163 ;  /* 0x001da0a301007387 */ /* 0x000fea0000100800 */
[C---:B------:R-:W-:Y:S01]  /*3a430*/  HMMA.1688.F32.TF32 R172, R204.reuse, R34, R172 ;  /* 0x00000022ccac723c */ /* 0x040fe200000810ac */
[----:B------:R-:W-:Y:S07]  /*3a440*/  STL [R1+0x1dbc], R164 ;  /* 0x001dbca401007387 */ /* 0x000fee0000100800 */
[C---:B------:R-:W-:Y:S01]  /*3a450*/  HMMA.1688.F32.TF32 R176, R204.reuse, R38, R176 ;  /* 0x00000026ccb0723c */ /* 0x040fe200000810b0 */
[----:B------:R-:W-:Y:S04]  /*3a460*/  STL [R1+0x1db8], R165 ;  /* 0x001db8a501007387 */ /* 0x000fe80000100800 */
[----:B------:R-:W-:Y:S03]  /*3a470*/  STL [R1+0x1db4], R166 ;  /* 0x001db4a601007387 */ /* 0x000fe60000100800 */
[C---:B------:R-:W-:Y:S01]  /*3a480*/  HMMA.1688.F32.TF32 R180, R204.reuse, R42, R180 ;  /* 0x0000002accb4723c */ /* 0x040fe200000810b4 */
        /* <DEDUP_REMOVED lines=13> */
[----:B---3--:R-:W-:Y:S03]  /*3a560*/  HMMA.1688.F32.TF32 R184, R204, R46, R240 ;  /* 0x0000002eccb8723c */ /* 0x008fe600000810f0 */
        /* <DEDUP_REMOVED lines=16> */
[----:B-1----:R-:W2:Y:S04]  /*3a670*/  LDL.LU R68, [R1+0x8e0] ;  /* 0x0008e00001447983 */ /* 0x002ea80000300800 */
        /* <DEDUP_REMOVED lines=76> */
[C---:B---3--:R-:W-:Y:S08]  /*3ab40*/  HMMA.1688.F32.TF32 R76, R236.reuse, R46, R76 ;  /* 0x0000002eec4c723c */ /* 0x048ff0000008104c */
[C---:B----4-:R-:W-:Y:S08]  /*3ab50*/  HMMA.1688.F32.TF32 R80, R236.reuse, R42, R80 ;  /* 0x0000002aec50723c */ /* 0x050ff00000081050 */
[C---:B------:R-:W-:Y:S08]  /*3ab60*/  HMMA.1688.F32.TF32 R84, R236.reuse, R38, R84 ;  /* 0x00000026ec54723c */ /* 0x040ff00000081054 */
[C---:B------:R-:W-:Y:S08]  /*3ab70*/  HMMA.1688.F32.TF32 R92, R236.reuse, R30, R92 ;  /* 0x0000001eec5c723c */ /* 0x040ff0000008105c */
[C---:B------:R-:W-:Y:S08]  /*3ab80*/  HMMA.1688.F32.TF32 R96, R236.reuse, R14, R156 ;  /* 0x0000000eec60723c */ /* 0x040ff0000008109c */
[----:B------:R-:W-:Y:S08]  /*3ab90*/  HMMA.1688.F32.TF32 R100, R236, R22, R148 ;  /* 0x00000016ec64723c */ /* 0x000ff00000081094 */
[C---:B------:R-:W-:Y:S08]  /*3aba0*/  HMMA.1688.F32.TF32 R188, R204.reuse, R50, R188 ;  /* 0x00000032ccbc723c */ /* 0x040ff000000810bc */
[C---:B------:R-:W-:Y:S08]  /*3abb0*/  HMMA.1688.F32.TF32 R192, R204.reuse, R54, R192 ;  /* 0x00000036ccc0723c */ /* 0x040ff000000810c0 */
[----:B------:R-:W-:Y:S07]  /*3abc0*/  HMMA.1688.F32.TF32 R196, R204, R58, R196 ;  /* 0x0000003accc4723c */ /* 0x000fee00000810c4 */
[----:B------:R-:W-:Y:S04]  /*3abd0*/  STL [R1+0x1e14], R190 ;  /* 0x001e14be01007387 */ /* 0x000fe80000100800 */
[----:B------:R-:W-:Y:S04]  /*3abe0*/  STL [R1+0x1e10], R191 ;  /* 0x001e10bf01007387 */ /* 0x000fe80000100800 */
[----:B------:R-:W-:Y:S04]  /*3abf0*/  STL.64 [R1+0x1e20], R194 ;  /* 0x001e20c201007387 */ /* 0x000fe80000100a00 */
[----:B------:R-:W-:Y:S04]  /*3ac00*/  STL.64 [R1+0x1e18], R192 ;  /* 0x001e18c001007387 */ /* 0x000fe80000100a00 */
[----:B------:R-:W-:Y:S04]  /*3ac10*/  STL.64 [R1+0x1e30], R198 ;  /* 0x001e30c601007387 */ /* 0x000fe80000100a00 */
[----:B------:R-:W-:Y:S04]  /*3ac20*/  STL.64 [R1+0x1e28], R196 ;  /* 0x001e28c401007387 */ /* 0x000fe80000100a00 */
[----:B------:R-:W-:Y:S04]  /*3ac30*/  STL.64 [R1+0x120], R96 ;  /* 0x0001206001007387 */ /* 0x000fe80000100a00 */
[----:B------:R1:W-:Y:S01]  /*3ac40*/  STL.64 [R1+0x128], R98 ;  /* 0x0001286201007387 */ /* 0x0003e20000100a00 */
[C---:B------:R-:W-:Y:S08]  /*3ac50*/  HMMA.1688.F32.TF32 R104, R236.reuse, R18, R152 ;  /* 0x00000012ec68723c */ /* 0x040ff00000081098 */
[C---:B-1----:R-:W-:Y:S08]  /*3ac60*/  HMMA.1688.F32.TF32 R96, R236.reuse, R26, R144 ;  /* 0x0000001aec60723c */ /* 0x042ff00000081090 */
[C---:B------:R-:W-:Y:S07]  /*3ac70*/  HMMA.1688.F32.TF32 R88, R236.reuse, R34, R88 ;  /* 0x00000022ec58723c */ /* 0x040fee0000081058 */
        /* <DEDUP_REMOVED lines=139> */
[----:B------:R-:W-:Y:S01]  /*3b530*/  HMMA.1688.F32.TF32 R204, R204, R66, R232 ;  /* 0x00000042cccc723c */ /* 0x000fe200000810e8 */
[----:B------:R-:W-:Y:S04]  /*3b540*/  LDS R232, [R33+0x56280] ;  /* 0x0562800021e87984 */ /* 0x000fe80000000800 */
[----:B------:R-:W-:Y:S04]  /*3b550*/  LDS R234, [R33+0x57280] ;  /* 0x0572800021ea7984 */ /* 0x000fe80000000800 */
[----:B------:R-:W-:Y:S04]  /*3b560*/  LDS R233, [R41+0x56280] ;  /* 0x0562800029e97984 */ /* 0x000fe80000000800 */
[----:B------:R-:W2:Y:S01]  /*3b570*/  LDS R235, [R41+0x57280] ;  /* 0x0572800029eb7984 */ /* 0x000ea20000000800 */
[C---:B------:R-:W-:Y:S08]  /*3b580*/  HMMA.1688.F32.TF32 R220, R236.reuse, R6, R220 ;  /* 0x00000006ecdc723c */ /* 0x040ff000000810dc */
[----:B------:R-:W-:Y:S01]  /*3b590*/  HMMA.1688.F32.TF32 R224, R236, R10, R224 ;  /* 0x0000000aece0723c */ /* 0x000fe200000810e0 */
[----:B------:R-:W-:Y:S04]  /*3b5a0*/  LDS R236, [R2+0x56300] ;  /* 0x0563000002ec7984 */ /* 0x000fe80000000800 */
[----:B------:R-:W-:Y:S04]  /*3b5b0*/  LDS R238, [R2+0x57300] ;  /* 0x0573000002ee7984 */ /* 0x000fe80000000800 */
[----:B------:R-:W-:Y:S04]  /*3b5c0*/  LDS R237, [R252+0x56300] ;  /* 0x05630000fced7984 */ /* 0x000fe80000000800 */
[----:B------:R-:W1:Y:S01]  /*3b5d0*/  LDS R239, [R252+0x57300] ;  /* 0x05730000fcef7984 */ /* 0x000e620000000800 */
[C---:B--2---:R-:W-:Y:S03]  /*3b5e0*/  HMMA.1688.F32.TF32 R160, R232.reuse, R6, R240 ;  /* 0x00000006e8a0723c */ /* 0x044fe600000810f0 */
[----:B------:R-:W-:Y:S04]  /*3b5f0*/  LDS R240, [R33+0x56300] ;  /* 0x0563000021f07984 */ /* 0x000fe80000000800 */
[----:B------:R-:W-:Y:S04]  /*3b600*/  LDS R242, [R33+0x57300] ;  /* 0x0573000021f27984 */ /* 0x000fe80000000800 */
[----:B------:R-:W-:Y:S04]  /*3b610*/  LDS R241, [R41+0x56300] ;  /* 0x0563000029f17984 */ /* 0x000fe80000000800 */
[----:B------:R-:W2:Y:S01]  /*3b620*/  LDS R243, [R41+0x57300] ;  /* 0x0573000029f37984 */ /* 0x000ea20000000800 */
[C---:B---3--:R-:W-:Y:S07]  /*3b630*/  HMMA.1688.F32.TF32 R168, R232.reuse, R10, R208 ;  /* 0x0000000ae8a8723c */ /* 0x048fee00000810d0 */
[----:B------:R-:W-:Y:S04]  /*3b640*/  STL.64 [R1+0x5f0], R160 ;  /* 0x0005f0a001007387 */ /* 0x000fe80000100a00 */
[----:B------:R3:W-:Y:S01]  /*3b650*/  STL.64 [R1+0x5f8], R162 ;  /* 0x0005f8a201007387 */ /* 0x0007e20000100a00 */
[C---:B----4-:R-:W-:Y:S08]  /*3b660*/  HMMA.1688.F32.TF32 R164, R232.reuse, R14, R140 ;  /* 0x0000000ee8a4723c */ /* 0x050ff0000008108c */
[C---:B---3--:R-:W-:Y:S08]  /*3b670*/  HMMA.1688.F32.TF32 R160, R232.reuse, R18, R136 ;  /* 0x00000012e8a0723c */ /* 0x048ff00000081088 */
        /* <DEDUP_REMOVED lines=43> */
[----:B---3--:R-:W-:Y:S01]  /*3b930*/  HMMA.1688.F32.TF32 R100, R236, R10, R144 ;  /* 0x0000000aec64723c */ /* 0x008fe20000081090 */
[----:B------:R-:W-:-:S02]  /*3b940*/  IMAD.MOV.U32 R29, RZ, RZ, 0x1f ;  /* 0x0000001fff1d7424 */ /* 0x000fc400078e00ff */
[----:B------:R-:W-:Y:S01]  /*3b950*/  LDS R232, [R2+0x56380] ;  /* 0x0563800002e87984 */ /* 0x000fe20000000800 */
[----:B------:R-:W-:-:S03]  /*3b960*/  IMAD.MOV.U32 R49, RZ, RZ, c[0x0][0x188] ;  /* 0x00006200ff317624 */ /* 0x000fc600078e00ff */
[----:B------:R-:W-:Y:S01]  /*3b970*/  LDS R234, [R2+0x57380] ;  /* 0x0573800002ea7984 */ /* 0x000fe20000000800 */
[C---:B-1----:R-:W-:Y:S03]  /*3b980*/  HMMA.1688.F32.TF32 R96, R236.reuse, R14, R92 ;  /* 0x0000000eec60723c */ /* 0x042fe6000008105c */
[----:B------:R-:W1:Y:S04]  /*3b990*/  S2R R45, SR_TID.X ;  /* 0x00000000002d7919 */ /* 0x000e680000002100 */
[----:B------:R-:W-:Y:S01]  /*3b9a0*/  LDS R233, [R252+0x56380] ;  /* 0x05638000fce97984 */ /* 0x000fe20000000800 */
[C---:B------:R-:W-:Y:S03]  /*3b9b0*/  HMMA.1688.F32.TF32 R92, R236.reuse, R18, R88 ;  /* 0x00000012ec5c723c */ /* 0x040fe60000081058 */
[----:B------:R-:W3:Y:S05]  /*3b9c0*/  LDS R235, [R252+0x57380] ;  /* 0x05738000fceb7984 */ /* 0x000eea0000000800 */
        /* <DEDUP_REMOVED lines=17> */
[----:B------:R-:W-:Y:S01]  /*3bae0*/  STL.64 [R1+0x380], R76 ;  /* 0x0003804c01007387 */ /* 0x000fe20000100a00 */
[C---:B------:R-:W-:Y:S03]  /*3baf0*/  HMMA.1688.F32.TF32 R68, R236.reuse, R46, R248 ;  /* 0x0000002eec44723c */ /* 0x040fe600000810f8 */
[----:B------:R4:W-:Y:S05]  /*3bb00*/  STL.64 [R1+0x388], R78 ;  /* 0x0003884e01007387 */ /* 0x0009ea0000100a00 */
[----:B----4-:R-:W-:Y:S01]  /*3bb10*/  HMMA.1688.F32.TF32 R76, R236, R42, R244 ;  /* 0x0000002aec4c723c */ /* 0x010fe200000810f4 */
[----:B------:R-:W-:Y:S04]  /*3bb20*/  STL.64 [R1+0x390], R80 ;  /* 0x0003905001007387 */ /* 0x000fe80000100a00 */
[----:B------:R-:W-:Y:S04]  /*3bb30*/  STL.64 [R1+0x398], R82 ;  /* 0x0003985201007387 */ /* 0x000fe80000100a00 */
[----:B------:R4:W-:Y:S04]  /*3bb40*/  STL.64 [R1+0x3a0], R72 ;  /* 0x0003a04801007387 */ /* 0x0009e80000100a00 */
[----:B------:R1:W-:Y:S04]  /*3bb50*/  STL.64 [R1+0x3a8], R74 ;  /* 0x0003a84a01007387 */ /* 0x0003e80000100a00 */
[----:B----4-:R-:W4:Y:S06]  /*3bb60*/  LDL.LU R72, [R1+0xfd0] ;  /* 0x000fd00001487983 */ /* 0x010f2c0000300800 */
        /* <DEDUP_REMOVED lines=82> */
[----:B------:R-:W2:Y:S01]  /*3c090*/  LDL.LU R71, [R1+0xfcc] ;  /* 0x000fcc0001477983 */ /* 0x000ea20000300800 */
[----:B---3--:R-:W-:Y:S08]  /*3c0a0*/  HMMA.1688.F32.TF32 R104, R240, R10, R104 ;  /* 0x0000000af068723c */ /* 0x008ff00000081068 */
[C---:B----4-:R-:W-:Y:S08]  /*3c0b0*/  HMMA.1688.F32.TF32 R124, R236.reuse, R50, R120 ;  /* 0x00000032ec7c723c */ /* 0x050ff00000081078 */
[C---:B------:R-:W-:Y:S08]  /*3c0c0*/  HMMA.1688.F32.TF32 R120, R236.reuse, R54, R116 ;  /* 0x00000036ec78723c */ /* 0x040ff00000081074 */
[C---:B------:R-:W-:Y:S08]  /*3c0d0*/  HMMA.1688.F32.TF32 R116, R236.reuse, R58, R112 ;  /* 0x0000003aec74723c */ /* 0x040ff00000081070 */
[C---:B------:R-:W-:Y:S01]  /*3c0e0*/  HMMA.1688.F32.TF32 R112, R236.reuse, R62, R244 ;  /* 0x0000003eec70723c */ /* 0x040fe200000810f4 */
[----:B------:R-:W-:Y:S04]  /*3c0f0*/  STL.64 [R1+0x3d0], R124 ;  /* 0x0003d07c01007387 */ /* 0x000fe80000100a00 */
[----:B------:R-:W-:Y:S04]  /*3c100*/  STL.64 [R1+0x3d8], R126 ;  /* 0x0003d87e01007387 */ /* 0x000fe80000100a00 */
[----:B------:R-:W-:Y:S04]  /*3c110*/  STL.64 [R1+0x3e0], R120 ;  /* 0x0003e07801007387 */ /* 0x000fe80000100a00 */
[----:B------:R-:W-:Y:S04]  /*3c120*/  STL.64 [R1+0x3e8], R122 ;  /* 0x0003e87a01007387 */ /* 0x000fe80000100a00 */
[----:B------:R-:W3:Y:S04]  /*3c130*/  LDL.LU R244, [R1+0xfb0] ;  /* 0x000fb00001f47983 */ /* 0x000ee80000300800 */
[----:B------:R-:W-:Y:S04]  /*3c140*/  STL.64 [R1+0x3f0], R116 ;  /* 0x0003f07401007387 */ /* 0x000fe80000100a00 */
[----:B------:R1:W-:Y:S04]  /*3c150*/  STL.64 [R1+0x3f8], R118 ;  /* 0x0003f87601007387 */ /* 0x0003e80000100a00 */
[----:B------:R-:W-:Y:S04]  /*3c160*/  STL.64 [R1+0x410], R112 ;  /* 0x0004107001007387 */ /* 0x000fe80000100a00 */
[----:B------:R4:W-:Y:S01]  /*3c170*/  STL.64 [R1+0x418], R114 ;  /* 0x0004187201007387 */ /* 0x0009e20000100a00 */
[----:B-1----:R-:W-:Y:S03]  /*3c180*/  HMMA.1688.F32.TF32 R116, R236, R66, R248 ;  /* 0x00000042ec74723c */ /* 0x002fe600000810f8 */
[----:B------:R-:W3:Y:S01]  /*3c190*/  LDL.LU R245, [R1+0xfb4] ;  /* 0x000fb40001f57983 */ /* 0x000ee20000300800 */
[----:B------:R-:W-:-:S03]  /*3c1a0*/  IMAD.MOV.U32 R246, RZ, RZ, R0 ;  /* 0x000000fffff67224 */ /* 0x000fc600078e0000 */
[----:B------:R-:W3:Y:S01]  /*3c1b0*/  LDL.LU R0, [R1+0x1e40] ;  /* 0x001e400001007983 */ /* 0x000ee20000300800 */
[C---:B----4-:R-:W-:Y:S03]  /*3c1c0*/  HMMA.1688.F32.TF32 R112, R240.reuse, R6, R108 ;  /* 0x00000006f070723c */ /* 0x050fe6000008106c */
[----:B------:R-:W4:Y:S05]  /*3c1d0*/  LDL.LU R251, [R1+0x178c] ;  /* 0x00178c0001fb7983 */ /* 0x000f2a0000300800 */
[C---:B------:R-:W-:Y:S08]  /*3c1e0*/  HMMA.1688.F32.TF32 R88, R240.reuse, R42, R88 ;  /* 0x0000002af058723c */ /* 0x040ff00000081058 */
        /* <DEDUP_REMOVED lines=8> */
[----:B------:R1:W-:Y:S03]  /*3c270*/  STL.64 [R1+0x738], R106 ;  /* 0x0007386a01007387 */ /* 0x0003e60000100a00 */
[C---:B------:R-:W-:Y:S08]  /*3c280*/  HMMA.1688.F32.TF32 R96, R240.reuse, R26, R152 ;  /* 0x0000001af060723c */ /* 0x040ff00000081098 */
[C---:B------:R-:W-:Y:S08]  /*3c290*/  HMMA.1688.F32.TF32 R92, R240.reuse, R38, R92 ;  /* 0x00000026f05c723c */ /* 0x040ff0000008105c */
[C---:B------:R-:W-:Y:S08]  /*3c2a0*/  HMMA.1688.F32.TF32 R80, R240.reuse, R50, R80 ;  /* 0x00000032f050723c */ /* 0x040ff00000081050 */
[C---:B------:R-:W-:Y:S08]  /*3c2b0*/  HMMA.1688.F32.TF32 R76, R240.reuse, R54, R76 ;  /* 0x00000036f04c723c */ /* 0x040ff0000008104c */
[C---:B------:R-:W-:Y:S08]  /*3c2c0*/  HMMA.1688.F32.TF32 R72, R240.reuse, R58, R72 ;  /* 0x0000003af048723c */ /* 0x040ff00000081048 */
[C---:B--2---:R-:W-:Y:S01]  /*3c2d0*/  HMMA.1688.F32.TF32 R68, R240.reuse, R62, R68 ;  /* 0x0000003ef044723c */ /* 0x044fe20000081044 */
[----:B------:R-:W-:Y:S01]  /*3c2e0*/  IMAD.MOV.U32 R247, RZ, RZ, R3 ;  /* 0x000000fffff77224 */ /* 0x000fe200078e0003 */
[----:B------:R-:W-:Y:S01]  /*3c2f0*/  IADD3 R29, R29, c[0x0][0x180], RZ ;  /* 0x000060001d1d7a10 */ /* 0x000fe20007ffe0ff */
[----:B------:R-:W-:Y:S01]  /*3c300*/  IMAD.SHL.U32 R49, R49, 0x20, RZ ;  /* 0x0000002031317824 */ /* 0x000fe200078e00ff */
[----:B------:R-:W-:Y:S04]  /*3c310*/  LDS R236, [R33+0x56380] ;  /* 0x0563800021ec7984 */ /* 0x000fe80000000800 */
[C---:B-1----:R-:W-:Y:S01]  /*3c320*/  HMMA.1688.F32.TF32 R104, R240.reuse, R22, R156 ;  /* 0x00000016f068723c */ /* 0x042fe2000008109c */
[----:B------:R-:W-:Y:S04]  /*3c330*/  STL.64 [R1+0x740], R108 ;  /* 0x0007406c01007387 */ /* 0x000fe80000100a00 */
[----:B------:R-:W-:Y:S04]  /*3c340*/  STL.64 [R1+0x748], R110 ;  /* 0x0007486e01007387 */ /* 0x000fe80000100a00 */
[----:B------:R-:W-:Y:S04]  /*3c350*/  STL.64 [R1+0x750], R100 ;  /* 0x0007506401007387 */ /* 0x000fe80000100a00 */
[----:B------:R1:W-:Y:S04]  /*3c360*/  STL.64 [R1+0x758], R102 ;  /* 0x0007586601007387 */ /* 0x0003e80000100a00 */
[----:B------:R-:W-:Y:S04]  /*3c370*/  LDS R238, [R33+0x57380] ;  /* 0x0573800021ee7984 */ /* 0x000fe80000000800 */
[----:B------:R-:W-:Y:S01]  /*3c380*/  LDS R237, [R41+0x56380] ;  /* 0x0563800029ed7984 */ /* 0x000fe20000000800 */
[C---:B-1----:R-:W-:Y:S03]  /*3c390*/  HMMA.1688.F32.TF32 R100, R240.reuse, R30, R148 ;  /* 0x0000001ef064723c */ /* 0x042fe60000081094 */
[----:B------:R-:W-:Y:S04]  /*3c3a0*/  STL.64 [R1+0x760], R104 ;  /* 0x0007606801007387 */ /* 0x000fe80000100a00 */
[----:B------:R-:W-:Y:S04]  /*3c3b0*/  STL.64 [R1+0x768], R106 ;  /* 0x0007686a01007387 */ /* 0x000fe80000100a00 */
[----:B------:R-:W2:Y:S04]  /*3c3c0*/  LDL.LU R4, [R1+0x1584] ;  /* 0x0015840001047983 */ /* 0x000ea80000300800 */
[----:B------:R-:W-:Y:S04]  /*3c3d0*/  STL.64 [R1+0x770], R96 ;  /* 0x0007706001007387 */ /* 0x000fe80000100a00 */
[----:B------:R1:W-:Y:S04]  /*3c3e0*/  STL.64 [R1+0x778], R98 ;  /* 0x0007786201007387 */ /* 0x0003e80000100a00 */
[----:B------:R-:W2:Y:S01]  /*3c3f0*/  LDS R239, [R41+0x57380] ;  /* 0x0573800029ef7984 */ /* 0x000ea20000000800 */
[----:B-1----:R-:W-:Y:S03]  /*3c400*/  HMMA.1688.F32.TF32 R96, R240, R34, R144 ;  /* 0x00000022f060723c */ /* 0x002fe60000081090 */
[----:B------:R-:W-:Y:S04]  /*3c410*/  STL.64 [R1+0x780], R100 ;  /* 0x0007806401007387 */ /* 0x000fe80000100a00 */
[----:B------:R-:W-:Y:S04]  /*3c420*/  STL.64 [R1+0x788], R102 ;  /* 0x0007886601007387 */ /* 0x000fe80000100a00 */
[----:B------:R-:W2:Y:S04]  /*3c430*/  LDL.LU R9, [R1+0x1794] ;  /* 0x0017940001097983 */ /* 0x000ea80000300800 */
[----:B------:R-:W2:Y:S08]  /*3c440*/  LDL.LU R8, [R1+0x1798] ;  /* 0x0017980001087983 */ /* 0x000eb00000300800 */
[----:B------:R-:W-:Y:S04]  /*3c450*/  STL.64 [R1+0x790], R96 ;  /* 0x0007906001007387 */ /* 0x000fe80000100a00 */
[----:B------:R-:W-:Y:S04]  /*3c460*/  STL.64 [R1+0x798], R98 ;  /* 0x0007986201007387 */ /* 0x000fe80000100a00 */
[----:B------:R-:W2:Y:S04]  /*3c470*/  LDL.LU R37, [R1+0x179c] ;  /* 0x00179c0001257983 */ /* 0x000ea80000300800 */
[----:B------:R-:W2:Y:S04]  /*3c480*/  LDL.LU R36, [R1+0x17a0] ;  /* 0x0017a00001247983 */ /* 0x000ea80000300800 */
        /* <DEDUP_REMOVED lines=13> */
[----:B------:R3:W-:Y:S01]  /*3c560*/  STL.64 [R1+0x918], R70 ;  /* 0x0009184601007387 */ /* 0x0007e20000100a00 */
[----:B------:R-:W-:Y:S01]  /*3c570*/  IMAD.MOV.U32 R3, RZ, RZ, c[0x0][0x180] ;  /* 0x00006000ff037624 */ /* 0x000fe200078e00ff */
[----:B------:R-:W-:Y:S01]  /*3c580*/  SHF.R.S32.HI R5, RZ, 0x1f, R29 ;  /* 0x0000001fff057819 */ /* 0x000fe2000001141d */
[----:B------:R-:W-:-:S03]  /*3c590*/  IMAD.SHL.U32 R49, R49, 0x4, RZ ;  /* 0x0000000431317824 */ /* 0x000fc600078e00ff */
[----:B------:R-:W-:Y:S02]  /*3c5a0*/  IADD3 R3, R3, -0xa0, RZ ;  /* 0xffffff6003037810 */ /* 0x000fe40007ffe0ff */
[----:B------:R-:W-:-:S04]  /*3c5b0*/  LEA.HI R5, R5, R29, RZ, 0x5 ;  /* 0x0000001d05057211 */ /* 0x000fc800078f28ff */
[----:B------:R-:W-:-:S04]  /*3c5c0*/  SHF.R.S32.HI R5, RZ, 0x5, R5 ;  /* 0x00000005ff057819 */ /* 0x000fc80000011405 */
[----:B------:R-:W-:Y:S01]  /*3c5d0*/  IADD3 R5, R5, -0x5, RZ ;  /* 0xfffffffb05057810 */ /* 0x000fe20007ffe0ff */
[----:B---3--:R-:W-:Y:S01]  /*3c5e0*/  HMMA.1688.F32.TF32 R68, R240, R66, R244 ;  /* 0x00000042f044723c */ /* 0x008fe200000810f4 */
[C---:B----4-:R-:W-:Y:S02]  /*3c5f0*/  IMAD R3, R251.reuse, -0x20, R3 ;  /* 0xffffffe0fb037824 */ /* 0x050fe400078e0203 */
[----:B------:R-:W-:-:S03]  /*3c600*/  ISETP.GE.AND P5, PT, R251, R5, PT ;  /* 0x00000005fb00720c */ /* 0x000fc60003fa6270 */
[----:B------:R-:W-:-:S04]  /*3c610*/  ISETP.GT.AND P2, PT, R3, RZ, PT ;  /* 0x000000ff0300720c */ /* 0x000fc80003f44270 */
[----:B------:R-:W-:Y:S11]  /*3c620*/  SEL R5, RZ, 0x4, !P2 ;  /* 0x00000004ff057807 */ /* 0x000ff60005000000 */
[----:B------:R-:W-:Y:S02]  /*3c630*/  @!UPT UIADD3 URZ, URZ, URZ, URZ ;  /* 0x0000003f3f3ff290 */ /* 0x000fe4000fffe03f */
[----:B------:R-:W-:Y:S04]  /*3c640*/  STL.64 [R1+0x900], R68 ;  /* 0x0009004401007387 */ /* 0x000fe80000100a00 */
[----:B------:R-:W-:Y:S01]  /*3c650*/  STL.64 [R1+0x908], R70 ;  /* 0x0009084601007387 */ /* 0x000fe20000100a00 */
[----:B--2---:R-:W-:-:S03]  /*3c660*/  IADD3 R4, R4, 0x1, RZ ;  /* 0x0000000104047810 */ /* 0x004fc60007ffe0ff */
[----:B------:R-:W-:Y:S01]  /*3c670*/  BAR.SYNC.DEFER_BLOCKING 0x0 ;  /* 0x0000000000007b1d */ /* 0x000fe20000010000 */
[----:B------:R-:W-:-:S04]  /*3c680*/  ISETP.GT.AND P2, PT, R4, 0x4, PT ;  /* 0x000000040400780c */ /* 0x000fc80003f44270 */
[----:B------:R-:W-:Y:S02]  /*3c690*/  SEL R211, R4, RZ, !P2 ;  /* 0x000000ff04d37207 */ /* 0x000fe40005000000 */
[----:B------:R-:W-:-:S05]  /*3c6a0*/  IADD3 R8, P6, R8, R49, RZ ;  /* 0x0000003108087210 */ /* 0x000fca0007fde0ff */
[----:B------:R-:W-:Y:S01]  /*3c6b0*/  IMAD.X R9, R9, 0x1, R0, P6 ;  /* 0x0000000109097824 */ /* 0x000fe200030e0600 */
[----:B------:R-:W-:Y:S04]  /*3c6c0*/  STL [R1+0x1798], R8 ;  /* 0x0017980801007387 */ /* 0x000fe80000100800 */
[----:B------:R-:W2:Y:S04]  /*3c6d0*/  LDL.LU R57, [R1+0x17d4] ;  /* 0x0017d40001397983 */ /* 0x000ea80000300800 */
[----:B------:R-:W3:Y:S04]  /*3c6e0*/  LDL.LU R56, [R1+0x17d8] ;  /* 0x0017d80001387983 */ /* 0x000ee80000300800 */
[----:B------:R-:W4:Y:S01]  /*3c6f0*/  LDL.LU R44, [R1+0x17e0] ;  /* 0x0017e000012c7983 */ /* 0x000f220000300800 */
[----:B------:R-:W-:-:S03]  /*3c700*/  IADD3 R36, P6, R36, R49, RZ ;  /* 0x0000003124247210 */ /* 0x000fc60007fde0ff */
[----:B------:R1:W-:Y:S02]  /*3c710*/  STL [R1+0x1794], R9 ;  /* 0x0017940901007387 */ /* 0x0003e40000100800 */
[----:B------:R-:W-:Y:S02]  /*3c720*/  IMAD.X R37, R37, 0x1, R0, P6 ;  /* 0x0000000125257824 */ /* 0x000fe400030e0600 */
[----:B------:R-:W-:Y:S04]  /*3c730*/  STL [R1+0x17a0], R36 ;  /* 0x0017a02401007387 */ /* 0x000fe80000100800 */
[----:B------:R1:W-:Y:S04]  /*3c740*/  STL [R1+0x179c], R37 ;  /* 0x00179c2501007387 */ /* 0x0003e80000100800 */
[----:B------:R-:W4:Y:S04]  /*3c750*/  LDL.LU R2, [R1+0x1e3c] ;  /* 0x001e3c0001027983 */ /* 0x000f280000300800 */
[----:B------:R-:W4:Y:S04]  /*3c760*/  LDL.LU R48, [R1+0x17dc] ;  /* 0x0017dc0001307983 */ /* 0x000f280000300800 */
[----:B------:R-:W-:Y:S04]  /*3c770*/  STL [R1+0x1584], R211 ;  /* 0x001584d301007387 */ /* 0x000fe80000100800 */
[----:B------:R-:W4:Y:S04]  /*3c780*/  LDL.LU R33, [R1+0x1814] ;  /* 0x0018140001217983 */ /* 0x000f280000300800 */
[----:B------:R-:W4:Y:S04]  /*3c790*/  LDL.LU R32, [R1+0x1818] ;  /* 0x0018180001207983 */ /* 0x000f280000300800 */
[----:B------:R-:W4:Y:S04]  /*3c7a0*/  LDL.LU R53, [R1+0x181c] ;  /* 0x00181c0001357983 */ /* 0x000f280000300800 */
[----:B------:R-:W4:Y:S01]  /*3c7b0*/  LDL.LU R52, [R1+0x1820] ;  /* 0x0018200001347983 */ /* 0x000f220000300800 */
[----:B------:R-:W-:-:S02]  /*3c7c0*/  SEL R5, R5, RZ, !P5 ;  /* 0x000000ff05057207 */ /* 0x000fc40006800000 */
[----:B------:R-:W-:Y:S01]  /*3c7d0*/  LOP3.LUT R29, R45, 0x7f, RZ, 0xc0, !PT ;  /* 0x0000007f2d1d7812 */ /* 0x000fe200078ec0ff */
[----:B------:R-:W4:Y:S01]  /*3c7e0*/  LDL.LU R41, [R1+0x1854] ;  /* 0x0018540001297983 */ /* 0x000f220000300800 */
[----:B------:R-:W-:-:S03]  /*3c7f0*/  ISETP.NE.U32.AND P6, PT, R5, RZ, PT ;  /* 0x000000ff0500720c */ /* 0x000fc60003fc5070 */
[----:B------:R-:W-:Y:S01]  /*3c800*/  IMAD.SHL.U32 R98, R29, 0x4, RZ ;  /* 0x000000041d627824 */ /* 0x000fe200078e00ff */
[----:B------:R-:W4:Y:S03]  /*3c810*/  LDL.LU R40, [R1+0x1858] ;  /* 0x0018580001287983 */ /* 0x000f260000300800 */
[----:B------:R-:W-:-:S06]  /*3c820*/  IMAD R4, R211, 0x8000, R98 ;  /* 0x00008000d3047824 */ /* 0x000fcc00078e0262 */
[----:B------:R-:W-:Y:S01]  /*3c830*/  @!PT LDS RZ, [RZ] ;  /* 0x00000000fffff984 */ /* 0x000fe20000000800 */
[----:B------:R-:W-:Y:S01]  /*3c840*/  @!PT LDS RZ, [RZ] ;  /* 0x00000000fffff984 */ /* 0x000fe20000000800 */
[----:B------:R-:W-:Y:S01]  /*3c850*/  @!PT LDS RZ, [RZ] ;  /* 0x00000000fffff984 */ /* 0x000fe20000000800 */
[----:B------:R1:W-:Y:S02]  /*3c860*/  LDGSTS.E [R4+0x50000], [R8.64], P6 ;  /* 0x5000000008047fae */ /* 0x0003e4000b121844 */
[----:B-1----:R-:W-:Y:S02]  /*3c870*/  IMAD.MOV.U32 R9, RZ, RZ, R37 ;  /* 0x000000ffff097224 */ /* 0x002fe400078e0025 */
[----:B------:R-:W-:Y:S01]  /*3c880*/  IMAD.MOV.U32 R8, RZ, RZ, R36 ;  /* 0x000000ffff087224 */ /* 0x000fe200078e0024 */
[----:B------:R-:W4:Y:S04]  /*3c890*/  LDL.LU R37, [R1+0x185c] ;  /* 0x00185c0001257983 */ /* 0x000f280000300800 */
[----:B------:R-:W4:Y:S01]  /*3c8a0*/  LDL.LU R36, [R1+0x1860] ;  /* 0x0018600001247983 */ /* 0x000f220000300800 */
[----:B------:R-:W-:-:S03]  /*3c8b0*/  ISETP.GT.AND P2, PT, R3, 0x4, PT ;  /* 0x000000040300780c */ /* 0x000fc60003f44270 */
[----:B------:R1:W-:Y:S01]  /*3c8c0*/  LDGSTS.E [R4+0x50200], [R8.64], P6 ;  /* 0x5020000008047fae */ /* 0x0003e2000b121844 */
[----:B------:R-:W-:-:S04]  /*3c8d0*/  SEL R5, RZ, 0x4, !P2 ;  /* 0x00000004ff057807 */ /* 0x000fc80005000000 */
[----:B------:R-:W-:-:S04]  /*3c8e0*/  SEL R5, R5, RZ, !P5 ;  /* 0x000000ff05057207 */ /* 0x000fc80006800000 */
[----:B------:R-:W-:Y:S02]  /*3c8f0*/  ISETP.NE.U32.AND P2, PT, R5, RZ, PT ;  /* 0x000000ff0500720c */ /* 0x000fe40003f45070 */
[----:B---3--:R-:W-:-:S05]  /*3c900*/  IADD3 R56, P6, R56, R49, RZ ;  /* 0x0000003138387210 */ /* 0x008fca0007fde0ff */
[----:B--2---:R-:W-:Y:S01]  /*3c910*/  IMAD.X R57, R57, 0x1, R0, P6 ;  /* 0x0000000139397824 */ /* 0x004fe200030e0600 */
[----:B----4-:R-:W-:Y:S01]  /*3c920*/  IADD3 R44, P6, R44, R49, RZ ;  /* 0x000000312c2c7210 */ /* 0x010fe20007fde0ff */
[----:B-1----:R-:W-:Y:S01]  /*3c930*/  IMAD.MOV.U32 R8, RZ, RZ, R56 ;  /* 0x000000ffff087224 */ /* 0x002fe200078e0038 */
[----:B------:R-:W-:Y:S01]  /*3c940*/  STL [R1+0x17d8], R56 ;  /* 0x0017d83801007387 */ /* 0x000fe20000100800 */
[----:B------:R-:W-:-:S03]  /*3c950*/  IMAD.MOV.U32 R9, RZ, RZ, R57 ;  /* 0x000000ffff097224 */ /* 0x000fc600078e0039 */
[----:B------:R-:W-:Y:S01]  /*3c960*/  STL [R1+0x17d4], R57 ;  /* 0x0017d43901007387 */ /* 0x000fe20000100800 */
[----:B------:R-:W-:-:S03]  /*3c970*/  IMAD.X R48, R48, 0x1, R0, P6 ;  /* 0x0000000130307824 */ /* 0x000fc600030e0600 */
[----:B------:R-:W-:Y:S04]  /*3c980*/  STL [R1+0x17e0], R44 ;  /* 0x0017e02c01007387 */ /* 0x000fe80000100800 */
[----:B------:R1:W-:Y:S01]  /*3c990*/  LDGSTS.E [R4+0x51000], [R8.64], P2 ;  /* 0x5100000008047fae */ /* 0x0003e20009121844 */
[----:B------:R-:W-:-:S05]  /*3c9a0*/  IADD3 R32, P6, R32, R49, RZ ;  /* 0x0000003120207210 */ /* 0x000fca0007fde0ff */
[----:B------:R-:W-:Y:S01]  /*3c9b0*/  IMAD.X R33, R33, 0x1, R0, P6 ;  /* 0x0000000121217824 */ /* 0x000fe200030e0600 */
[----:B------:R-:W-:Y:S01]  /*3c9c0*/  IADD3 R52, P6, R52, R49, RZ ;  /* 0x0000003134347210 */ /* 0x000fe20007fde0ff */
[----:B------:R2:W-:Y:S01]  /*3c9d0*/  STL [R1+0x17dc], R48 ;  /* 0x0017dc3001007387 */ /* 0x0005e20000100800 */
[----:B-1----:R-:W-:-:S03]  /*3c9e0*/  IMAD.MOV.U32 R9, RZ, RZ, R48 ;  /* 0x000000ffff097224 */ /* 0x002fc600078e0030 */
[----:B------:R-:W-:Y:S01]  /*3c9f0*/  IMAD.X R53, R53, 0x1, R0, P6 ;  /* 0x0000000135357824 */ /* 0x000fe200030e0600 */
[----:B------:R-:W-:Y:S01]  /*3ca00*/  STL [R1+0x1818], R32 ;  /* 0x0018182001007387 */ /* 0x000fe20000100800 */
[----:B------:R-:W-:-:S03]  /*3ca10*/  IMAD.MOV.U32 R8, RZ, RZ, R44 ;  /* 0x000000ffff087224 */ /* 0x000fc600078e002c */
[----:B------:R1:W-:Y:S04]  /*3ca20*/  STL [R1+0x1814], R33 ;  /* 0x0018142101007387 */ /* 0x0003e80000100800 */
[----:B--2---:R-:W2:Y:S04]  /*3ca30*/  LDL.LU R48, [R1+0x1894] ;  /* 0x0018940001307983 */ /* 0x004ea80000300800 */
[----:B------:R-:W-:Y:S04]  /*3ca40*/  STL [R1+0x1820], R52 ;  /* 0x0018203401007387 */ /* 0x000fe80000100800 */
[----:B------:R-:W-:Y:S04]  /*3ca50*/  STL [R1+0x181c], R53 ;  /* 0x00181c3501007387 */ /* 0x000fe80000100800 */
[----:B------:R-:W3:Y:S04]  /*3ca60*/  LDL.LU R44, [R1+0x1898] ;  /* 0x00189800012c7983 */ /* 0x000ee80000300800 */
[----:B------:R4:W-:Y:S02]  /*3ca70*/  LDGSTS.E [R4+0x51200], [R8.64], P2 ;  /* 0x5120000008047fae */ /* 0x0009e40009121844 */
[----:B----4-:R-:W-:-:S02]  /*3ca80*/  IMAD.MOV.U32 R9, RZ, RZ, R33 ;  /* 0x000000ffff097224 */ /* 0x010fc400078e0021 */
[----:B------:R-:W-:Y:S01]  /*3ca90*/  IMAD.MOV.U32 R8, RZ, RZ, R32 ;  /* 0x000000ffff087224 */ /* 0x000fe200078e0020 */
[----:B-1----:R-:W4:Y:S04]  /*3caa0*/  LDL.LU R33, [R1+0x189c] ;  /* 0x00189c0001217983 */ /* 0x002f280000300800 */
[----:B------:R-:W4:Y:S01]  /*3cab0*/  LDL.LU R32, [R1+0x18a0] ;  /* 0x0018a00001207983 */ /* 0x000f220000300800 */
[----:B------:R-:W-:-:S04]  /*3cac0*/  ISETP.GT.AND P2, PT, R3, 0x8, PT ;  /* 0x000000080300780c */ /* 0x000fc80003f44270 */
[----:B------:R-:W-:-:S04]  /*3cad0*/  SEL R5, RZ, 0x4, !P2 ;  /* 0x00000004ff057807 */ /* 0x000fc80005000000 */
[----:B------:R-:W-:-:S04]  /*3cae0*/  SEL R5, R5, RZ, !P5 ;  /* 0x000000ff05057207 */ /* 0x000fc80006800000 */
[----:B------:R-:W-:Y:S02]  /*3caf0*/  ISETP.NE.U32.AND P2, PT, R5, RZ, PT ;  /* 0x000000ff0500720c */ /* 0x000fe40003f45070 */
[----:B------:R-:W-:-:S11]  /*3cb00*/  IADD3 R40, P6, R40, R49, RZ ;  /* 0x0000003128287210 */ /* 0x000fd60007fde0ff */
[----:B------:R1:W-:Y:S01]  /*3cb10*/  LDGSTS.E [R4+0x52000], [R8.64], P2 ;  /* 0x5200000008047fae */ /* 0x0003e20009121844 */
[----:B------:R-:W-:Y:S02]  /*3cb20*/  IMAD.X R41, R41, 0x1, R0, P6 ;  /* 0x0000000129297824 */ /* 0x000fe400030e0600 */
[----:B-1----:R-:W-:Y:S02]  /*3cb30*/  IMAD.MOV.U32 R8, RZ, RZ, R52 ;  /* 0x000000ffff087224 */ /* 0x002fe400078e0034 */
[----:B------:R-:W-:-:S05]  /*3cb40*/  IMAD.MOV.U32 R9, RZ, RZ, R53 ;  /* 0x000000ffff097224 */ /* 0x000fca00078e0035 */
[----:B------:R1:W-:Y:S01]  /*3cb50*/  LDGSTS.E [R4+0x52200], [R8.64], P2 ;  /* 0x5220000008047fae */ /* 0x0003e20009121844 */
[----:B------:R-:W-:Y:S02]  /*3cb60*/  ISETP.GT.AND P2, PT, R3, 0xc, PT ;  /* 0x0000000c0300780c */ /* 0x000fe40003f44270 */
[----:B------:R-:W-:Y:S02]  /*3cb70*/  IADD3 R36, P6, R36, R49, RZ ;  /* 0x0000003124247210 */ /* 0x000fe40007fde0ff */
[----:B------:R-:W-:Y:S01]  /*3cb80*/  SEL R5, RZ, 0x4, !P2 ;  /* 0x00000004ff057807 */ /* 0x000fe20005000000 */
[----:B------:R-:W-:Y:S03]  /*3cb90*/  STL [R1+0x1858], R40 ;  /* 0x0018582801007387 */ /* 0x000fe60000100800 */
[----:B------:R-:W-:Y:S01]  /*3cba0*/  SEL R5, R5, RZ, !P5 ;  /* 0x000000ff05057207 */ /* 0x000fe20006800000 */
[----:B------:R-:W-:Y:S01]  /*3cbb0*/  IMAD.X R37, R37, 0x1, R0, P6 ;  /* 0x0000000125257824 */ /* 0x000fe200030e0600 */
[----:B------:R1:W-:Y:S02]  /*3cbc0*/  STL [R1+0x1854], R41 ;  /* 0x0018542901007387 */ /* 0x0003e40000100800 */
[----:B------:R-:W-:-:S02]  /*3cbd0*/  ISETP.NE.U32.AND P2, PT, R5, RZ, PT ;  /* 0x000000ff0500720c */ /* 0x000fc40003f45070 */
[----:B------:R-:W4:Y:S04]  /*3cbe0*/  LDL.LU R57, [R1+0x18d4] ;  /* 0x0018d40001397983 */ /* 0x000f280000300800 */
[----:B------:R-:W-:Y:S04]  /*3cbf0*/  STL [R1+0x1860], R36 ;  /* 0x0018602401007387 */ /* 0x000fe80000100800 */
[----:B------:R1:W-:Y:S04]  /*3cc00*/  STL [R1+0x185c], R37 ;  /* 0x00185c2501007387 */ /* 0x0003e80000100800 */
[----:B------:R-:W4:Y:S01]  /*3cc10*/  LDL.LU R56, [R1+0x18d8] ;  /* 0x0018d80001387983 */ /* 0x000f220000300800 */
[----:B-1----:R-:W-:-:S02]  /*3cc20*/  IMAD.MOV.U32 R8, RZ, RZ, R40 ;  /* 0x000000ffff087224 */ /* 0x002fc400078e0028 */
[----:B------:R-:W-:Y:S02]  /*3cc30*/  IMAD.MOV.U32 R9, RZ, RZ, R41 ;  /* 0x000000ffff097224 */ /* 0x000fe400078e0029 */
[----:B------:R-:W4:Y:S04]  /*3cc40*/  LDL.LU R41, [R1+0x18dc] ;  /* 0x0018dc0001297983 */ /* 0x000f280000300800 */
[----:B------:R-:W4:Y:S04]  /*3cc50*/  LDL.LU R40, [R1+0x18e0] ;  /* 0x0018e00001287983 */ /* 0x000f280000300800 */
[----:B------:R1:W-:Y:S02]  /*3cc60*/  LDGSTS.E [R4+0x53000], [R8.64], P2 ;  /* 0x5300000008047fae */ /* 0x0003e40009121844 */
[----:B-1----:R-:W-:-:S02]  /*3cc70*/  IMAD.MOV.U32 R9, RZ, RZ, R37 ;  /* 0x000000ffff097224 */ /* 0x002fc400078e0025 */
[----:B------:R-:W-:Y:S01]  /*3cc80*/  IMAD.MOV.U32 R8, RZ, RZ, R36 ;  /* 0x000000ffff087224 */ /* 0x000fe200078e0024 */
[----:B------:R-:W4:Y:S04]  /*3cc90*/  LDL.LU R37, [R1+0x1914] ;  /* 0x0019140001257983 */ /* 0x000f280000300800 */
[----:B------:R-:W4:Y:S04]  /*3cca0*/  LDL.LU R36, [R1+0x1918] ;  /* 0x0019180001247983 */ /* 0x000f280000300800 */
[----:B------:R-:W4:Y:S04]  /*3ccb0*/  LDL.LU R53, [R1+0x191c] ;  /* 0x00191c0001357983 */ /* 0x000f280000300800 */
[----:B------:R-:W4:Y:S04]  /*3ccc0*/  LDL.LU R52, [R1+0x1920] ;  /* 0x0019200001347983 */ /* 0x000f280000300800 */
[----:B------:R1:W-:Y:S01]  /*3ccd0*/  LDGSTS.E [R4+0x53200], [R8.64], P2 ;  /* 0x5320000008047fae */ /* 0x0003e20009121844 */
[----:B------:R-:W-:-:S04]  /*3cce0*/  ISETP.GT.AND P2, PT, R3, 0x10, PT ;  /* 0x000000100300780c */ /* 0x000fc80003f44270 */
[----:B------:R-:W-:-:S04]  /*3ccf0*/  SEL R5, RZ, 0x4, !P2 ;  /* 0x00000004ff057807 */ /* 0x000fc80005000000 */
[----:B------:R-:W-:-:S04]  /*3cd00*/  SEL R5, R5, RZ, !P5 ;  /* 0x000000ff05057207 */ /* 0x000fc80006800000 */
[----:B------:R-:W-:Y:S02]  /*3cd10*/  ISETP.NE.U32.AND P2, PT, R5, RZ, PT ;  /* 0x000000ff0500720c */ /* 0x000fe40003f45070 */
[----:B---3--:R-:W-:-:S05]  /*3cd20*/  IADD3 R44, P6, R44, R49, RZ ;  /* 0x000000312c2c7210 */ /* 0x008fca0007fde0ff */
[----:B--2---:R-:W-:Y:S01]  /*3cd30*/  IMAD.X R48, R48, 0x1, R0, P6 ;  /* 0x0000000130307824 */ /* 0x004fe200030e0600 */
[----:B------:R-:W-:Y:S01]  /*3cd40*/  STL [R1+0x1898], R44 ;  /* 0x0018982c01007387 */ /* 0x000fe20000100800 */
[----:B-1----:R-:W-:-:S03]  /*3cd50*/  IMAD.MOV.U32 R8, RZ, RZ, R44 ;  /* 0x000000ffff087224 */ /* 0x002fc600078e002c */
[----:B------:R1:W-:Y:S01]  /*3cd60*/  STL [R1+0x1894], R48 ;  /* 0x0018943001007387 */ /* 0x0003e20000100800 */
[----:B------:R-:W-:-:S05]  /*3cd70*/  IMAD.MOV.U32 R9, RZ, RZ, R48 ;  /* 0x000000ffff097224 */ /* 0x000fca00078e0030 */
[----:B------:R2:W-:Y:S01]  /*3cd80*/  LDGSTS.E [R4+0x54000], [R8.64], P2 ;  /* 0x5400000008047fae */ /* 0x0005e20009121844 */
[----:B----4-:R-:W-:-:S05]  /*3cd90*/  IADD3 R32, P6, R32, R49, RZ ;  /* 0x0000003120207210 */ /* 0x010fca0007fde0ff */
[----:B------:R-:W-:Y:S01]  /*3cda0*/  IMAD.X R33, R33, 0x1, R0, P6 ;  /* 0x0000000121217824 */ /* 0x000fe200030e0600 */
[----:B------:R-:W-:Y:S04]  /*3cdb0*/  STL [R1+0x18a0], R32 ;  /* 0x0018a02001007387 */ /* 0x000fe80000100800 */
[----:B------:R3:W-:Y:S04]  /*3cdc0*/  STL [R1+0x189c], R33 ;  /* 0x00189c2101007387 */ /* 0x0007e80000100800 */
[----:B-1----:R-:W4:Y:S04]  /*3cdd0*/  LDL.LU R48, [R1+0x1954] ;  /* 0x0019540001307983 */ /* 0x002f280000300800 */
[----:B------:R-:W4:Y:S01]  /*3cde0*/  LDL.LU R44, [R1+0x1958] ;  /* 0x00195800012c7983 */ /* 0x000f220000300800 */
[----:B--2---:R-:W-:-:S02]  /*3cdf0*/  IMAD.MOV.U32 R9, RZ, RZ, R33 ;  /* 0x000000ffff097224 */ /* 0x004fc400078e0021 */
[----:B------:R-:W-:Y:S01]  /*3ce00*/  IMAD.MOV.U32 R8, RZ, RZ, R32 ;  /* 0x000000ffff087224 */ /* 0x000fe200078e0020 */
[----:B---3--:R-:W2:Y:S04]  /*3ce10*/  LDL.LU R33, [R1+0x195c] ;  /* 0x00195c0001217983 */ /* 0x008ea80000300800 */
[----:B------:R-:W3:Y:S04]  /*3ce20*/  LDL.LU R32, [R1+0x1960] ;  /* 0x0019600001207983 */ /* 0x000ee80000300800 */
[----:B------:R1:W-:Y:S01]  /*3ce30*/  LDGSTS.E [R4+0x54200], [R8.64], P2 ;  /* 0x5420000008047fae */ /* 0x0003e20009121844 */
[----:B------:R-:W-:-:S04]  /*3ce40*/  ISETP.GT.AND P2, PT, R3, 0x14, PT ;  /* 0x000000140300780c */ /* 0x000fc80003f44270 */
[----:B------:R-:W-:-:S04]  /*3ce50*/  SEL R5, RZ, 0x4, !P2 ;  /* 0x00000004ff057807 */ /* 0x000fc80005000000 */
[----:B------:R-:W-:-:S04]  /*3ce60*/  SEL R5, R5, RZ, !P5 ;  /* 0x000000ff05057207 */ /* 0x000fc80006800000 */
[----:B------:R-:W-:Y:S02]  /*3ce70*/  ISETP.NE.U32.AND P2, PT, R5, RZ, PT ;  /* 0x000000ff0500720c */ /* 0x000fe40003f45070 */
[----:B------:R-:W-:-:S05]  /*3ce80*/  IADD3 R56, P6, R56, R49, RZ ;  /* 0x0000003138387210 */ /* 0x000fca0007fde0ff */
[----:B------:R-:W-:Y:S01]  /*3ce90*/  IMAD.X R57, R57, 0x1, R0, P6 ;  /* 0x0000000139397824 */ /* 0x000fe200030e0600 */
[----:B------:R-:W-:-:S05]  /*3cea0*/  IADD3 R40, P6, R40, R49, RZ ;  /* 0x0000003128287210 */ /* 0x000fca0007fde0ff */
[----:B------:R-:W-:Y:S01]  /*3ceb0*/  IMAD.X R41, R41, 0x1, R0, P6 ;  /* 0x0000000129297824 */ /* 0x000fe200030e0600 */
[----:B------:R-:W-:Y:S01]  /*3cec0*/  STL [R1+0x18d8], R56 ;  /* 0x0018d83801007387 */ /* 0x000fe20000100800 */
[----:B-1----:R-:W-:Y:S02]  /*3ced0*/  IMAD.MOV.U32 R8, RZ, RZ, R56 ;  /* 0x000000ffff087224 */ /* 0x002fe400078e0038 */
[----:B------:R-:W-:Y:S01]  /*3cee0*/  IMAD.MOV.U32 R9, RZ, RZ, R57 ;  /* 0x000000ffff097224 */ /* 0x000fe200078e0039 */
[----:B------:R-:W-:Y:S01]  /*3cef0*/  STL [R1+0x18d4], R57 ;  /* 0x0018d43901007387 */ /* 0x000fe20000100800 */
[----:B------:R-:W-:-:S03]  /*3cf00*/  IADD3 R36, P6, R36, R49, RZ ;  /* 0x0000003124247210 */ /* 0x000fc60007fde0ff */
[----:B------:R1:W-:Y:S02]  /*3cf10*/  LDGSTS.E [R4+0x55000], [R8.64], P2 ;  /* 0x5500000008047fae */ /* 0x0003e40009121844 */
[--C-:B------:R-:W-:Y:S01]  /*3cf20*/  IMAD.X R37, R37, 0x1, R0.reuse, P6 ;  /* 0x0000000125257824 */ /* 0x100fe200030e0600 */
[----:B------:R-:W-:Y:S01]  /*3cf30*/  IADD3 R52, P6, R52, R49, RZ ;  /* 0x0000003134347210 */ /* 0x000fe20007fde0ff */
[----:B------:R-:W-:Y:S04]  /*3cf40*/  STL [R1+0x18e0], R40 ;  /* 0x0018e02801007387 */ /* 0x000fe80000100800 */
[----:B------:R1:W-:Y:S01]  /*3cf50*/  STL [R1+0x18dc], R41 ;  /* 0x0018dc2901007387 */ /* 0x0003e20000100800 */
[----:B------:R-:W-:Y:S02]  /*3cf60*/  IMAD.X R53, R53, 0x1, R0, P6 ;  /* 0x0000000135357824 */ /* 0x000fe400030e0600 */
[----:B-1----:R-:W-:Y:S01]  /*3cf70*/  IMAD.MOV.U32 R9, RZ, RZ, R41 ;  /* 0x000000ffff097224 */ /* 0x002fe200078e0029 */
[----:B------:R-:W-:Y:S01]  /*3cf80*/  STL [R1+0x1918], R36 ;  /* 0x0019182401007387 */ /* 0x000fe20000100800 */
[----:B------:R-:W-:-:S03]  /*3cf90*/  IMAD.MOV.U32 R8, RZ, RZ, R40 ;  /* 0x000000ffff087224 */ /* 0x000fc600078e0028 */
[----:B------:R1:W-:Y:S04]  /*3cfa0*/  STL [R1+0x1914], R37 ;  /* 0x0019142501007387 */ /* 0x0003e80000100800 */
[----:B------:R-:W2:Y:S04]  /*3cfb0*/  LDL.LU R41, [R1+0x17a4] ;  /* 0x0017a40001297983 */ /* 0x000ea80000300800 */
[----:B------:R-:W-:Y:S04]  /*3cfc0*/  STL [R1+0x1920], R52 ;  /* 0x0019203401007387 */ /* 0x000fe80000100800 */
[----:B------:R-:W-:Y:S04]  /*3cfd0*/  STL [R1+0x191c], R53 ;  /* 0x00191c3501007387 */ /* 0x000fe80000100800 */
[----:B------:R-:W2:Y:S04]  /*3cfe0*/  LDL.LU R40, [R1+0x17a8] ;  /* 0x0017a80001287983 */ /* 0x000ea80000300800 */
[----:B------:R1:W-:Y:S01]  /*3cff0*/  LDGSTS.E [R4+0x55200], [R8.64], P2 ;  /* 0x5520000008047fae */ /* 0x0003e20009121844 */
[----:B------:R-:W-:-:S04]  /*3d000*/  ISETP.GT.AND P2, PT, R3, 0x18, PT ;  /* 0x000000180300780c */ /* 0x000fc80003f44270 */
[----:B------:R-:W-:Y:S01]  /*3d010*/  SEL R5, RZ, 0x4, !P2 ;  /* 0x00000004ff057807 */ /* 0x000fe20005000000 */
[----:B-1----:R-:W-:Y:S02]  /*3d020*/  IMAD.MOV.U32 R9, RZ, RZ, R37 ;  /* 0x000000ffff097224 */ /* 0x002fe400078e0025 */
[----:B------:R-:W-:Y:S01]  /*3d030*/  IMAD.MOV.U32 R8, RZ, RZ, R36 ;  /* 0x000000ffff087224 */ /* 0x000fe200078e0024 */
[----:B------:R-:W2:Y:S04]  /*3d040*/  LDL.LU R37, [R1+0x17ac] ;  /* 0x0017ac0001257983 */ /* 0x000ea80000300800 */
[----:B------:R-:W2:Y:S01]  /*3d050*/  LDL.LU R36, [R1+0x17b0] ;  /* 0x0017b00001247983 */ /* 0x000ea20000300800 */
[----:B------:R-:W-:-:S04]  /*3d060*/  SEL R5, R5, RZ, !P5 ;  /* 0x000000ff05057207 */ /* 0x000fc80006800000 */
[----:B------:R-:W-:Y:S11]  /*3d070*/  ISETP.NE.U32.AND P2, PT, R5, RZ, PT ;  /* 0x000000ff0500720c */ /* 0x000ff60003f45070 */
[----:B------:R-:W-:Y:S02]  /*3d080*/  @!UPT UIADD3 URZ, URZ, URZ, URZ ;  /* 0x0000003f3f3ff290 */ /* 0x000fe4000fffe03f */
[----:B------:R1:W-:Y:S02]  /*3d090*/  LDGSTS.E [R4+0x56000], [R8.64], P2 ;  /* 0x5600000008047fae */ /* 0x0003e40009121844 */
[----:B-1----:R-:W-:Y:S02]  /*3d0a0*/  IMAD.MOV.U32 R8, RZ, RZ, R52 ;  /* 0x000000ffff087224 */ /* 0x002fe400078e0034 */
[----:B------:R-:W-:-:S05]  /*3d0b0*/  IMAD.MOV.U32 R9, RZ, RZ, R53 ;  /* 0x000000ffff097224 */ /* 0x000fca00078e0035 */
[----:B------:R1:W-:Y:S01]  /*3d0c0*/  LDGSTS.E [R4+0x56200], [R8.64], P2 ;  /* 0x5620000008047fae */ /* 0x0003e20009121844 */
[----:B------:R-:W-:-:S04]  /*3d0d0*/  ISETP.GT.AND P2, PT, R3, 0x1c, PT ;  /* 0x0000001c0300780c */ /* 0x000fc80003f44270 */
[----:B------:R-:W-:-:S04]  /*3d0e0*/  SEL R5, RZ, 0x4, !P2 ;  /* 0x00000004ff057807 */ /* 0x000fc80005000000 */
[----:B------:R-:W-:-:S04]  /*3d0f0*/  SEL R5, R5, RZ, !P5 ;  /* 0x000000ff05057207 */ /* 0x000fc80006800000 */
[----:B------:R-:W-:Y:S02]  /*3d100*/  ISETP.NE.U32.AND P2, PT, R5, RZ, PT ;  /* 0x000000ff0500720c */ /* 0x000fe40003f45070 */
[----:B----4-:R-:W-:-:S05]  /*3d110*/  IADD3 R44, P6, R44, R49, RZ ;  /* 0x000000312c2c7210 */ /* 0x010fca0007fde0ff */
[--C-:B------:R-:W-:Y:S01]  /*3d120*/  IMAD.X R48, R48, 0x1, R0.reuse, P6 ;  /* 0x0000000130307824 */ /* 0x100fe200030e0600 */
[----:B---3--:R-:W-:Y:S01]  /*3d130*/  IADD3 R32, P6, R32, R49, RZ ;  /* 0x0000003120207210 */ /* 0x008fe20007fde0ff */
[----:B------:R3:W-:Y:S04]  /*3d140*/  STL [R1+0x1958], R44 ;  /* 0x0019582c01007387 */ /* 0x0007e80000100800 */
[----:B--2---:R-:W-:Y:S01]  /*3d150*/  IMAD.X R33, R33, 0x1, R0, P6 ;  /* 0x0000000121217824 */ /* 0x004fe200030e0600 */
[----:B------:R2:W-:Y:S04]  /*3d160*/  STL [R1+0x1954], R48 ;  /* 0x0019543001007387 */ /* 0x0005e80000100800 */
[----:B------:R-:W4:Y:S04]  /*3d170*/  LDL.LU R57, [R1+0x17e4] ;  /* 0x0017e40001397983 */ /* 0x000f280000300800 */
[----:B------:R-:W-:Y:S04]  /*3d180*/  STL [R1+0x1960], R32 ;  /* 0x0019602001007387 */ /* 0x000fe80000100800 */
[----:B------:R2:W-:Y:S04]  /*3d190*/  STL [R1+0x195c], R33 ;  /* 0x00195c2101007387 */ /* 0x0005e80000100800 */
[----:B------:R-:W4:Y:S01]  /*3d1a0*/  LDL.LU R56, [R1+0x17e8] ;  /* 0x0017e80001387983 */ /* 0x000f220000300800 */
[----:B-1----:R-:W-:-:S02]  /*3d1b0*/  IMAD.MOV.U32 R8, RZ, RZ, R44 ;  /* 0x000000ffff087224 */ /* 0x002fc400078e002c */
[----:B------:R-:W-:Y:S01]  /*3d1c0*/  IMAD.MOV.U32 R9, RZ, RZ, R48 ;  /* 0x000000ffff097224 */ /* 0x000fe200078e0030 */
[----:B---3--:R-:W3:Y:S04]  /*3d1d0*/  LDL.LU R44, [R1+0x17f0] ;  /* 0x0017f000012c7983 */ /* 0x008ee80000300800 */
[----:B------:R1:W-:Y:S04]  /*3d1e0*/  LDGSTS.E [R4+0x57000], [R8.64], P2 ;  /* 0x5700000008047fae */ /* 0x0003e80009121844 */
[----:B--2---:R-:W2:Y:S01]  /*3d1f0*/  LDL.LU R48, [R1+0x17ec] ;  /* 0x0017ec0001307983 */ /* 0x004ea20000300800 */
[----:B-1----:R-:W-:-:S02]  /*3d200*/  IMAD.MOV.U32 R9, RZ, RZ, R33 ;  /* 0x000000ffff097224 */ /* 0x002fc400078e0021 */
[----:B------:R-:W-:Y:S01]  /*3d210*/  IMAD.MOV.U32 R8, RZ, RZ, R32 ;  /* 0x000000ffff087224 */ /* 0x000fe200078e0020 */
[----:B------:R-:W2:Y:S04]  /*3d220*/  LDL.LU R33, [R1+0x1824] ;  /* 0x0018240001217983 */ /* 0x000ea80000300800 */
[----:B------:R-:W2:Y:S04]  /*3d230*/  LDL.LU R32, [R1+0x1828] ;  /* 0x0018280001207983 */ /* 0x000ea80000300800 */
[----:B------:R-:W2:Y:S04]  /*3d240*/  LDL.LU R53, [R1+0x182c] ;  /* 0x00182c0001357983 */ /* 0x000ea80000300800 */
[----:B------:R-:W2:Y:S04]  /*3d250*/  LDL.LU R52, [R1+0x1830] ;  /* 0x0018300001347983 */ /* 0x000ea80000300800 */
[----:B------:R-:W1:Y:S04]  /*3d260*/  S2R R61, SR_TID.X ;  /* 0x00000000003d7919 */ /* 0x000e680000002100 */
[----:B------:R1:W-:Y:S01]  /*3d270*/  LDGSTS.E [R4+0x57200], [R8.64], P2 ;  /* 0x5720000008047fae */ /* 0x0003e20009121844 */
[----:B------:R-:W-:-:S04]  /*3d280*/  ISETP.GT.AND P2, PT, R3, 0x1, PT ;  /* 0x000000010300780c */ /* 0x000fc80003f44270 */
[----:B-1----:R-:W-:-:S04]  /*3d290*/  SEL R4, RZ, 0x4, !P2 ;  /* 0x00000004ff047807 */ /* 0x002fc80005000000 */
[----:B------:R-:W-:Y:S02]  /*3d2a0*/  SEL R4, R4, RZ, !P5 ;  /* 0x000000ff04047207 */ /* 0x000fe40006800000 */
[----:B------:R-:W-:Y:S02]  /*3d2b0*/  LOP3.LUT R61, R61, 0x7f, RZ, 0xc0, !PT ;  /* 0x0000007f3d3d7812 */ /* 0x000fe400078ec0ff */
[----:B------:R-:W-:-:S03]  /*3d2c0*/  ISETP.NE.U32.AND P2, PT, R4, RZ, PT ;  /* 0x000000ff0400720c */ /* 0x000fc60003f45070 */
[----:B------:R-:W-:-:S05]  /*3d2d0*/  IMAD.SHL.U32 R61, R61, 0x4, RZ ;  /* 0x000000043d3d7824 */ /* 0x000fca00078e00ff */
[----:B------:R-:W-:Y:S02]  /*3d2e0*/  LOP3.LUT R60, R61, 0x20, RZ, 0x3c, !PT ;  /* 0x000000203d3c7812 */ /* 0x000fe400078e3cff */
[----:B------:R-:W-:-:S05]  /*3d2f0*/  IADD3 R40, P6, R40, R49, RZ ;  /* 0x0000003128287210 */ /* 0x000fca0007fde0ff */
[----:B------:R-:W-:Y:S01]  /*3d300*/  IMAD.X R41, R41, 0x1, R0, P6 ;  /* 0x0000000129297824 */ /* 0x000fe200030e0600 */
[----:B------:R-:W-:Y:S01]  /*3d310*/  STL [R1+0x17a8], R40 ;  /* 0x0017a82801007387 */ /* 0x000fe20000100800 */
[----:B------:R-:W-:-:S03]  /*3d320*/  IMAD R4, R211, 0x8000, R60 ;  /* 0x00008000d3047824 */ /* 0x000fc600078e023c */
[----:B------:R1:W-:Y:S01]  /*3d330*/  STL [R1+0x17a4], R41 ;  /* 0x0017a42901007387 */ /* 0x0003e20000100800 */
[----:B------:R-:W-:Y:S02]  /*3d340*/  IMAD.MOV.U32 R8, RZ, RZ, R40 ;  /* 0x000000ffff087224 */ /* 0x000fe400078e0028 */
[----:B------:R-:W-:-:S05]  /*3d350*/  IMAD.MOV.U32 R9, RZ, RZ, R41 ;  /* 0x000000ffff097224 */ /* 0x000fca00078e0029 */
[----:B------:R1:W-:Y:S01]  /*3d360*/  LDGSTS.E [R4+0x50400], [R8.64], P2 ;  /* 0x5040000008047fae */ /* 0x0003e20009121844 */
[----:B------:R-:W-:-:S05]  /*3d370*/  IADD3 R36, P6, R36, R49, RZ ;  /* 0x0000003124247210 */ /* 0x000fca0007fde0ff */
[----:B------:R-:W-:Y:S01]  /*3d380*/  IMAD.X R37, R37, 0x1, R0, P6 ;  /* 0x0000000125257824 */ /* 0x000fe200030e0600 */
[----:B------:R-:W-:Y:S04]  /*3d390*/  STL [R1+0x17b0], R36 ;  /* 0x0017b02401007387 */ /* 0x000fe80000100800 */
[----:B------:R1:W-:Y:S04]  /*3d3a0*/  STL [R1+0x17ac], R37 ;  /* 0x0017ac2501007387 */ /* 0x0003e80000100800 */
[----:B-1----:R-:W2:Y:S04]  /*3d3b0*/  LDL.LU R41, [R1+0x1864] ;  /* 0x0018640001297983 */ /* 0x002ea80000300800 */
[----:B------:R-:W2:Y:S01]  /*3d3c0*/  LDL.LU R40, [R1+0x1868] ;  /* 0x0018680001287983 */ /* 0x000ea20000300800 */
[----:B------:R-:W-:-:S02]  /*3d3d0*/  IMAD.MOV.U32 R9, RZ, RZ, R37 ;  /* 0x000000ffff097224 */ /* 0x000fc400078e0025 */
[----:B------:R-:W-:Y:S01]  /*3d3e0*/  IMAD.MOV.U32 R8, RZ, RZ, R36 ;  /* 0x000000ffff087224 */ /* 0x000fe200078e0024 */
[----:B------:R-:W2:Y:S04]  /*3d3f0*/  LDL.LU R37, [R1+0x186c] ;  /* 0x00186c0001257983 */ /* 0x000ea80000300800 */
[----:B------:R-:W2:Y:S04]  /*3d400*/  LDL.LU R36, [R1+0x1870] ;  /* 0x0018700001247983 */ /* 0x000ea80000300800 */
[----:B------:R1:W-:Y:S01]  /*3d410*/  LDGSTS.E [R4+0x50600], [R8.64], P2 ;  /* 0x5060000008047fae */ /* 0x0003e20009121844 */
[----:B------:R-:W-:-:S04]  /*3d420*/  ISETP.GT.AND P2, PT, R3, 0x5, PT ;  /* 0x000000050300780c */ /* 0x000fc80003f44270 */
[----:B------:R-:W-:-:S04]  /*3d430*/  SEL R5, RZ, 0x4, !P2 ;  /* 0x00000004ff057807 */ /* 0x000fc80005000000 */
[----:B------:R-:W-:-:S04]  /*3d440*/  SEL R5, R5, RZ, !P5 ;  /* 0x000000ff05057207 */ /* 0x000fc80006800000 */
[----:B------:R-:W-:Y:S02]  /*3d450*/  ISETP.NE.U32.AND P2, PT, R5, RZ, PT ;  /* 0x000000ff0500720c */ /* 0x000fe40003f45070 */
[----:B----4-:R-:W-:-:S05]  /*3d460*/  IADD3 R56, P6, R56, R49, RZ ;  /* 0x0000003138387210 */ /* 0x010fca0007fde0ff */
[----:B------:R-:W-:Y:S01]  /*3d470*/  IMAD.X R57, R57, 0x1, R0, P6 ;  /* 0x0000000139397824 */ /* 0x000fe200030e0600 */
[----:B---3--:R-:W-:-:S05]  /*3d480*/  IADD3 R44, P6, R44, R49, RZ ;  /* 0x000000312c2c7210 */ /* 0x008fca0007fde0ff */
[----:B--2---:R-:W-:Y:S01]  /*3d490*/  IMAD.X R48, R48, 0x1, R0, P6 ;  /* 0x0000000130307824 */ /* 0x004fe200030e0600 */
        /* <DEDUP_REMOVED lines=27> */
[----:B------:R-:W-:Y:S11]  /*3d650*/  ISETP.NE.U32.AND P2, PT, R5, RZ, PT ;  /* 0x000000ff0500720c */ /* 0x000ff60003f45070 */
[----:B------:R-:W-:Y:S02]  /*3d660*/  @!UPT UIADD3 URZ, URZ, URZ, URZ ;  /* 0x0000003f3f3ff290 */ /* 0x000fe4000fffe03f */
[----:B------:R1:W-:Y:S01]  /*3d670*/  LDGSTS.E [R4+0x52400], [R8.64], P2 ;  /* 0x5240000008047fae */ /* 0x0003e20009121844 */
[----:B------:R-:W-:-:S05]  /*3d680*/  IADD3 R40, P6, R40, R49, RZ ;  /* 0x0000003128287210 */ /* 0x000fca0007fde0ff */
[--C-:B------:R-:W-:Y:S01]  /*3d690*/  IMAD.X R41, R41, 0x1, R0.reuse, P6 ;  /* 0x0000000129297824 */ /* 0x100fe200030e0600 */
[----:B------:R-:W-:Y:S01]  /*3d6a0*/  IADD3 R36, P6, R36, R49, RZ ;  /* 0x0000003124247210 */ /* 0x000fe20007fde0ff */
[----:B------:R-:W-:Y:S04]  /*3d6b0*/  STL [R1+0x1868], R40 ;  /* 0x0018682801007387 */ /* 0x000fe80000100800 */
[----:B------:R-:W-:Y:S01]  /*3d6c0*/  IMAD.X R37, R37, 0x1, R0, P6 ;  /* 0x0000000125257824 */ /* 0x000fe200030e0600 */
[----:B------:R1:W-:Y:S02]  /*3d6d0*/  STL [R1+0x1864], R41 ;  /* 0x0018642901007387 */ /* 0x0003e40000100800 */
[----:B-1----:R-:W-:Y:S02]  /*3d6e0*/  IMAD.MOV.U32 R8, RZ, RZ, R52 ;  /* 0x000000ffff087224 */ /* 0x002fe400078e0034 */
[----:B------:R-:W-:Y:S01]  /*3d6f0*/  IMAD.MOV.U32 R9, RZ, RZ, R53 ;  /* 0x000000ffff097224 */ /* 0x000fe200078e0035 */
[----:B------:R-:W4:Y:S04]  /*3d700*/  LDL.LU R57, [R1+0x18e4] ;  /* 0x0018e40001397983 */ /* 0x000f280000300800 */
[----:B------:R-:W-:Y:S04]  /*3d710*/  STL [R1+0x1870], R36 ;  /* 0x0018702401007387 */ /* 0x000fe80000100800 */
[----:B------:R1:W-:Y:S04]  /*3d720*/  STL [R1+0x186c], R37 ;  /* 0x00186c2501007387 */ /* 0x0003e80000100800 */
[----:B------:R-:W4:Y:S04]  /*3d730*/  LDL.LU R56, [R1+0x18e8] ;  /* 0x0018e80001387983 */ /* 0x000f280000300800 */
[----:B------:R1:W-:Y:S01]  /*3d740*/  LDGSTS.E [R4+0x52600], [R8.64], P2 ;  /* 0x5260000008047fae */ /* 0x0003e20009121844 */
[----:B------:R-:W-:-:S04]  /*3d750*/  ISETP.GT.AND P2, PT, R3, 0xd, PT ;  /* 0x0000000d0300780c */ /* 0x000fc80003f44270 */
[----:B------:R-:W-:Y:S01]  /*3d760*/  SEL R5, RZ, 0x4, !P2 ;  /* 0x00000004ff057807 */ /* 0x000fe20005000000 */
[----:B-1----:R-:W-:Y:S02]  /*3d770*/  IMAD.MOV.U32 R9, RZ, RZ, R41 ;  /* 0x000000ffff097224 */ /* 0x002fe400078e0029 */
[----:B------:R-:W-:Y:S01]  /*3d780*/  IMAD.MOV.U32 R8, RZ, RZ, R40 ;  /* 0x000000ffff087224 */ /* 0x000fe200078e0028 */
[----:B------:R-:W4:Y:S04]  /*3d790*/  LDL.LU R41, [R1+0x18ec] ;  /* 0x0018ec0001297983 */ /* 0x000f280000300800 */
[----:B------:R-:W4:Y:S01]  /*3d7a0*/  LDL.LU R40, [R1+0x18f0] ;  /* 0x0018f00001287983 */ /* 0x000f220000300800 */
[----:B------:R-:W-:-:S03]  /*3d7b0*/  SEL R5, R5, RZ, !P5 ;  /* 0x000000ff05057207 */ /* 0x000fc60006800000 */
[----:B------:R-:W4:Y:S01]  /*3d7c0*/  LDL.LU R53, [R1+0x1924] ;  /* 0x0019240001357983 */ /* 0x000f220000300800 */
[----:B------:R-:W-:-:S03]  /*3d7d0*/  ISETP.NE.U32.AND P2, PT, R5, RZ, PT ;  /* 0x000000ff0500720c */ /* 0x000fc60003f45070 */
[----:B------:R-:W4:Y:S10]  /*3d7e0*/  LDL.LU R52, [R1+0x1928] ;  /* 0x0019280001347983 */ /* 0x000f340000300800 */
[----:B------:R1:W-:Y:S02]  /*3d7f0*/  LDGSTS.E [R4+0x53400], [R8.64], P2 ;  /* 0x5340000008047fae */ /* 0x0003e40009121844 */
[----:B-1----:R-:W-:-:S02]  /*3d800*/  IMAD.MOV.U32 R8, RZ, RZ, R36 ;  /* 0x000000ffff087224 */ /* 0x002fc400078e0024 */
[----:B------:R-:W-:Y:S02]  /*3d810*/  IMAD.MOV.U32 R9, RZ, RZ, R37 ;  /* 0x000000ffff097224 */ /* 0x000fe400078e0025 */
[----:B------:R-:W4:Y:S04]  /*3d820*/  LDL.LU R37, [R1+0x192c] ;  /* 0x00192c0001257983 */ /* 0x000f280000300800 */
[----:B------:R1:W-:Y:S01]  /*3d830*/  LDGSTS.E [R4+0x53600], [R8.64], P2 ;  /* 0x5360000008047fae */ /* 0x0003e20009121844 */
[----:B------:R-:W-:-:S03]  /*3d840*/  ISETP.GT.AND P2, PT, R3, 0x11, PT ;  /* 0x000000110300780c */ /* 0x000fc60003f44270 */
[----:B------:R-:W4:Y:S01]  /*3d850*/  LDL.LU R36, [R1+0x1930] ;  /* 0x0019300001247983 */ /* 0x000f220000300800 */
[----:B------:R-:W-:-:S04]  /*3d860*/  SEL R5, RZ, 0x4, !P2 ;  /* 0x00000004ff057807 */ /* 0x000fc80005000000 */
[----:B------:R-:W-:-:S04]  /*3d870*/  SEL R5, R5, RZ, !P5 ;  /* 0x000000ff05057207 */ /* 0x000fc80006800000 */
[----:B------:R-:W-:Y:S02]  /*3d880*/  ISETP.NE.U32.AND P2, PT, R5, RZ, PT ;  /* 0x000000ff0500720c */ /* 0x000fe40003f45070 */
[----:B---3--:R-:W-:-:S05]  /*3d890*/  IADD3 R44, P6, R44, R49, RZ ;  /* 0x000000312c2c7210 */ /* 0x008fca0007fde0ff */
[----:B--2---:R-:W-:Y:S02]  /*3d8a0*/  IMAD.X R48, R48, 0x1, R0, P6 ;  /* 0x0000000130307824 */ /* 0x004fe400030e0600 */
[----:B-1----:R-:W-:Y:S02]  /*3d8b0*/  IMAD.MOV.U32 R8, RZ, RZ, R44 ;  /* 0x000000ffff087224 */ /* 0x002fe400078e002c */
[----:B------:R-:W-:Y:S01]  /*3d8c0*/  IMAD.MOV.U32 R9, RZ, RZ, R48 ;  /* 0x000000ffff097224 */ /* 0x000fe200078e0030 */
[----:B------:R-:W-:Y:S04]  /*3d8d0*/  STL [R1+0x18a8], R44 ;  /* 0x0018a82c01007387 */ /* 0x000fe80000100800 */
[----:B------:R1:W-:Y:S04]  /*3d8e0*/  STL [R1+0x18a4], R48 ;  /* 0x0018a43001007387 */ /* 0x0003e80000100800 */
[----:B------:R2:W-:Y:S01]  /*3d8f0*/  LDGSTS.E [R4+0x54400], [R8.64], P2 ;  /* 0x5440000008047fae */ /* 0x0005e20009121844 */
[----:B----4-:R-:W-:-:S05]  /*3d900*/  IADD3 R32, P6, R32, R49, RZ ;  /* 0x0000003120207210 */ /* 0x010fca0007fde0ff */
[----:B------:R-:W-:Y:S01]  /*3d910*/  IMAD.X R33, R33, 0x1, R0, P6 ;  /* 0x0000000121217824 */ /* 0x000fe200030e0600 */
[----:B------:R3:W-:Y:S01]  /*3d920*/  STL [R1+0x18b0], R32 ;  /* 0x0018b02001007387 */ /* 0x0007e20000100800 */
[----:B--2---:R-:W-:-:S03]  /*3d930*/  IMAD.MOV.U32 R8, RZ, RZ, R32 ;  /* 0x000000ffff087224 */ /* 0x004fc600078e0020 */
[----:B------:R2:W-:Y:S04]  /*3d940*/  STL [R1+0x18ac], R33 ;  /* 0x0018ac2101007387 */ /* 0x0005e80000100800 */
[----:B-1----:R-:W4:Y:S04]  /*3d950*/  LDL.LU R48, [R1+0x1964] ;  /* 0x0019640001307983 */ /* 0x002f280000300800 */
[----:B---3--:R-:W3:Y:S01]  /*3d960*/  LDL.LU R32, [R1+0x1968] ;  /* 0x0019680001207983 */ /* 0x008ee20000300800 */
[----:B------:R-:W-:-:S03]  /*3d970*/  IMAD.MOV.U32 R9, RZ, RZ, R33 ;  /* 0x000000ffff097224 */ /* 0x000fc600078e0021 */
[----:B------:R-:W4:Y:S04]  /*3d980*/  LDL.LU R44, [R1+0x196c] ;  /* 0x00196c00012c7983 */ /* 0x000f280000300800 */
[----:B--2---:R-:W4:Y:S04]  /*3d990*/  LDL.LU R33, [R1+0x1970] ;  /* 0x0019700001217983 */ /* 0x004f280000300800 */
[----:B------:R1:W-:Y:S01]  /*3d9a0*/  LDGSTS.E [R4+0x54600], [R8.64], P2 ;  /* 0x5460000008047fae */ /* 0x0003e20009121844 */
[----:B------:R-:W-:-:S04]  /*3d9b0*/  ISETP.GT.AND P2, PT, R3, 0x15, PT ;  /* 0x000000150300780c */ /* 0x000fc80003f44270 */
[----:B------:R-:W-:-:S04]  /*3d9c0*/  SEL R5, RZ, 0x4, !P2 ;  /* 0x00000004ff057807 */ /* 0x000fc80005000000 */
[----:B------:R-:W-:-:S04]  /*3d9d0*/  SEL R5, R5, RZ, !P5 ;  /* 0x000000ff05057207 */ /* 0x000fc80006800000 */
[----:B------:R-:W-:Y:S02]  /*3d9e0*/  ISETP.NE.U32.AND P2, PT, R5, RZ, PT ;  /* 0x000000ff0500720c */ /* 0x000fe40003f45070 */
[----:B------:R-:W-:-:S05]  /*3d9f0*/  IADD3 R56, P6, R56, R49, RZ ;  /* 0x0000003138387210 */ /* 0x000fca0007fde0ff */
[----:B------:R-:W-:Y:S02]  /*3da00*/  IMAD.X R57, R57, 0x1, R0, P6 ;  /* 0x0000000139397824 */ /* 0x000fe400030e0600 */
[----:B-1----:R-:W-:Y:S02]  /*3da10*/  IMAD.MOV.U32 R8, RZ, RZ, R56 ;  /* 0x000000ffff087224 */ /* 0x002fe400078e0038 */
[----:B------:R-:W-:-:S05]  /*3da20*/  IMAD.MOV.U32 R9, RZ, RZ, R57 ;  /* 0x000000ffff097224 */ /* 0x000fca00078e0039 */
[----:B------:R1:W-:Y:S01]  /*3da30*/  LDGSTS.E [R4+0x55400], [R8.64], P2 ;  /* 0x5540000008047fae */ /* 0x0003e20009121844 */
[----:B------:R-:W-:-:S05]  /*3da40*/  IADD3 R40, P6, R40, R49, RZ ;  /* 0x0000003128287210 */ /* 0x000fca0007fde0ff */
[----:B------:R-:W-:Y:S02]  /*3da50*/  IMAD.X R41, R41, 0x1, R0, P6 ;  /* 0x0000000129297824 */ /* 0x000fe400030e0600 */
[----:B-1----:R-:W-:Y:S02]  /*3da60*/  IMAD.MOV.U32 R8, RZ, RZ, R40 ;  /* 0x000000ffff087224 */ /* 0x002fe400078e0028 */
[----:B------:R-:W-:-:S05]  /*3da70*/  IMAD.MOV.U32 R9, RZ, RZ, R41 ;  /* 0x000000ffff097224 */ /* 0x000fca00078e0029 */
[----:B------:R1:W-:Y:S01]  /*3da80*/  LDGSTS.E [R4+0x55600], [R8.64], P2 ;  /* 0x5560000008047fae */ /* 0x0003e20009121844 */
[----:B------:R-:W-:-:S03]  /*3da90*/  ISETP.GT.AND P2, PT, R3, 0x19, PT ;  /* 0x000000190300780c */ /* 0x000fc60003f44270 */
[----:B------:R-:W-:Y:S01]  /*3daa0*/  STL [R1+0x18e8], R56 ;  /* 0x0018e83801007387 */ /* 0x000fe20000100800 */
[----:B------:R-:W-:-:S03]  /*3dab0*/  SEL R5, RZ, 0x4, !P2 ;  /* 0x00000004ff057807 */ /* 0x000fc60005000000 */
[----:B------:R-:W-:Y:S01]  /*3dac0*/  STL [R1+0x18e4], R57 ;  /* 0x0018e43901007387 */ /* 0x000fe20000100800 */
[----:B------:R-:W-:-:S03]  /*3dad0*/  SEL R5, R5, RZ, !P5 ;  /* 0x000000ff05057207 */ /* 0x000fc60006800000 */
[----:B------:R-:W-:Y:S01]  /*3dae0*/  STL [R1+0x18f0], R40 ;  /* 0x0018f02801007387 */ /* 0x000fe20000100800 */
[----:B------:R-:W-:-:S03]  /*3daf0*/  IADD3 R52, P6, R52, R49, RZ ;  /* 0x0000003134347210 */ /* 0x000fc60007fde0ff */
[----:B------:R1:W-:Y:S01]  /*3db00*/  STL [R1+0x18ec], R41 ;  /* 0x0018ec2901007387 */ /* 0x0003e20000100800 */
[----:B------:R-:W-:Y:S01]  /*3db10*/  ISETP.NE.U32.AND P2, PT, R5, RZ, PT ;  /* 0x000000ff0500720c */ /* 0x000fe20003f45070 */
[----:B------:R-:W-:Y:S02]  /*3db20*/  IMAD.X R53, R53, 0x1, R0, P6 ;  /* 0x0000000135357824 */ /* 0x000fe400030e0600 */
[----:B-1----:R-:W2:Y:S04]  /*3db30*/  LDL.LU R41, [R1+0x17b4] ;  /* 0x0017b40001297983 */ /* 0x002ea80000300800 */
[----:B------:R-:W2:Y:S01]  /*3db40*/  LDL.LU R40, [R1+0x17b8] ;  /* 0x0017b80001287983 */ /* 0x000ea20000300800 */
[----:B------:R-:W-:Y:S01]  /*3db50*/  IADD3 R36, P6, R36, R49, RZ ;  /* 0x0000003124247210 */ /* 0x000fe20007fde0ff */
[----:B------:R-:W-:-:S02]  /*3db60*/  IMAD.MOV.U32 R8, RZ, RZ, R52 ;  /* 0x000000ffff087224 */ /* 0x000fc400078e0034 */
[----:B------:R-:W-:Y:S02]  /*3db70*/  IMAD.MOV.U32 R9, RZ, RZ, R53 ;  /* 0x000000ffff097224 */ /* 0x000fe400078e0035 */
[----:B------:R-:W-:-:S03]  /*3db80*/  IMAD.X R37, R37, 0x1, R0, P6 ;  /* 0x0000000125257824 */ /* 0x000fc600030e0600 */
[----:B------:R1:W-:Y:S04]  /*3db90*/  LDGSTS.E [R4+0x56400], [R8.64], P2 ;  /* 0x5640000008047fae */ /* 0x0003e80009121844 */
[----:B------:R-:W-:Y:S04]  /*3dba0*/  STL [R1+0x1928], R52 ;  /* 0x0019283401007387 */ /* 0x000fe80000100800 */
[----:B------:R-:W-:Y:S01]  /*3dbb0*/  STL [R1+0x1924], R53 ;  /* 0x0019243501007387 */ /* 0x000fe20000100800 */
[----:B-1----:R-:W-:Y:S02]  /*3dbc0*/  IMAD.MOV.U32 R8, RZ, RZ, R36 ;  /* 0x000000ffff087224 */ /* 0x002fe400078e0024 */
[----:B------:R-:W-:Y:S01]  /*3dbd0*/  IMAD.MOV.U32 R9, RZ, RZ, R37 ;  /* 0x000000ffff097224 */ /* 0x000fe200078e0025 */
[----:B------:R-:W-:Y:S04]  /*3dbe0*/  STL [R1+0x1930], R36 ;  /* 0x0019302401007387 */ /* 0x000fe80000100800 */
[----:B------:R1:W-:Y:S04]  /*3dbf0*/  STL [R1+0x192c], R37 ;  /* 0x00192c2501007387 */ /* 0x0003e80000100800 */
[----:B------:R3:W-:Y:S01]  /*3dc00*/  LDGSTS.E [R4+0x56600], [R8.64], P2 ;  /* 0x5660000008047fae */ /* 0x0007e20009121844 */
[----:B------:R-:W-:-:S03]  /*3dc10*/  ISETP.GT.AND P2, PT, R3, 0x1d, PT ;  /* 0x0000001d0300780c */ /* 0x000fc60003f44270 */
[----:B-1----:R-:W2:Y:S01]  /*3dc20*/  LDL.LU R37, [R1+0x17bc] ;  /* 0x0017bc0001257983 */ /* 0x002ea20000300800 */
[----:B------:R-:W-:-:S03]  /*3dc30*/  SEL R5, RZ, 0x4, !P2 ;  /* 0x00000004ff057807 */ /* 0x000fc60005000000 */
[----:B------:R-:W2:Y:S01]  /*3dc40*/  LDL.LU R36, [R1+0x17c0] ;  /* 0x0017c00001247983 */ /* 0x000ea20000300800 */
[----:B------:R-:W-:-:S04]  /*3dc50*/  SEL R5, R5, RZ, !P5 ;  /* 0x000000ff05057207 */ /* 0x000fc80006800000 */
[----:B------:R-:W-:Y:S02]  /*3dc60*/  ISETP.NE.U32.AND P2, PT, R5, RZ, PT ;  /* 0x000000ff0500720c */ /* 0x000fe40003f45070 */
[----:B---3--:R-:W-:-:S05]  /*3dc70*/  IADD3 R32, P6, R32, R49, RZ ;  /* 0x0000003120207210 */ /* 0x008fca0007fde0ff */
[----:B----4-:R-:W-:Y:S01]  /*3dc80*/  IMAD.X R48, R48, 0x1, R0, P6 ;  /* 0x0000000130307824 */ /* 0x010fe200030e0600 */
[----:B------:R-:W-:Y:S01]  /*3dc90*/  IADD3 R33, P6, R33, R49, RZ ;  /* 0x0000003121217210 */ /* 0x000fe20007fde0ff */
[----:B------:R1:W-:Y:S01]  /*3dca0*/  STL [R1+0x1968], R32 ;  /* 0x0019682001007387 */ /* 0x0003e20000100800 */
[----:B------:R-:W-:Y:S02]  /*3dcb0*/  IMAD.MOV.U32 R8, RZ, RZ, R32 ;  /* 0x000000ffff087224 */ /* 0x000fe400078e0020 */
[----:B------:R-:W-:Y:S01]  /*3dcc0*/  IMAD.MOV.U32 R9, RZ, RZ, R48 ;  /* 0x000000ffff097224 */ /* 0x000fe200078e0030 */
[----:B------:R-:W-:Y:S01]  /*3dcd0*/  STL [R1+0x1964], R48 ;  /* 0x0019643001007387 */ /* 0x000fe20000100800 */
[----:B------:R-:W-:-:S03]  /*3dce0*/  IMAD.X R44, R44, 0x1, R0, P6 ;  /* 0x000000012c2c7824 */ /* 0x000fc600030e0600 */
[----:B------:R3:W-:Y:S04]  /*3dcf0*/  LDGSTS.E [R4+0x57400], [R8.64], P2 ;  /* 0x5740000008047fae */ /* 0x0007e80009121844 */
[----:B-1----:R-:W4:Y:S04]  /*3dd00*/  LDL.LU R32, [R1+0x17f8] ;  /* 0x0017f80001207983 */ /* 0x002f280000300800 */
[----:B------:R1:W-:Y:S04]  /*3dd10*/  STL [R1+0x1970], R33 ;  /* 0x0019702101007387 */ /* 0x0003e80000100800 */
[----:B------:R1:W-:Y:S01]  /*3dd20*/  STL [R1+0x196c], R44 ;  /* 0x00196c2c01007387 */ /* 0x0003e20000100800 */
[----:B---3--:R-:W-:-:S03]  /*3dd30*/  IMAD.MOV.U32 R8, RZ, RZ, R33 ;  /* 0x000000ffff087224 */ /* 0x008fc600078e0021 */
[----:B-1----:R-:W3:Y:S01]  /*3dd40*/  LDL.LU R33, [R1+0x17f4] ;  /* 0x0017f40001217983 */ /* 0x002ee20000300800 */
[----:B------:R-:W-:-:S03]  /*3dd50*/  IMAD.MOV.U32 R9, RZ, RZ, R44 ;  /* 0x000000ffff097224 */ /* 0x000fc600078e002c */
[----:B------:R-:W3:Y:S04]  /*3dd60*/  LDL.LU R56, [R1+0x17fc] ;  /* 0x0017fc0001387983 */ /* 0x000ee80000300800 */
[----:B------:R1:W-:Y:S01]  /*3dd70*/  LDGSTS.E [R4+0x57600], [R8.64], P2 ;  /* 0x5760000008047fae */ /* 0x0003e20009121844 */
[----:B------:R-:W-:-:S03]  /*3dd80*/  ISETP.GT.AND P2, PT, R3, 0x2, PT ;  /* 0x000000020300780c */ /* 0x000fc60003f44270 */
[----:B------:R-:W3:Y:S01]  /*3dd90*/  LDL.LU R53, [R1+0x1800] ;  /* 0x0018000001357983 */ /* 0x000ee20000300800 */
[----:B------:R-:W-:Y:S02]  /*3dda0*/  LOP3.LUT R45, R45, 0x7f, RZ, 0xc0, !PT ;  /* 0x0000007f2d2d7812 */ /* 0x000fe400078ec0ff */
[----:B-1----:R-:W-:-:S03]  /*3ddb0*/  SEL R4, RZ, 0x4, !P2 ;  /* 0x00000004ff047807 */ /* 0x002fc60005000000 */
[----:B------:R-:W-:Y:S01]  /*3ddc0*/  IMAD.SHL.U32 R45, R45, 0x4, RZ ;  /* 0x000000042d2d7824 */ /* 0x000fe200078e00ff */
[----:B------:R-:W-:-:S04]  /*3ddd0*/  SEL R4, R4, RZ, !P5 ;  /* 0x000000ff04047207 */ /* 0x000fc80006800000 */
[----:B------:R-:W-:Y:S02]  /*3dde0*/  LOP3.LUT R44, R45, 0x40, RZ, 0x3c, !PT ;  /* 0x000000402d2c7812 */ /* 0x000fe400078e3cff */
[----:B------:R-:W-:-:S03]  /*3ddf0*/  ISETP.NE.U32.AND P6, PT, R4, RZ, PT ;  /* 0x000000ff0400720c */ /* 0x000fc60003fc5070 */
[----:B------:R-:W-:Y:S01]  /*3de00*/  IMAD R4, R211, 0x8000, R44 ;  /* 0x00008000d3047824 */ /* 0x000fe200078e022c */
[----:B--2---:R-:W-:-:S05]  /*3de10*/  IADD3 R40, P2, R40, R49, RZ ;  /* 0x0000003128287210 */ /* 0x004fca0007f5e0ff */
[----:B------:R-:W-:Y:S01]  /*3de20*/  IMAD.X R41, R41, 0x1, R0, P2 ;  /* 0x0000000129297824 */ /* 0x000fe200010e0600 */
[----:B------:R-:W-:Y:S04]  /*3de30*/  STL [R1+0x17b8], R40 ;  /* 0x0017b82801007387 */ /* 0x000fe80000100800 */
[----:B------:R1:W-:Y:S04]  /*3de40*/  STL [R1+0x17b4], R41 ;  /* 0x0017b42901007387 */ /* 0x0003e80000100800 */
[----:B------:R-:W2:Y:S04]  /*3de50*/  LDL.LU R52, [R1+0x1834] ;  /* 0x0018340001347983 */ /* 0x000ea80000300800 */
[----:B------:R-:W2:Y:S04]  /*3de60*/  LDL.LU R48, [R1+0x1838] ;  /* 0x0018380001307983 */ /* 0x000ea80000300800 */
[----:B------:R-:W2:Y:S04]  /*3de70*/  LDL.LU R45, [R1+0x183c] ;  /* 0x00183c00012d7983 */ /* 0x000ea80000300800 */
[----:B------:R-:W2:Y:S01]  /*3de80*/  LDL.LU R44, [R1+0x1840] ;  /* 0x00184000012c7983 */ /* 0x000ea20000300800 */
[----:B------:R-:W-:-:S02]  /*3de90*/  IMAD.MOV.U32 R8, RZ, RZ, R40 ;  /* 0x000000ffff087224 */ /* 0x000fc400078e0028 */
[----:B------:R-:W-:-:S05]  /*3dea0*/  IMAD.MOV.U32 R9, RZ, RZ, R41 ;  /* 0x000000ffff097224 */ /* 0x000fca00078e0029 */
[----:B------:R1:W-:Y:S01]  /*3deb0*/  LDGSTS.E [R4+0x50800], [R8.64], P6 ;  /* 0x5080000008047fae */ /* 0x0003e2000b121844 */
[----:B------:R-:W-:-:S05]  /*3dec0*/  IADD3 R36, P2, R36, R49, RZ ;  /* 0x0000003124247210 */ /* 0x000fca0007f5e0ff */
[----:B------:R-:W-:Y:S01]  /*3ded0*/  IMAD.X R37, R37, 0x1, R0, P2 ;  /* 0x0000000125257824 */ /* 0x000fe200010e0600 */
[----:B------:R-:W-:Y:S04]  /*3dee0*/  STL [R1+0x17c0], R36 ;  /* 0x0017c02401007387 */ /* 0x000fe80000100800 */
[----:B------:R1:W-:Y:S04]  /*3def0*/  STL [R1+0x17bc], R37 ;  /* 0x0017bc2501007387 */ /* 0x0003e80000100800 */
[----:B-1----:R-:W2:Y:S01]  /*3df00*/  LDL.LU R41, [R1+0x1874] ;  /* 0x0018740001297983 */ /* 0x002ea20000300800 */
[----:B------:R-:W-:-:S03]  /*3df10*/  IMAD.MOV.U32 R8, RZ, RZ, R36 ;  /* 0x000000ffff087224 */ /* 0x000fc600078e0024 */
[----:B------:R-:W2:Y:S01]  /*3df20*/  LDL.LU R40, [R1+0x1878] ;  /* 0x0018780001287983 */ /* 0x000ea20000300800 */
[----:B------:R-:W-:-:S03]  /*3df30*/  IMAD.MOV.U32 R9, RZ, RZ, R37 ;  /* 0x000000ffff097224 */ /* 0x000fc600078e0025 */
[----:B------:R-:W2:Y:S04]  /*3df40*/  LDL.LU R37, [R1+0x187c] ;  /* 0x00187c0001257983 */ /* 0x000ea80000300800 */
[----:B------:R-:W2:Y:S04]  /*3df50*/  LDL.LU R36, [R1+0x1880] ;  /* 0x0018800001247983 */ /* 0x000ea80000300800 */
[----:B------:R1:W-:Y:S01]  /*3df60*/  LDGSTS.E [R4+0x50a00], [R8.64], P6 ;  /* 0x50a0000008047fae */ /* 0x0003e2000b121844 */
[----:B----4-:R-:W-:-:S05]  /*3df70*/  IADD3 R32, P6, R32, R49, RZ ;  /* 0x0000003120207210 */ /* 0x010fca0007fde0ff */
[----:B------:R-:W-:Y:S01]  /*3df80*/  STL [R1+0x17f8], R32 ;  /* 0x0017f82001007387 */ /* 0x000fe20000100800 */
[----:B-1----:R-:W-:Y:S02]  /*3df90*/  IMAD.MOV.U32 R8, RZ, RZ, R32 ;  /* 0x000000ffff087224 */ /* 0x002fe400078e0020 */
[----:B---3--:R-:W-:-:S04]  /*3dfa0*/  IMAD.X R33, R33, 0x1, R0, P6 ;  /* 0x0000000121217824 */ /* 0x008fc800030e0600 */
[----:B------:R-:W-:Y:S01]  /*3dfb0*/  IMAD.MOV.U32 R9, RZ, RZ, R33 ;  /* 0x000000ffff097224 */ /* 0x000fe200078e0021 */
[----:B------:R1:W-:Y:S04]  /*3dfc0*/  STL [R1+0x17f4], R33 ;  /* 0x0017f42101007387 */ /* 0x0003e80000100800 */
[----:B-1----:R-:W3:Y:S04]  /*3dfd0*/  LDL.LU R33, [R1+0x18b4] ;  /* 0x0018b40001217983 */ /* 0x002ee80000300800 */
[----:B------:R-:W4:Y:S01]  /*3dfe0*/  LDL.LU R32, [R1+0x18b8] ;  /* 0x0018b80001207983 */ /* 0x000f220000300800 */
[----:B------:R-:W-:-:S04]  /*3dff0*/  ISETP.GT.AND P2, PT, R3, 0x6, PT ;  /* 0x000000060300780c */ /* 0x000fc80003f44270 */
[----:B------:R-:W-:-:S04]  /*3e000*/  SEL R5, RZ, 0x4, !P2 ;  /* 0x00000004ff057807 */ /* 0x000fc80005000000 */
[----:B------:R-:W-:-:S04]  /*3e010*/  SEL R5, R5, RZ, !P5 ;  /* 0x000000ff05057207 */ /* 0x000fc80006800000 */
[----:B------:R-:W-:Y:S02]  /*3e020*/  ISETP.NE.U32.AND P2, PT, R5, RZ, PT ;  /* 0x000000ff0500720c */ /* 0x000fe40003f45070 */
[----:B------:R-:W-:-:S05]  /*3e030*/  IADD3 R53, P6, R53, R49, RZ ;  /* 0x0000003135357210 */ /* 0x000fca0007fde0ff */
[----:B------:R-:W-:Y:S01]  /*3e040*/  IMAD.X R56, R56, 0x1, R0, P6 ;  /* 0x0000000138387824 */ /* 0x000fe200030e0600 */
[----:B------:R-:W-:-:S05]  /*3e050*/  ISETP.GT.AND P6, PT, R3, 0xa, PT ;  /* 0x0000000a0300780c */ /* 0x000fca0003fc4270 */
[----:B------:R1:W-:Y:S01]  /*3e060*/  LDGSTS.E [R4+0x51800], [R8.64], P2 ;  /* 0x5180000008047fae */ /* 0x0003e20009121844 */
[----:B------:R-:W-:-:S04]  /*3e070*/  SEL R5, RZ, 0x4, !P6 ;  /* 0x00000004ff057807 */ /* 0x000fc80007000000 */
[----:B------:R-:W-:Y:S01]  /*3e080*/  SEL R5, R5, RZ, !P5 ;  /* 0x000000ff05057207 */ /* 0x000fe20006800000 */
[----:B-1----:R-:W-:Y:S02]  /*3e090*/  IMAD.MOV.U32 R8, RZ, RZ, R53 ;  /* 0x000000ffff087224 */ /* 0x002fe400078e0035 */
[----:B------:R-:W-:Y:S01]  /*3e0a0*/  IMAD.MOV.U32 R9, RZ, RZ, R56 ;  /* 0x000000ffff097224 */ /* 0x000fe200078e0038 */
[----:B------:R-:W-:-:S04]  /*3e0b0*/  ISETP.NE.U32.AND P6, PT, R5, RZ, PT ;  /* 0x000000ff0500720c */ /* 0x000fc80003fc5070 */
[----:B------:R1:W-:Y:S01]  /*3e0c0*/  LDGSTS.E [R4+0x51a00], [R8.64], P2 ;  /* 0x51a0000008047fae */ /* 0x0003e20009121844 */
[----:B--2---:R-:W-:-:S05]  /*3e0d0*/  IADD3 R48, P2, R48, R49, RZ ;  /* 0x0000003130307210 */ /* 0x004fca0007f5e0ff */
[----:B------:R-:W-:Y:S01]  /*3e0e0*/  IMAD.X R52, R52, 0x1, R0, P2 ;  /* 0x0000000134347824 */ /* 0x000fe200010e0600 */
[----:B------:R-:W-:Y:S01]  /*3e0f0*/  IADD3 R44, P2, R44, R49, RZ ;  /* 0x000000312c2c7210 */ /* 0x000fe20007f5e0ff */
[----:B-1----:R-:W-:Y:S02]  /*3e100*/  IMAD.MOV.U32 R8, RZ, RZ, R48 ;  /* 0x000000ffff087224 */ /* 0x002fe400078e0030 */
[----:B------:R-:W-:Y:S02]  /*3e110*/  IMAD.MOV.U32 R9, RZ, RZ, R52 ;  /* 0x000000ffff097224 */ /* 0x000fe400078e0034 */
[----:B------:R-:W-:Y:S01]  /*3e120*/  IMAD.X R45, R45, 0x1, R0, P2 ;  /* 0x000000012d2d7824 */ /* 0x000fe200010e0600 */
[----:B------:R-:W-:Y:S02]  /*3e130*/  ISETP.GT.AND P2, PT, R3, 0xe, PT ;  /* 0x0000000e0300780c */ /* 0x000fe40003f44270 */
[----:B------:R1:W-:Y:S02]  /*3e140*/  LDGSTS.E [R4+0x52800], [R8.64], P6 ;  /* 0x5280000008047fae */ /* 0x0003e4000b121844 */
[----:B------:R-:W-:-:S04]  /*3e150*/  SEL R5, RZ, 0x4, !P2 ;  /* 0x00000004ff057807 */ /* 0x000fc80005000000 */
[----:B------:R-:W-:Y:S01]  /*3e160*/  SEL R5, R5, RZ, !P5 ;  /* 0x000000ff05057207 */ /* 0x000fe20006800000 */
[----:B-1----:R-:W-:Y:S02]  /*3e170*/  IMAD.MOV.U32 R8, RZ, RZ, R44 ;  /* 0x000000ffff087224 */ /* 0x002fe400078e002c */
[----:B------:R-:W-:Y:S01]  /*3e180*/  IMAD.MOV.U32 R9, RZ, RZ, R45 ;  /* 0x000000ffff097224 */ /* 0x000fe200078e002d */
[----:B------:R-:W-:-:S04]  /*3e190*/  ISETP.NE.U32.AND P2, PT, R5, RZ, PT ;  /* 0x000000ff0500720c */ /* 0x000fc80003f45070 */
[----:B------:R1:W-:Y:S01]  /*3e1a0*/  LDGSTS.E [R4+0x52a00], [R8.64], P6 ;  /* 0x52a0000008047fae */ /* 0x0003e2000b121844 */
[----:B------:R-:W-:-:S05]  /*3e1b0*/  IADD3 R40, P6, R40, R49, RZ ;  /* 0x0000003128287210 */ /* 0x000fca0007fde0ff */
[----:B------:R-:W-:Y:S01]  /*3e1c0*/  IMAD.X R41, R41, 0x1, R0, P6 ;  /* 0x0000000129297824 */ /* 0x000fe200030e0600 */
[----:B------:R-:W-:Y:S01]  /*3e1d0*/  IADD3 R36, P6, R36, R49, RZ ;  /* 0x0000003124247210 */ /* 0x000fe20007fde0ff */
[----:B-1----:R-:W-:Y:S02]  /*3e1e0*/  IMAD.MOV.U32 R8, RZ, RZ, R40 ;  /* 0x000000ffff087224 */ /* 0x002fe400078e0028 */
[----:B------:R-:W-:Y:S02]  /*3e1f0*/  IMAD.MOV.U32 R9, RZ, RZ, R41 ;  /* 0x000000ffff097224 */ /* 0x000fe400078e0029 */
[----:B------:R-:W-:-:S03]  /*3e200*/  IMAD.X R37, R37, 0x1, R0, P6 ;  /* 0x0000000125257824 */ /* 0x000fc600030e0600 */
[----:B------:R1:W-:Y:S04]  /*3e210*/  LDGSTS.E [R4+0x53800], [R8.64], P2 ;  /* 0x5380000008047fae */ /* 0x0003e80009121844 */
[----:B------:R-:W-:Y:S01]  /*3e220*/  STL [R1+0x1800], R53 ;  /* 0x0018003501007387 */ /* 0x000fe20000100800 */
[----:B-1----:R-:W-:Y:S02]  /*3e230*/  IMAD.MOV.U32 R8, RZ, RZ, R36 ;  /* 0x000000ffff087224 */ /* 0x002fe400078e0024 */
[----:B------:R-:W-:Y:S01]  /*3e240*/  IMAD.MOV.U32 R9, RZ, RZ, R37 ;  /* 0x000000ffff097224 */ /* 0x000fe200078e0025 */
[----:B------:R-:W-:Y:S04]  /*3e250*/  STL [R1+0x17fc], R56 ;  /* 0x0017fc3801007387 */ /* 0x000fe80000100800 */
[----:B------:R1:W-:Y:S04]  /*3e260*/  LDGSTS.E [R4+0x53a00], [R8.64], P2 ;  /* 0x53a0000008047fae */ /* 0x0003e80009121844 */
        /* <DEDUP_REMOVED lines=8> */
[----:B----4-:R-:W-:-:S05]  /*3e2f0*/  IADD3 R32, P2, R32, R49, RZ ;  /* 0x0000003120207210 */ /* 0x010fca0007f5e0ff */
[----:B---3--:R-:W-:Y:S01]  /*3e300*/  IMAD.X R33, R33, 0x1, R0, P2 ;  /* 0x0000000121217824 */ /* 0x008fe200010e0600 */
[----:B------:R-:W-:Y:S04]  /*3e310*/  STL [R1+0x18b8], R32 ;  /* 0x0018b82001007387 */ /* 0x000fe80000100800 */
[----:B------:R2:W-:Y:S01]  /*3e320*/  STL [R1+0x18b4], R33 ;  /* 0x0018b42101007387 */ /* 0x0005e20000100800 */
[----:B-1----:R-:W-:-:S03]  /*3e330*/  IMAD.MOV.U32 R9, RZ, RZ, R33 ;  /* 0x000000ffff097224 */ /* 0x002fc600078e0021 */
[----:B------:R-:W3:Y:S04]  /*3e340*/  LDL.LU R244, [R1+0x1130] ;  /* 0x0011300001f47983 */ /* 0x000ee80000300800 */
[----:B------:R-:W3:Y:S04]  /*3e350*/  LDL.LU R245, [R1+0x1134] ;  /* 0x0011340001f57983 */ /* 0x000ee80000300800 */
[----:B------:R-:W3:Y:S04]  /*3e360*/  LDL.LU R246, [R1+0x1138] ;  /* 0x0011380001f67983 */ /* 0x000ee80000300800 */
[----:B------:R-:W3:Y:S04]  /*3e370*/  LDL.LU R247, [R1+0x113c] ;  /* 0x00113c0001f77983 */ /* 0x000ee80000300800 */
[----:B--2---:R-:W2:Y:S04]  /*3e380*/  LDL.LU R33, [R1+0x18c0] ;  /* 0x0018c00001217983 */ /* 0x004ea80000300800 */
[----:B------:R-:W4:Y:S04]  /*3e390*/  LDL.LU R72, [R1+0x1120] ;  /* 0x0011200001487983 */ /* 0x000f280000300800 */
[----:B------:R-:W4:Y:S04]  /*3e3a0*/  LDL.LU R73, [R1+0x1124] ;  /* 0x0011240001497983 */ /* 0x000f280000300800 */
[----:B------:R-:W4:Y:S04]  /*3e3b0*/  LDL.LU R74, [R1+0x1128] ;  /* 0x00112800014a7983 */ /* 0x000f280000300800 */
[----:B------:R-:W4:Y:S04]  /*3e3c0*/  LDL.LU R75, [R1+0x112c] ;  /* 0x00112c00014b7983 */ /* 0x000f280000300800 */
        /* <DEDUP_REMOVED lines=29> */
[----:B------:R-:W-:-:S04]  /*3e5a0*/  ISETP.GT.AND P6, PT, R3, 0x12, PT ;  /* 0x000000120300780c */ /* 0x000fc80003fc4270 */
[----:B------:R-:W-:-:S04]  /*3e5b0*/  SEL R5, RZ, 0x4, !P6 ;  /* 0x00000004ff057807 */ /* 0x000fc80007000000 */
[----:B------:R-:W-:-:S04]  /*3e5c0*/  SEL R5, R5, RZ, !P5 ;  /* 0x000000ff05057207 */ /* 0x000fc80006800000 */
[----:B------:R-:W-:Y:S11]  /*3e5d0*/  ISETP.NE.U32.AND P6, PT, R5, RZ, PT ;  /* 0x000000ff0500720c */ /* 0x000ff60003fc5070 */
[----:B------:R-:W-:Y:S02]  /*3e5e0*/  @!UPT UIADD3 URZ, URZ, URZ, URZ ;  /* 0x0000003f3f3ff290 */ /* 0x000fe4000fffe03f */
[----:B------:R1:W-:Y:S01]  /*3e5f0*/  LDGSTS.E [R4+0x54800], [R8.64], P6 ;  /* 0x5480000008047fae */ /* 0x0003e2000b121844 */
[----:B--2---:R-:W-:-:S05]  /*3e600*/  IADD3 R33, P2, R33, R49, RZ ;  /* 0x0000003121217210 */ /* 0x004fca0007f5e0ff */
[----:B-1----:R-:W-:Y:S02]  /*3e610*/  IMAD.MOV.U32 R8, RZ, RZ, R33 ;  /* 0x000000ffff087224 */ /* 0x002fe400078e0021 */
[----:B---3--:R-:W-:Y:S01]  /*3e620*/  IMAD.X R48, R48, 0x1, R0, P2 ;  /* 0x0000000130307824 */ /* 0x008fe200010e0600 */
[----:B------:R-:W-:-:S03]  /*3e630*/  ISETP.GT.AND P2, PT, R3, 0x16, PT ;  /* 0x000000160300780c */ /* 0x000fc60003f44270 */
[----:B------:R-:W-:Y:S01]  /*3e640*/  IMAD.MOV.U32 R9, RZ, RZ, R48 ;  /* 0x000000ffff097224 */ /* 0x000fe200078e0030 */
[----:B------:R-:W-:-:S04]  /*3e650*/  SEL R5, RZ, 0x4, !P2 ;  /* 0x00000004ff057807 */ /* 0x000fc80005000000 */
[----:B------:R1:W-:Y:S01]  /*3e660*/  LDGSTS.E [R4+0x54a00], [R8.64], P6 ;  /* 0x54a0000008047fae */ /* 0x0003e2000b121844 */
[----:B------:R-:W-:-:S04]  /*3e670*/  SEL R5, R5, RZ, !P5 ;  /* 0x000000ff05057207 */ /* 0x000fc80006800000 */
[----:B------:R-:W-:Y:S01]  /*3e680*/  ISETP.NE.U32.AND P2, PT, R5, RZ, PT ;  /* 0x000000ff0500720c */ /* 0x000fe20003f45070 */
[C---:B----4-:R-:W-:Y:S01]  /*3e690*/  HMMA.1688.F32.TF32 R72, R232.reuse, R26, R72 ;  /* 0x0000001ae848723c */ /* 0x050fe20000081048 */
[----:B------:R2:W-:Y:S07]  /*3e6a0*/  STL [R1+0x18c0], R33 ;  /* 0x0018c02101007387 */ /* 0x0005ee0000100800 */
[----:B------:R-:W-:Y:S01]  /*3e6b0*/  HMMA.1688.F32.TF32 R76, R232, R22, R76 ;  /* 0x00000016e84c723c */ /* 0x000fe2000008104c */
[----:B------:R-:W-:Y:S04]  /*3e6c0*/  STL [R1+0x18bc], R48 ;  /* 0x0018bc3001007387 */ /* 0x000fe80000100800 */
[----:B------:R-:W3:Y:S04]  /*3e6d0*/  LDL.LU R68, [R1+0x1140] ;  /* 0x0011400001447983 */ /* 0x000ee80000300800 */
[----:B------:R-:W3:Y:S04]  /*3e6e0*/  LDL.LU R69, [R1+0x1144] ;  /* 0x0011440001457983 */ /* 0x000ee80000300800 */
[----:B------:R-:W3:Y:S04]  /*3e6f0*/  LDL.LU R70, [R1+0x1148] ;  /* 0x0011480001467983 */ /* 0x000ee80000300800 */
[----:B------:R-:W3:Y:S04]  /*3e700*/  LDL.LU R71, [R1+0x114c] ;  /* 0x00114c0001477983 */ /* 0x000ee80000300800 */
[----:B--2---:R-:W2:Y:S01]  /*3e710*/  LDL.LU R33, [R1+0x193c] ;  /* 0x00193c0001217983 */ /* 0x004ea20000300800 */
[----:B------:R-:W-:-:S05]  /*3e720*/  IADD3 R44, P6, R44, R49, RZ ;  /* 0x000000312c2c7210 */ /* 0x000fca0007fde0ff */
[----:B------:R-:W-:Y:S01]  /*3e730*/  IMAD.X R45, R45, 0x1, R0, P6 ;  /* 0x000000012d2d7824 */ /* 0x000fe200030e0600 */
[----:B------:R-:W-:Y:S01]  /*3e740*/  ISETP.GT.AND P6, PT, R3, 0x1a, PT ;  /* 0x0000001a0300780c */ /* 0x000fe20003fc4270 */
[C---:B------:R-:W-:Y:S03]  /*3e750*/  HMMA.1688.F32.TF32 R88, R232.reuse, R10, R88 ;  /* 0x0000000ae858723c */ /* 0x040fe60000081058 */
[----:B------:R-:W-:Y:S02]  /*3e760*/  SEL R5, RZ, 0x4, !P6 ;  /* 0x00000004ff057807 */ /* 0x000fe40007000000 */
[----:B------:R-:W-:Y:S01]  /*3e770*/  IADD3 R40, P6, R40, R49, RZ ;  /* 0x0000003128287210 */ /* 0x000fe20007fde0ff */
[----:B-1----:R-:W-:Y:S02]  /*3e780*/  IMAD.MOV.U32 R8, RZ, RZ, R44 ;  /* 0x000000ffff087224 */ /* 0x002fe400078e002c */
[----:B------:R-:W-:Y:S01]  /*3e790*/  IMAD.MOV.U32 R9, RZ, RZ, R45 ;  /* 0x000000ffff097224 */ /* 0x000fe200078e002d */
[----:B------:R-:W-:Y:S01]  /*3e7a0*/  HMMA.1688.F32.TF32 R84, R232, R14, R84 ;  /* 0x0000000ee854723c */ /* 0x000fe20000081054 */
[----:B------:R-:W-:-:S03]  /*3e7b0*/  IMAD.X R41, R41, 0x1, R0, P6 ;  /* 0x0000000129297824 */ /* 0x000fc600030e0600 */
[----:B------:R1:W-:Y:S04]  /*3e7c0*/  LDGSTS.E [R4+0x55800], [R8.64], P2 ;  /* 0x5580000008047fae */ /* 0x0003e80009121844 */
[----:B------:R-:W-:Y:S01]  /*3e7d0*/  HMMA.1688.F32.TF32 R80, R232, R18, R80 ;  /* 0x00000012e850723c */ /* 0x000fe20000081050 */
[----:B-1----:R-:W-:Y:S02]  /*3e7e0*/  IMAD.MOV.U32 R8, RZ, RZ, R40 ;  /* 0x000000ffff087224 */ /* 0x002fe400078e0028 */
[----:B------:R-:W-:Y:S01]  /*3e7f0*/  IMAD.MOV.U32 R9, RZ, RZ, R41 ;  /* 0x000000ffff097224 */ /* 0x000fe200078e0029 */
[----:B------:R-:W-:Y:S04]  /*3e800*/  STL [R1+0x18f8], R44 ;  /* 0x0018f82c01007387 */ /* 0x000fe80000100800 */
[----:B------:R-:W-:Y:S04]  /*3e810*/  STL [R1+0x18f4], R45 ;  /* 0x0018f42d01007387 */ /* 0x000fe80000100800 */
[----:B------:R-:W-:Y:S04]  /*3e820*/  STL.64 [R1+0x430], R88 ;  /* 0x0004305801007387 */ /* 0x000fe80000100a00 */
[----:B------:R1:W-:Y:S01]  /*3e830*/  LDGSTS.E [R4+0x55a00], [R8.64], P2 ;  /* 0x55a0000008047fae */ /* 0x0003e20009121844 */
[----:B------:R-:W-:-:S03]  /*3e840*/  IADD3 R36, P2, R36, R49, RZ ;  /* 0x0000003124247210 */ /* 0x000fc60007f5e0ff */
[----:B------:R-:W-:Y:S04]  /*3e850*/  STL.64 [R1+0x438], R90 ;  /* 0x0004385a01007387 */ /* 0x000fe80000100a00 */
[----:B------:R-:W-:Y:S01]  /*3e860*/  STL.64 [R1+0x440], R84 ;  /* 0x0004405401007387 */ /* 0x000fe20000100a00 */
[----:B------:R-:W-:-:S03]  /*3e870*/  IMAD.X R37, R37, 0x1, R0, P2 ;  /* 0x0000000125257824 */ /* 0x000fc600010e0600 */
[----:B------:R-:W-:Y:S04]  /*3e880*/  STL.64 [R1+0x448], R86 ;  /* 0x0004485601007387 */ /* 0x000fe80000100a00 */
[----:B------:R-:W-:Y:S04]  /*3e890*/  STL [R1+0x1900], R40 ;  /* 0x0019002801007387 */ /* 0x000fe80000100800 */
[----:B------:R-:W-:Y:S04]  /*3e8a0*/  STL [R1+0x18fc], R41 ;  /* 0x0018fc2901007387 */ /* 0x000fe80000100800 */
[----:B------:R-:W-:Y:S04]  /*3e8b0*/  STL.64 [R1+0x470], R80 ;  /* 0x0004705001007387 */ /* 0x000fe80000100a00 */
[----:B------:R-:W-:Y:S04]  /*3e8c0*/  STL.64 [R1+0x478], R82 ;  /* 0x0004785201007387 */ /* 0x000fe80000100a00 */
[----:B------:R-:W-:Y:S04]  /*3e8d0*/  STL.64 [R1+0x480], R76 ;  /* 0x0004804c01007387 */ /* 0x000fe80000100a00 */
[----:B------:R-:W-:Y:S04]  /*3e8e0*/  STL.64 [R1+0x488], R78 ;  /* 0x0004884e01007387 */ /* 0x000fe80000100a00 */
[----:B------:R-:W-:Y:S04]  /*3e8f0*/  STL [R1+0x1938], R36 ;  /* 0x0019382401007387 */ /* 0x000fe80000100800 */
[----:B------:R-:W-:Y:S04]  /*3e900*/  STL [R1+0x1934], R37 ;  /* 0x0019342501007387 */ /* 0x000fe80000100800 */
[----:B------:R-:W-:Y:S04]  /*3e910*/  STL.64 [R1+0x490], R72 ;  /* 0x0004904801007387 */ /* 0x000fe80000100a00 */
[----:B------:R4:W-:Y:S02]  /*3e920*/  STL.64 [R1+0x498], R74 ;  /* 0x0004984a01007387 */ /* 0x0009e40000100a00 */
[----:B----4-:R-:W-:Y:S01]  /*3e930*/  HMMA.1688.F32.TF32 R72, R232, R30, R244 ;  /* 0x0000001ee848723c */ /* 0x010fe200000810f4 */
[----:B------:R-:W-:Y:S01]  /*3e940*/  IADD3 R32, P2, R32, R49, RZ ;  /* 0x0000003120207210 */ /* 0x000fe20007f5e0ff */
[----:B------:R-:W4:Y:S11]  /*3e950*/  LDL.LU R244, [R1+0x1150] ;  /* 0x0011500001f47983 */ /* 0x000f360000300800 */
[----:B------:R-:W-:Y:S10]  /*3e960*/  @!UPT UIADD3 URZ, URZ, URZ, URZ ;  /* 0x0000003f3f3ff290 */ /* 0x000ff4000fffe03f */
[----:B------:R-:W-:Y:S04]  /*3e970*/  STL.64 [R1+0x4c0], R72 ;  /* 0x0004c04801007387 */ /* 0x000fe80000100a00 */
[----:B------:R-:W-:Y:S04]  /*3e980*/  STL.64 [R1+0x4c8], R74 ;  /* 0x0004c84a01007387 */ /* 0x000fe80000100a00 */
[----:B------:R-:W4:Y:S04]  /*3e990*/  LDL.LU R245, [R1+0x1154] ;  /* 0x0011540001f57983 */ /* 0x000f280000300800 */
[----:B------:R-:W-:Y:S04]  /*3e9a0*/  STL [R1+0x1940], R32 ;  /* 0x0019402001007387 */ /* 0x000fe80000100800 */
[----:B------:R-:W4:Y:S04]  /*3e9b0*/  LDL.LU R246, [R1+0x1158] ;  /* 0x0011580001f67983 */ /* 0x000f280000300800 */
[----:B------:R-:W4:Y:S01]  /*3e9c0*/  LDL.LU R247, [R1+0x115c] ;  /* 0x00115c0001f77983 */ /* 0x000f220000300800 */
[----:B------:R-:W-:Y:S01]  /*3e9d0*/  SEL R5, R5, RZ, !P5 ;  /* 0x000000ff05057207 */ /* 0x000fe20006800000 */
[----:B-1----:R-:W-:-:S02]  /*3e9e0*/  IMAD.MOV.U32 R8, RZ, RZ, R36 ;  /* 0x000000ffff087224 */ /* 0x002fc400078e0024 */
[----:B------:R-:W4:Y:S01]  /*3e9f0*/  LDL.LU R36, [R1+0x1978] ;  /* 0x0019780001247983 */ /* 0x000f220000300800 */
[----:B------:R-:W-:-:S03]  /*3ea00*/  ISETP.NE.U32.AND P6, PT, R5, RZ, PT ;  /* 0x000000ff0500720c */ /* 0x000fc60003fc5070 */
[----:B------:R-:W4:Y:S01]  /*3ea10*/  LDL.LU R44, [R1+0x17c8] ;  /* 0x0017c800012c7983 */ /* 0x000f220000300800 */
[----:B------:R-:W-:Y:S01]  /*3ea20*/  HMMA.1688.F32.TF32 R240, R232, R6, R92 ;  /* 0x00000006e8f0723c */ /* 0x000fe2000008105c */
[----:B------:R-:W-:-:S08]  /*3ea30*/  IMAD.MOV.U32 R9, RZ, RZ, R37 ;  /* 0x000000ffff097224 */ /* 0x000fd000078e0025 */
[----:B------:R1:W-:Y:S02]  /*3ea40*/  LDGSTS.E [R4+0x56800], [R8.64], P6 ;  /* 0x5680000008047fae */ /* 0x0003e4000b121844 */
[----:B-1----:R-:W-:Y:S01]  /*3ea50*/  IMAD.MOV.U32 R8, RZ, RZ, R32 ;  /* 0x000000ffff087224 */ /* 0x002fe200078e0020 */
[----:B---3--:R-:W-:Y:S01]  /*3ea60*/  HMMA.1688.F32.TF32 R68, R232, R34, R68 ;  /* 0x00000022e844723c */ /* 0x008fe20000081044 */
[----:B--2---:R-:W-:-:S04]  /*3ea70*/  IMAD.X R33, R33, 0x1, R0, P2 ;  /* 0x0000000121217824 */ /* 0x004fc800010e0600 */
[----:B------:R-:W-:Y:S11]  /*3ea80*/  IMAD.MOV.U32 R9, RZ, RZ, R33 ;  /* 0x000000ffff097224 */ /* 0x000ff600078e0021 */
[----:B------:R-:W-:Y:S07]  /*3ea90*/  @!UPT UIADD3 URZ, URZ, URZ, URZ ;  /* 0x0000003f3f3ff290 */ /* 0x000fee000fffe03f */
[----:B------:R-:W-:Y:S04]  /*3eaa0*/  STL.64 [R1+0x4e0], R68 ;  /* 0x0004e04401007387 */ /* 0x000fe80000100a00 */
[----:B------:R-:W-:Y:S04]  /*3eab0*/  STL.64 [R1+0x4e8], R70 ;  /* 0x0004e84601007387 */ /* 0x000fe80000100a00 */
[----:B------:R1:W-:Y:S04]  /*3eac0*/  STL [R1+0x193c], R33 ;  /* 0x00193c2101007387 */ /* 0x0003e80000100800 */
        /* <DEDUP_REMOVED lines=13> */
[----:B-1----:R-:W3:Y:S04]  /*3eba0*/  LDL.LU R33, [R1+0x197c] ;  /* 0x00197c0001217983 */ /* 0x002ee80000300800 */
        /* <DEDUP_REMOVED lines=11> */
[----:B----4-:R-:W-:Y:S01]  /*3ec60*/  HMMA.1688.F32.TF32 R92, R232, R38, R244 ;  /* 0x00000026e85c723c */ /* 0x010fe200000810f4 */
[----:B------:R-:W-:-:S02]  /*3ec70*/  ISETP.GT.AND P2, PT, R3, 0x1e, PT ;  /* 0x0000001e0300780c */ /* 0x000fc40003f44270 */
[----:B------:R1:W-:Y:S11]  /*3ec80*/  LDGSTS.E [R4+0x56a00], [R8.64], P6 ;  /* 0x56a0000008047fae */ /* 0x0003f6000b121844 */
[----:B------:R-:W-:Y:S09]  /*3ec90*/  @!UPT UIADD3 URZ, URZ, URZ, URZ ;  /* 0x0000003f3f3ff290 */ /* 0x000ff2000fffe03f */
[----:B------:R-:W-:Y:S04]  /*3eca0*/  STL.64 [R1+0x4f0], R92 ;  /* 0x0004f05c01007387 */ /* 0x000fe80000100a00 */
[----:B------:R-:W-:Y:S04]  /*3ecb0*/  STL.64 [R1+0x4f8], R94 ;  /* 0x0004f85e01007387 */ /* 0x000fe80000100a00 */
[----:B------:R-:W4:Y:S04]  /*3ecc0*/  LDL.LU R69, [R1+0x12c4] ;  /* 0x0012c40001457983 */ /* 0x000f280000300800 */
[----:B------:R-:W4:Y:S04]  /*3ecd0*/  LDL.LU R70, [R1+0x12c8] ;  /* 0x0012c80001467983 */ /* 0x000f280000300800 */
[----:B------:R-:W4:Y:S04]  /*3ece0*/  LDL.LU R71, [R1+0x12cc] ;  /* 0x0012cc0001477983 */ /* 0x000f280000300800 */
[----:B------:R-:W4:Y:S04]  /*3ecf0*/  LDL.LU R244, [R1+0x12b0] ;  /* 0x0012b00001f47983 */ /* 0x000f280000300800 */
[----:B------:R-:W4:Y:S04]  /*3ed00*/  LDL.LU R245, [R1+0x12b4] ;  /* 0x0012b40001f57983 */ /* 0x000f280000300800 */
[----:B------:R-:W4:Y:S01]  /*3ed10*/  LDL.LU R246, [R1+0x12b8] ;  /* 0x0012b80001f67983 */ /* 0x000f220000300800 */
[----:B------:R-:W-:-:S03]  /*3ed20*/  IMAD.MOV.U32 R247, RZ, RZ, R2 ;  /* 0x000000fffff77224 */ /* 0x000fc600078e0002 */
[----:B------:R-:W4:Y:S04]  /*3ed30*/  LDL.LU R2, [R1+0x1e38] ;  /* 0x001e380001027983 */ /* 0x000f280000300800 */
[----:B------:R-:W4:Y:S04]  /*3ed40*/  LDL.LU R45, [R1+0x17c4] ;  /* 0x0017c400012d7983 */ /* 0x000f280000300800 */
[----:B------:R-:W4:Y:S01]  /*3ed50*/  LDL.LU R41, [R1+0x17cc] ;  /* 0x0017cc0001297983 */ /* 0x000f220000300800 */
[----:B------:R-:W-:Y:S02]  /*3ed60*/  IADD3 R36, P6, R36, R49, RZ ;  /* 0x0000003124247210 */ /* 0x000fe40007fde0ff */
[----:B------:R-:W-:-:S04]  /*3ed70*/  SEL R5, RZ, 0x4, !P2 ;  /* 0x00000004ff057807 */ /* 0x000fc80005000000 */
[----:B------:R-:W-:-:S04]  /*3ed80*/  SEL R5, R5, RZ, !P5 ;  /* 0x000000ff05057207 */ /* 0x000fc80006800000 */
[----:B------:R-:W-:Y:S01]  /*3ed90*/  ISETP.NE.U32.AND P2, PT, R5, RZ, PT ;  /* 0x000000ff0500720c */ /* 0x000fe20003f45070 */
[----:B-1----:R-:W-:Y:S02]  /*3eda0*/  IMAD.MOV.U32 R8, RZ, RZ, R36 ;  /* 0x000000ffff087224 */ /* 0x002fe400078e0024 */
[----:B------:R-:W-:-:S05]  /*3edb0*/  IMAD.SHL.U32 R29, R29, 0x4, RZ ;  /* 0x000000041d1d7824 */ /* 0x000fca00078e00ff */
[----:B------:R-:W-:Y:S01]  /*3edc0*/  LOP3.LUT R5, R29, 0x60, RZ, 0x3c, !PT ;  /* 0x000000601d057812 */ /* 0x000fe200078e3cff */
[C---:B--2---:R-:W-:Y:S08]  /*3edd0*/  HMMA.1688.F32.TF32 R80, R232.reuse, R50, R80 ;  /* 0x00000032e850723c */ /* 0x044ff00000081050 */
[C---:B---3--:R-:W-:Y:S08]  /*3ede0*/  HMMA.1688.F32.TF32 R88, R232.reuse, R42, R88 ;  /* 0x0000002ae858723c */ /* 0x048ff00000081058 */
[C---:B------:R-:W-:Y:S01]  /*3edf0*/  HMMA.1688.F32.TF32 R84, R232.reuse, R46, R84 ;  /* 0x0000002ee854723c */ /* 0x040fe20000081054 */
[--C-:B------:R-:W-:Y:S11]  /*3ee00*/  IMAD.X R37, R37, 0x1, R0.reuse, P6 ;  /* 0x0000000125257824 */ /* 0x100ff600030e0600 */
[----:B------:R-:W-:Y:S03]  /*3ee10*/  @!UPT UIADD3 URZ, URZ, URZ, URZ ;  /* 0x0000003f3f3ff290 */ /* 0x000fe6000fffe03f */
[----:B------:R-:W-:Y:S04]  /*3ee20*/  STL.64 [R1+0x500], R88 ;  /* 0x0005005801007387 */ /* 0x000fe80000100a00 */
[----:B------:R-:W-:Y:S01]  /*3ee30*/  STL.64 [R1+0x508], R90 ;  /* 0x0005085a01007387 */ /* 0x000fe20000100a00 */
[----:B------:R-:W-:Y:S01]  /*3ee40*/  IADD3 R32, P6, R32, R49, RZ ;  /* 0x0000003120207210 */ /* 0x000fe20007fde0ff */
[----:B------:R-:W-:Y:S02]  /*3ee50*/  HMMA.1688.F32.TF32 R76, R232, R54, R76 ;  /* 0x00000036e84c723c */ /* 0x000fe4000008104c */
[----:B------:R-:W-:Y:S02]  /*3ee60*/  STL.64 [R1+0x510], R84 ;  /* 0x0005105401007387 */ /* 0x000fe40000100a00 */
[----:B------:R-:W-:-:S02]  /*3ee70*/  IMAD.X R33, R33, 0x1, R0, P6 ;  /* 0x0000000121217824 */ /* 0x000fc400030e0600 */
[----:B------:R-:W-:Y:S02]  /*3ee80*/  STL.64 [R1+0x518], R86 ;  /* 0x0005185601007387 */ /* 0x000fe40000100a00 */
[----:B------:R-:W-:Y:S02]  /*3ee90*/  HMMA.1688.F32.TF32 R72, R232, R58, R72 ;  /* 0x0000003ae848723c */ /* 0x000fe40000081048 */
[----:B------:R-:W-:Y:S04]  /*3eea0*/  STL [R1+0x1978], R36 ;  /* 0x0019782401007387 */ /* 0x000fe80000100800 */
[----:B------:R1:W-:Y:S04]  /*3eeb0*/  STL [R1+0x1974], R37 ;  /* 0x0019742501007387 */ /* 0x0003e80000100800 */
[----:B------:R-:W2:Y:S01]  /*3eec0*/  LDL.LU R52, [R1+0x1808] ;  /* 0x0018080001347983 */ /* 0x000ea20000300800 */
[----:B------:R-:W-:-:S03]  /*3eed0*/  IMAD.MOV.U32 R9, RZ, RZ, R37 ;  /* 0x000000ffff097224 */ /* 0x000fc600078e0025 */
[----:B------:R-:W-:Y:S04]  /*3eee0*/  STL.64 [R1+0x520], R80 ;  /* 0x0005205001007387 */ /* 0x000fe80000100a00 */
[----:B------:R-:W-:Y:S04]  /*3eef0*/  STL.64 [R1+0x528], R82 ;  /* 0x0005285201007387 */ /* 0x000fe80000100a00 */
[----:B------:R3:W-:Y:S04]  /*3ef00*/  STL [R1+0x1980], R32 ;  /* 0x0019802001007387 */ /* 0x0007e80000100800 */
[----:B------:R-:W-:Y:S04]  /*3ef10*/  STL [R1+0x197c], R33 ;  /* 0x00197c2101007387 */ /* 0x000fe80000100800 */
[----:B-1----:R-:W2:Y:S04]  /*3ef20*/  LDL.LU R37, [R1+0x1810] ;  /* 0x0018100001257983 */ /* 0x002ea80000300800 */
[----:B------:R-:W-:Y:S04]  /*3ef30*/  STL.64 [R1+0x530], R76 ;  /* 0x0005304c01007387 */ /* 0x000fe80000100a00 */
[----:B------:R-:W-:Y:S04]  /*3ef40*/  STL.64 [R1+0x538], R78 ;  /* 0x0005384e01007387 */ /* 0x000fe80000100a00 */
[----:B------:R-:W2:Y:S04]  /*3ef50*/  LDL.LU R53, [R1+0x1804] ;  /* 0x0018040001357983 */ /* 0x000ea80000300800 */
[----:B------:R-:W2:Y:S04]  /*3ef60*/  LDL.LU R48, [R1+0x180c] ;  /* 0x00180c0001307983 */ /* 0x000ea80000300800 */
[----:B------:R1:W-:Y:S04]  /*3ef70*/  LDGSTS.E [R4+0x57800], [R8.64], P2 ;  /* 0x5780000008047fae */ /* 0x0003e80009121844 */
[----:B------:R-:W-:Y:S04]  /*3ef80*/  STL.64 [R1+0x540], R72 ;  /* 0x0005404801007387 */ /* 0x000fe80000100a00 */
[----:B------:R-:W-:Y:S01]  /*3ef90*/  STL.64 [R1+0x548], R74 ;  /* 0x0005484a01007387 */ /* 0x000fe20000100a00 */
[----:B-1----:R-:W-:-:S03]  /*3efa0*/  IMAD.MOV.U32 R8, RZ, RZ, R32 ;  /* 0x000000ffff087224 */ /* 0x002fc600078e0020 */
[----:B---3--:R-:W3:Y:S01]  /*3efb0*/  LDL.LU R32, [R1+0x1848] ;  /* 0x0018480001207983 */ /* 0x008ee20000300800 */
[----:B------:R-:W-:-:S05]  /*3efc0*/  IMAD.MOV.U32 R9, RZ, RZ, R33 ;  /* 0x000000ffff097224 */ /* 0x000fca00078e0021 */
[----:B------:R1:W-:Y:S01]  /*3efd0*/  LDGSTS.E [R4+0x57a00], [R8.64], P2 ;  /* 0x57a0000008047fae */ /* 0x0003e20009121844 */
[----:B----4-:R-:W-:Y:S01]  /*3efe0*/  HMMA.1688.F32.TF32 R68, R232, R62, R68 ;  /* 0x0000003ee844723c */ /* 0x010fe20000081044 */
[----:B------:R-:W-:-:S04]  /*3eff0*/  ISETP.GT.AND P2, PT, R3, 0x3, PT ;  /* 0x000000030300780c */ /* 0x000fc80003f44270 */
[----:B-1----:R-:W-:Y:S11]  /*3f000*/  SEL R4, RZ, 0x4, !P2 ;  /* 0x00000004ff047807 */ /* 0x002ff60005000000 */
[----:B------:R-:W-:Y:S07]  /*3f010*/  @!UPT UIADD3 URZ, URZ, URZ, URZ ;  /* 0x0000003f3f3ff290 */ /* 0x000fee000fffe03f */
[----:B------:R-:W-:Y:S04]  /*3f020*/  STL.64 [R1+0x560], R68 ;  /* 0x0005604401007387 */ /* 0x000fe80000100a00 */
[----:B------:R1:W-:Y:S02]  /*3f030*/  STL.64 [R1+0x568], R70 ;  /* 0x0005684601007387 */ /* 0x0003e40000100a00 */
[----:B-1----:R-:W-:Y:S01]  /*3f040*/  HMMA.1688.F32.TF32 R68, R232, R66, R244 ;  /* 0x00000042e844723c */ /* 0x002fe200000810f4 */
[----:B------:R-:W-:-:S05]  /*3f050*/  IADD3 R44, P2, R44, R49, RZ ;  /* 0x000000312c2c7210 */ /* 0x000fca0007f5e0ff */
[----:B------:R-:W-:Y:S01]  /*3f060*/  IMAD.X R45, R45, 0x1, R0, P2 ;  /* 0x000000012d2d7824 */ /* 0x000fe200010e0600 */
[----:B------:R1:W-:Y:S01]  /*3f070*/  STL [R1+0x17c8], R44 ;  /* 0x0017c82c01007387 */ /* 0x0003e20000100800 */
[----:B------:R-:W-:-:S03]  /*3f080*/  IADD3 R40, P2, R40, R49, RZ ;  /* 0x0000003128287210 */ /* 0x000fc60007f5e0ff */
[----:B------:R-:W4:Y:S11]  /*3f090*/  LDL.LU R33, [R1+0x1844] ;  /* 0x0018440001217983 */ /* 0x000f360000300800 */
[----:B------:R-:W-:Y:S01]  /*3f0a0*/  @!UPT UIADD3 URZ, URZ, URZ, URZ ;  /* 0x0000003f3f3ff290 */ /* 0x000fe2000fffe03f */
[----:B------:R-:W-:Y:S04]  /*3f0b0*/  STL.64 [R1+0x550], R68 ;  /* 0x0005504401007387 */ /* 0x000fe80000100a00 */
[----:B------:R-:W-:Y:S04]  /*3f0c0*/  STL.64 [R1+0x558], R70 ;  /* 0x0005584601007387 */ /* 0x000fe80000100a00 */
[----:B------:R1:W-:Y:S04]  /*3f0d0*/  STL [R1+0x17c4], R45 ;  /* 0x0017c42d01007387 */ /* 0x0003e80000100800 */
[----:B------:R-:W4:Y:S04]  /*3f0e0*/  LDL.LU R36, [R1+0x184c] ;  /* 0x00184c0001247983 */ /* 0x000f280000300800 */
[----:B------:R-:W-:Y:S04]  /*3f0f0*/  STL [R1+0x17d0], R40 ;  /* 0x0017d02801007387 */ /* 0x000fe80000100800 */
[----:B------:R-:W4:Y:S01]  /*3f100*/  LDL.LU R29, [R1+0x1850] ;  /* 0x00185000011d7983 */ /* 0x000f220000300800 */
[----:B------:R-:W-:-:S02]  /*3f110*/  IMAD.X R41, R41, 0x1, R0, P2 ;  /* 0x0000000129297824 */ /* 0x000fc400010e0600 */
[----:B------:R-:W-:-:S03]  /*3f120*/  IMAD.MOV.U32 R8, RZ, RZ, R44 ;  /* 0x000000ffff087224 */ /* 0x000fc600078e002c */
[----:B------:R1:W-:Y:S04]  /*3f130*/  STL [R1+0x17cc], R41 ;  /* 0x0017cc2901007387 */ /* 0x0003e80000100800 */
[----:B-1----:R-:W4:Y:S01]  /*3f140*/  LDL.LU R44, [R1+0x1888] ;  /* 0x00188800012c7983 */ /* 0x002f220000300800 */
[----:B------:R-:W-:Y:S02]  /*3f150*/  SEL R4, R4, RZ, !P5 ;  /* 0x000000ff04047207 */ /* 0x000fe40006800000 */
[----:B------:R-:W-:Y:S02]  /*3f160*/  ISETP.GT.AND P2, PT, R3, 0x7, PT ;  /* 0x000000070300780c */ /* 0x000fe40003f44270 */
[----:B------:R-:W-:Y:S01]  /*3f170*/  ISETP.NE.U32.AND P6, PT, R4, RZ, PT ;  /* 0x000000ff0400720c */ /* 0x000fe20003fc5070 */
[----:B------:R-:W-:Y:S01]  /*3f180*/  IMAD R4, R211, 0x8000, R5 ;  /* 0x00008000d3047824 */ /* 0x000fe200078e0205 */
[----:B------:R-:W-:Y:S01]  /*3f190*/  SEL R5, RZ, 0x4, !P2 ;  /* 0x00000004ff057807 */ /* 0x000fe20005000000 */
[----:B------:R-:W-:-:S02]  /*3f1a0*/  IMAD.MOV.U32 R9, RZ, RZ, R45 ;  /* 0x000000ffff097224 */ /* 0x000fc400078e002d */
[----:B------:R-:W4:Y:S01]  /*3f1b0*/  LDL.LU R45, [R1+0x1884] ;  /* 0x00188400012d7983 */ /* 0x000f220000300800 */
[----:B------:R-:W-:-:S07]  /*3f1c0*/  SEL R5, R5, RZ, !P5 ;  /* 0x000000ff05057207 */ /* 0x000fce0006800000 */
[----:B------:R1:W-:Y:S02]  /*3f1d0*/  LDGSTS.E [R4+0x50c00], [R8.64], P6 ;  /* 0x50c0000008047fae */ /* 0x0003e4000b121844 */
[----:B-1----:R-:W-:Y:S02]  /*3f1e0*/  IMAD.MOV.U32 R8, RZ, RZ, R40 ;  /* 0x000000ffff087224 */ /* 0x002fe400078e0028 */
[----:B------:R-:W-:Y:S02]  /*3f1f0*/  IMAD.MOV.U32 R9, RZ, RZ, R41 ;  /* 0x000000ffff097224 */ /* 0x000fe400078e0029 */
[----:B------:R-:W4:Y:S04]  /*3f200*/  LDL.LU R41, [R1+0x188c] ;  /* 0x00188c0001297983 */ /* 0x000f280000300800 */
[----:B------:R1:W-:Y:S01]  /*3f210*/  LDGSTS.E [R4+0x50e00], [R8.64], P6 ;  /* 0x50e0000008047fae */ /* 0x0003e2000b121844 */
[----:B------:R-:W-:-:S02]  /*3f220*/  ISETP.NE.U32.AND P6, PT, R5, RZ, PT ;  /* 0x000000ff0500720c */ /* 0x000fc40003fc5070 */
[----:B--2---:R-:W-:-:S05]  /*3f230*/  IADD3 R52, P2, R52, R49, RZ ;  /* 0x0000003134347210 */ /* 0x004fca0007f5e0ff */
[----:B------:R-:W-:Y:S04]  /*3f240*/  STL [R1+0x1808], R52 ;  /* 0x0018083401007387 */ /* 0x000fe80000100800 */
[----:B------:R-:W2:Y:S01]  /*3f250*/  LDL.LU R40, [R1+0x1890] ;  /* 0x0018900001287983 */ /* 0x000ea20000300800 */
[----:B-1----:R-:W-:Y:S02]  /*3f260*/  IMAD.MOV.U32 R8, RZ, RZ, R52 ;  /* 0x000000ffff087224 */ /* 0x002fe400078e0034 */
[----:B------:R-:W-:Y:S01]  /*3f270*/  IMAD.X R53, R53, 0x1, R0, P2 ;  /* 0x0000000135357824 */ /* 0x000fe200010e0600 */
[----:B------:R-:W-:-:S05]  /*3f280*/  IADD3 R37, P2, R37, R49, RZ ;  /* 0x0000003125257210 */ /* 0x000fca0007f5e0ff */
[----:B------:R-:W-:Y:S01]  /*3f290*/  IMAD.X R48, R48, 0x1, R0, P2 ;  /* 0x0000000130307824 */ /* 0x000fe200010e0600 */
[----:B------:R-:W-:-:S04]  /*3f2a0*/  ISETP.GT.AND P2, PT, R3, 0xb, PT ;  /* 0x0000000b0300780c */ /* 0x000fc80003f44270 */
[----:B------:R-:W-:Y:S01]  /*3f2b0*/  SEL R5, RZ, 0x4, !P2 ;  /* 0x00000004ff057807 */ /* 0x000fe20005000000 */
[----:B------:R1:W-:Y:S01]  /*3f2c0*/  STL [R1+0x1804], R53 ;  /* 0x0018043501007387 */ /* 0x0003e20000100800 */
[----:B------:R-:W-:-:S03]  /*3f2d0*/  IMAD.MOV.U32 R9, RZ, RZ, R53 ;  /* 0x000000ffff097224 */ /* 0x000fc600078e0035 */
[----:B------:R-:W-:Y:S01]  /*3f2e0*/  STL [R1+0x1810], R37 ;  /* 0x0018102501007387 */ /* 0x000fe20000100800 */
[----:B---3--:R-:W-:-:S03]  /*3f2f0*/  IADD3 R32, P2, R32, R49, RZ ;  /* 0x0000003120207210 */ /* 0x008fc60007f5e0ff */
[----:B------:R-:W-:Y:S04]  /*3f300*/  STL [R1+0x180c], R48 ;  /* 0x00180c3001007387 */ /* 0x000fe80000100800 */
[----:B-1----:R-:W2:Y:S04]  /*3f310*/  LDL.LU R53, [R1+0x18c8] ;  /* 0x0018c80001357983 */ /* 0x002ea80000300800 */
[----:B------:R1:W-:Y:S01]  /*3f320*/  LDGSTS.E [R4+0x51c00], [R8.64], P6 ;  /* 0x51c0000008047fae */ /* 0x0003e2000b121844 */
[----:B------:R-:W-:-:S03]  /*3f330*/  SEL R5, R5, RZ, !P5 ;  /* 0x000000ff05057207 */ /* 0x000fc60006800000 */
[----:B------:R-:W2:Y:S04]  /*3f340*/  LDL.LU R56, [R1+0x18c4] ;  /* 0x0018c40001387983 */ /* 0x000ea80000300800 */
[----:B------:R-:W-:Y:S01]  /*3f350*/  STL [R1+0x1848], R32 ;  /* 0x0018482001007387 */ /* 0x000fe20000100800 */
[----:B-1----:R-:W-:Y:S02]  /*3f360*/  IMAD.MOV.U32 R8, RZ, RZ, R37 ;  /* 0x000000ffff087224 */ /* 0x002fe400078e0025 */
[----:B------:R-:W-:-:S05]  /*3f370*/  IMAD.MOV.U32 R9, RZ, RZ, R48 ;  /* 0x000000ffff097224 */ /* 0x000fca00078e0030 */
[----:B------:R1:W-:Y:S01]  /*3f380*/  LDGSTS.E [R4+0x51e00], [R8.64], P6 ;  /* 0x51e0000008047fae */ /* 0x0003e2000b121844 */
[----:B------:R-:W-:Y:S01]  /*3f390*/  ISETP.NE.U32.AND P6, PT, R5, RZ, PT ;  /* 0x000000ff0500720c */ /* 0x000fe20003fc5070 */
[----:B-1----:R-:W-:Y:S02]  /*3f3a0*/  IMAD.MOV.U32 R8, RZ, RZ, R32 ;  /* 0x000000ffff087224 */ /* 0x002fe400078e0020 */
[----:B----4-:R-:W-:-:S05]  /*3f3b0*/  IMAD.X R33, R33, 0x1, R0, P2 ;  /* 0x0000000121217824 */ /* 0x010fca00010e0600 */
[----:B------:R1:W-:Y:S01]  /*3f3c0*/  STL [R1+0x1844], R33 ;  /* 0x0018442101007387 */ /* 0x0003e20000100800 */
[----:B------:R-:W-:-:S05]  /*3f3d0*/  IMAD.MOV.U32 R9, RZ, RZ, R33 ;  /* 0x000000ffff097224 */ /* 0x000fca00078e0021 */
[----:B------:R4:W-:Y:S01]  /*3f3e0*/  LDGSTS.E [R4+0x52c00], [R8.64], P6 ;  /* 0x52c0000008047fae */ /* 0x0009e2000b121844 */
[----:B------:R-:W-:-:S05]  /*3f3f0*/  IADD3 R29, P2, R29, R49, RZ ;  /* 0x000000311d1d7210 */ /* 0x000fca0007f5e0ff */
[----:B------:R-:W-:Y:S01]  /*3f400*/  IMAD.X R36, R36, 0x1, R0, P2 ;  /* 0x0000000124247824 */ /* 0x000fe200010e0600 */
[----:B------:R-:W-:Y:S04]  /*3f410*/  STL [R1+0x1850], R29 ;  /* 0x0018501d01007387 */ /* 0x000fe80000100800 */
[----:B------:R4:W-:Y:S04]  /*3f420*/  STL [R1+0x184c], R36 ;  /* 0x00184c2401007387 */ /* 0x0009e80000100800 */
[----:B-1----:R-:W3:Y:S04]  /*3f430*/  LDL.LU R33, [R1+0x18cc] ;  /* 0x0018cc0001217983 */ /* 0x002ee80000300800 */
[----:B------:R-:W3:Y:S01]  /*3f440*/  LDL.LU R32, [R1+0x18d0] ;  /* 0x0018d00001207983 */ /* 0x000ee20000300800 */
[----:B------:R-:W-:Y:S01]  /*3f450*/  ISETP.GT.AND P2, PT, R3, 0xf, PT ;  /* 0x0000000f0300780c */ /* 0x000fe20003f44270 */
[----:B----4-:R-:W-:-:S02]  /*3f460*/  IMAD.MOV.U32 R9, RZ, RZ, R36 ;  /* 0x000000ffff097224 */ /* 0x010fc400078e0024 */
[----:B------:R-:W3:Y:S01]  /*3f470*/  LDL.LU R48, [R1+0x1904] ;  /* 0x0019040001307983 */ /* 0x000ee20000300800 */
[----:B------:R-:W-:Y:S02]  /*3f480*/  SEL R5, RZ, 0x4, !P2 ;  /* 0x00000004ff057807 */ /* 0x000fe40005000000 */
[----:B------:R-:W-:Y:S01]  /*3f490*/  IADD3 R44, P2, R44, R49, RZ ;  /* 0x000000312c2c7210 */ /* 0x000fe20007f5e0ff */
[----:B------:R-:W3:Y:S01]  /*3f4a0*/  LDL.LU R36, [R1+0x1908] ;  /* 0x0019080001247983 */ /* 0x000ee20000300800 */
[----:B------:R-:W-:-:S03]  /*3f4b0*/  IMAD.MOV.U32 R8, RZ, RZ, R29 ;  /* 0x000000ffff087224 */ /* 0x000fc600078e001d */
[----:B------:R1:W-:Y:S04]  /*3f4c0*/  STL [R1+0x1888], R44 ;  /* 0x0018882c01007387 */ /* 0x0003e80000100800 */
[----:B------:R-:W3:Y:S04]  /*3f4d0*/  LDL.LU R37, [R1+0x190c] ;  /* 0x00190c0001257983 */ /* 0x000ee80000300800 */
[----:B------:R-:W3:Y:S01]  /*3f4e0*/  LDL.LU R29, [R1+0x1910] ;  /* 0x00191000011d7983 */ /* 0x000ee20000300800 */
[----:B------:R-:W-:Y:S01]  /*3f4f0*/  SEL R5, R5, RZ, !P5 ;  /* 0x000000ff05057207 */ /* 0x000fe20006800000 */
[----:B------:R-:W-:-:S02]  /*3f500*/  IMAD.X R45, R45, 0x1, R0, P2 ;  /* 0x000000012d2d7824 */ /* 0x000fc400010e0600 */
[----:B------:R1:W-:Y:S01]  /*3f510*/  LDGSTS.E [R4+0x52e00], [R8.64], P6 ;  /* 0x52e0000008047fae */ /* 0x0003e2000b121844 */
[----:B------:R-:W-:Y:S01]  /*3f520*/  ISETP.NE.U32.AND P6, PT, R5, RZ, PT ;  /* 0x000000ff0500720c */ /* 0x000fe20003fc5070 */
[----:B-1----:R-:W-:Y:S02]  /*3f530*/  IMAD.MOV.U32 R8, RZ, RZ, R44 ;  /* 0x000000ffff087224 */ /* 0x002fe400078e002c */
[----:B------:R-:W-:-:S10]  /*3f540*/  IMAD.MOV.U32 R9, RZ, RZ, R45 ;  /* 0x000000ffff097224 */ /* 0x000fd400078e002d */
[----:B------:R1:W-:Y:S04]  /*3f550*/  LDGSTS.E [R4+0x53c00], [R8.64], P6 ;  /* 0x53c0000008047fae */ /* 0x0003e8000b121844 */
[----:B------:R-:W-:Y:S01]  /*3f560*/  STL [R1+0x1884], R45 ;  /* 0x0018842d01007387 */ /* 0x000fe20000100800 */
[----:B--2---:R-:W-:-:S05]  /*3f570*/  IADD3 R40, P2, R40, R49, RZ ;  /* 0x0000003128287210 */ /* 0x004fca0007f5e0ff */
[----:B------:R-:W-:Y:S01]  /*3f580*/  IMAD.X R41, R41, 0x1, R0, P2 ;  /* 0x0000000129297824 */ /* 0x000fe200010e0600 */
[----:B------:R-:W-:Y:S01]  /*3f590*/  ISETP.GT.AND P2, PT, R3, 0x13, PT ;  /* 0x000000130300780c */ /* 0x000fe20003f44270 */
[----:B-1----:R-:W-:-:S03]  /*3f5a0*/  IMAD.MOV.U32 R8, RZ, RZ, R40 ;  /* 0x000000ffff087224 */ /* 0x002fc600078e0028 */
[----:B------:R-:W-:Y:S01]  /*3f5b0*/  SEL R5, RZ, 0x4, !P2 ;  /* 0x00000004ff057807 */ /* 0x000fe20005000000 */
[----:B------:R-:W-:-:S03]  /*3f5c0*/  IMAD.MOV.U32 R9, RZ, RZ, R41 ;  /* 0x000000ffff097224 */ /* 0x000fc600078e0029 */
[----:B------:R-:W-:Y:S02]  /*3f5d0*/  SEL R5, R5, RZ, !P5 ;  /* 0x000000ff05057207 */ /* 0x000fe40006800000 */
[----:B------:R1:W-:Y:S02]  /*3f5e0*/  LDGSTS.E [R4+0x53e00], [R8.64], P6 ;  /* 0x53e0000008047fae */ /* 0x0003e4000b121844 */
[----:B------:R-:W-:Y:S02]  /*3f5f0*/  ISETP.NE.U32.AND P6, PT, R5, RZ, PT ;  /* 0x000000ff0500720c */ /* 0x000fe40003fc5070 */
[----:B------:R-:W-:Y:S04]  /*3f600*/  STL [R1+0x1890], R40 ;  /* 0x0018902801007387 */ /* 0x000fe80000100800 */
[----:B------:R2:W-:Y:S04]  /*3f610*/  STL [R1+0x188c], R41 ;  /* 0x00188c2901007387 */ /* 0x0005e80000100800 */
[----:B------:R-:W4:Y:S04]  /*3f620*/  LDL.LU R44, [R1+0x1948] ;  /* 0x00194800012c7983 */ /* 0x000f280000300800 */
[----:B--2---:R-:W4:Y:S01]  /*3f630*/  LDL.LU.64 R40, [R1+0x1698] ;  /* 0x0016980001287983 */ /* 0x004f220000300a00 */
[----:B------:R-:W-:-:S05]  /*3f640*/  IADD3 R53, P2, R53, R49, RZ ;  /* 0x0000003135357210 */ /* 0x000fca0007f5e0ff */
[----:B------:R-:W-:Y:S01]  /*3f650*/  IMAD.X R56, R56, 0x1, R0, P2 ;  /* 0x0000000138387824 */ /* 0x000fe200010e0600 */
[----:B------:R-:W-:-:S04]  /*3f660*/  ISETP.GT.AND P2, PT, R3, 0x17, PT ;  /* 0x000000170300780c */ /* 0x000fc80003f44270 */
[----:B------:R-:W-:Y:S01]  /*3f670*/  SEL R5, RZ, 0x4, !P2 ;  /* 0x00000004ff057807 */ /* 0x000fe20005000000 */
[----:B-1----:R-:W-:Y:S02]  /*3f680*/  IMAD.MOV.U32 R8, RZ, RZ, R53 ;  /* 0x000000ffff087224 */ /* 0x002fe400078e0035 */
[----:B------:R-:W-:-:S05]  /*3f690*/  IMAD.MOV.U32 R9, RZ, RZ, R56 ;  /* 0x000000ffff097224 */ /* 0x000fca00078e0038 */
[----:B------:R1:W-:Y:S04]  /*3f6a0*/  LDGSTS.E [R4+0x54c00], [R8.64], P6 ;  /* 0x54c0000008047fae */ /* 0x0003e8000b121844 */
[----:B------:R1:W-:Y:S04]  /*3f6b0*/  STL [R1+0x18c8], R53 ;  /* 0x0018c83501007387 */ /* 0x0003e80000100800 */
[----:B------:R-:W4:Y:S04]  /*3f6c0*/  LDL.LU R45, [R1+0x1944] ;  /* 0x00194400012d7983 */ /* 0x000f280000300800 */
[----:B------:R-:W4:Y:S04]  /*3f6d0*/  LDL.LU R52, [R1+0x1950] ;  /* 0x0019500001347983 */ /* 0x000f280000300800 */
[----:B------:R-:W-:Y:S01]  /*3f6e0*/  STL [R1+0x18c4], R56 ;  /* 0x0018c43801007387 */ /* 0x000fe20000100800 */
[----:B---3--:R-:W-:-:S05]  /*3f6f0*/  IADD3 R32, P2, R32, R49, RZ ;  /* 0x0000003120207210 */ /* 0x008fca0007f5e0ff */
[----:B------:R-:W-:Y:S02]  /*3f700*/  IMAD.X R33, R33, 0x1, R0, P2 ;  /* 0x0000000121217824 */ /* 0x000fe400010e0600 */
[----:B-1----:R-:W-:Y:S02]  /*3f710*/  IMAD.MOV.U32 R8, RZ, RZ, R32 ;  /* 0x000000ffff087224 */ /* 0x002fe400078e0020 */
[----:B------:R-:W-:-:S05]  /*3f720*/  IMAD.MOV.U32 R9, RZ, RZ, R33 ;  /* 0x000000ffff097224 */ /* 0x000fca00078e0021 */
[----:B------:R1:W-:Y:S01]  /*3f730*/  LDGSTS.E [R4+0x54e00], [R8.64], P6 ;  /* 0x54e0000008047fae */ /* 0x0003e2000b121844 */
[----:B------:R-:W-:-:S03]  /*3f740*/  IADD3 R36, P6, R36, R49, RZ ;  /* 0x0000003124247210 */ /* 0x000fc60007fde0ff */
[----:B------:R-:W-:Y:S02]  /*3f750*/  STL [R1+0x18d0], R32 ;  /* 0x0018d02001007387 */ /* 0x000fe40000100800 */
[--C-:B------:R-:W-:Y:S01]  /*3f760*/  IMAD.X R48, R48, 0x1, R0.reuse, P6 ;  /* 0x0000000130307824 */ /* 0x100fe200030e0600 */
[----:B------:R-:W-:Y:S01]  /*3f770*/  IADD3 R29, P6, R29, R49, RZ ;  /* 0x000000311d1d7210 */ /* 0x000fe20007fde0ff */
[----:B------:R3:W-:Y:S04]  /*3f780*/  STL [R1+0x18cc], R33 ;  /* 0x0018cc2101007387 */ /* 0x0007e80000100800 */
[----:B------:R-:W2:Y:S01]  /*3f790*/  LDL.LU R53, [R1+0x194c] ;  /* 0x00194c0001357983 */ /* 0x000ea20000300800 */
[----:B------:R-:W-:-:S03]  /*3f7a0*/  IMAD.X R37, R37, 0x1, R0, P6 ;  /* 0x0000000125257824 */ /* 0x000fc600030e0600 */
[----:B---3--:R-:W3:Y:S04]  /*3f7b0*/  LDL.LU.64 R32, [R1+0x1690] ;  /* 0x0016900001207983 */ /* 0x008ee80000300a00 */
[----:B------:R1:W-:Y:S04]  /*3f7c0*/  STL [R1+0x1908], R36 ;  /* 0x0019082401007387 */ /* 0x0003e80000100800 */
[----:B------:R-:W-:Y:S04]  /*3f7d0*/  STL [R1+0x1904], R48 ;  /* 0x0019043001007387 */ /* 0x000fe80000100800 */
[----:B------:R-:W3:Y:S04]  /*3f7e0*/  LDL.LU.64 R60, [R1+0x16b8] ;  /* 0x0016b800013c7983 */ /* 0x000ee80000300a00 */
[----:B------:R-:W-:Y:S04]  /*3f7f0*/  STL [R1+0x1910], R29 ;  /* 0x0019101d01007387 */ /* 0x000fe80000100800 */
[----:B------:R1:W-:Y:S04]  /*3f800*/  STL [R1+0x190c], R37 ;  /* 0x00190c2501007387 */ /* 0x0003e80000100800 */
[----:B------:R-:W3:Y:S01]  /*3f810*/  LDL.LU.64 R56, [R1+0x16b0] ;  /* 0x0016b00001387983 */ /* 0x000ee20000300a00 */
[----:B------:R-:W-:-:S04]  /*3f820*/  SEL R5, R5, RZ, !P5 ;  /* 0x000000ff05057207 */ /* 0x000fc80006800000 */
[----:B------:R-:W-:Y:S01]  /*3f830*/  ISETP.NE.U32.AND P2, PT, R5, RZ, PT ;  /* 0x000000ff0500720c */ /* 0x000fe20003f45070 */
[----:B-1----:R-:W-:Y:S02]  /*3f840*/  IMAD.MOV.U32 R8, RZ, RZ, R36 ;  /* 0x000000ffff087224 */ /* 0x002fe400078e0024 */
[----:B------:R-:W-:Y:S01]  /*3f850*/  IMAD.MOV.U32 R77, RZ, RZ, c[0x0][0x18c] ;  /* 0x00006300ff4d7624 */ /* 0x000fe200078e00ff */
[----:B------:R-:W3:Y:S01]  /*3f860*/  LDL.LU R36, [R1+0x1988] ;  /* 0x0019880001247983 */ /* 0x000ee20000300800 */
[----:B------:R-:W-:-:S03]  /*3f870*/  IMAD.MOV.U32 R9, RZ, RZ, R48 ;  /* 0x000000ffff097224 */ /* 0x000fc600078e0030 */
[----:B------:R-:W3:Y:S01]  /*3f880*/  LDL.LU.64 R70, [R1+0x16a8] ;  /* 0x0016a80001467983 */ /* 0x000ee20000300a00 */
[----:B------:R-:W-:-:S03]  /*3f890*/  IMAD.SHL.U32 R77, R77, 0x20, RZ ;  /* 0x000000204d4d7824 */ /* 0x000fc600078e00ff */
[----:B------:R-:W3:Y:S01]  /*3f8a0*/  LDL.LU.64 R68, [R1+0x16a0] ;  /* 0x0016a00001447983 */ /* 0x000ee20000300a00 */
[----:B------:R-:W-:-:S03]  /*3f8b0*/  IMAD.SHL.U32 R77, R77, 0x4, RZ ;  /* 0x000000044d4d7824 */ /* 0x000fc600078e00ff */
[----:B------:R1:W-:Y:S04]  /*3f8c0*/  LDGSTS.E [R4+0x55c00], [R8.64], P2 ;  /* 0x55c0000008047fae */ /* 0x0003e80009121844 */
[----:B------:R-:W3:Y:S01]  /*3f8d0*/  LDL.LU.64 R64, [R1+0x16d0] ;  /* 0x0016d00001407983 */ /* 0x000ee20000300a00 */
[----:B-1----:R-:W-:Y:S02]  /*3f8e0*/  IMAD.MOV.U32 R8, RZ, RZ, R29 ;  /* 0x000000ffff087224 */ /* 0x002fe400078e001d */
[----:B------:R-:W-:Y:S02]  /*3f8f0*/  IMAD.MOV.U32 R9, RZ, RZ, R37 ;  /* 0x000000ffff097224 */ /* 0x000fe400078e0025 */
[----:B------:R-:W3:Y:S04]  /*3f900*/  LDL.LU R37, [R1+0x1984] ;  /* 0x0019840001257983 */ /* 0x000ee80000300800 */
[----:B------:R1:W-:Y:S01]  /*3f910*/  LDGSTS.E [R4+0x55e00], [R8.64], P2 ;  /* 0x55e0000008047fae */ /* 0x0003e20009121844 */
[----:B----4-:R-:W-:-:S02]  /*3f920*/  IADD3 R44, P6, R44, R49, RZ ;  /* 0x000000312c2c7210 */ /* 0x010fc40007fde0ff */
[----:B------:R-:W-:-:S03]  /*3f930*/  IADD3 R128, P2, R40, R77, RZ ;  /* 0x0000004d28807210 */ /* 0x000fc60007f5e0ff */
[----:B------:R-:W-:Y:S02]  /*3f940*/  STL [R1+0x1948], R44 ;  /* 0x0019482c01007387 */ /* 0x000fe40000100800 */
[----:B------:R-:W-:Y:S02]  /*3f950*/  IMAD.X R129, R41, 0x1, R2, P2 ;  /* 0x0000000129817824 */ /* 0x000fe400010e0602 */
[----:B------:R-:W4:Y:S01]  /*3f960*/  LDL.LU.64 R40, [R1+0x16c8] ;  /* 0x0016c80001287983 */ /* 0x000f220000300a00 */
[----:B-1----:R-:W-:Y:S02]  /*3f970*/  IMAD.MOV.U32 R8, RZ, RZ, R44 ;  /* 0x000000ffff087224 */ /* 0x002fe400078e002c */
[----:B------:R-:W-:Y:S01]  /*3f980*/  IMAD.X R45, R45, 0x1, R0, P6 ;  /* 0x000000012d2d7824 */ /* 0x000fe200030e0600 */
[----:B------:R-:W-:-:S04]  /*3f990*/  ISETP.GT.AND P6, PT, R3, 0x1b, PT ;  /* 0x0000001b0300780c */ /* 0x000fc80003fc4270 */
[----:B------:R-:W-:Y:S02]  /*3f9a0*/  SEL R5, RZ, 0x4, !P6 ;  /* 0x00000004ff057807 */ /* 0x000fe40007000000 */
[----:B------:R-:W-:Y:S01]  /*3f9b0*/  IADD3 R52, P2, R52, R49, RZ ;  /* 0x0000003134347210 */ /* 0x000fe20007f5e0ff */
[----:B------:R1:W-:Y:S04]  /*3f9c0*/  STL [R1+0x1944], R45 ;  /* 0x0019442d01007387 */ /* 0x0003e80000100800 */
[----:B------:R-:W4:Y:S04]  /*3f9d0*/  LDL.LU R48, [R1+0x198c] ;  /* 0x00198c0001307983 */ /* 0x000f280000300800 */
[----:B------:R-:W4:Y:S01]  /*3f9e0*/  LDL.LU R29, [R1+0x1990] ;  /* 0x00199000011d7983 */ /* 0x000f220000300800 */
[----:B------:R-:W-:-:S02]  /*3f9f0*/  IMAD.MOV.U32 R9, RZ, RZ, R45 ;  /* 0x000000ffff097224 */ /* 0x000fc400078e002d */
[----:B--2---:R-:W-:Y:S01]  /*3fa00*/  IMAD.X R53, R53, 0x1, R0, P2 ;  /* 0x0000000135357824 */ /* 0x004fe200010e0600 */
[----:B---3--:R-:W-:-:S05]  /*3fa10*/  IADD3 R126, P6, R32, R77, RZ ;  /* 0x0000004d207e7210 */ /* 0x008fca0007fde0ff */
[----:B------:R-:W-:Y:S02]  /*3fa20*/  IMAD.X R127, R33, 0x1, R2, P6 ;  /* 0x00000001217f7824 */ /* 0x000fe400030e0602 */
[----:B------:R-:W2:Y:S01]  /*3fa30*/  LDL.LU.64 R32, [R1+0x16c0] ;  /* 0x0016c00001207983 */ /* 0x000ea20000300a00 */
[----:B------:R-:W-:-:S03]  /*3fa40*/  IADD3 R124, P6, R60, R77, RZ ;  /* 0x0000004d3c7c7210 */ /* 0x000fc60007fde0ff */
[----:B------:R-:W-:Y:S04]  /*3fa50*/  STL [R1+0x1950], R52 ;  /* 0x0019503401007387 */ /* 0x000fe80000100800 */
[----:B------:R3:W-:Y:S01]  /*3fa60*/  STL [R1+0x194c], R53 ;  /* 0x00194c3501007387 */ /* 0x0007e20000100800 */
[----:B------:R-:W-:-:S03]  /*3fa70*/  IMAD.X R125, R61, 0x1, R2, P6 ;  /* 0x000000013d7d7824 */ /* 0x000fc600030e0602 */
[----:B------:R-:W2:Y:S01]  /*3fa80*/  LDL.LU.64 R60, [R1+0x16f0] ;  /* 0x0016f000013c7983 */ /* 0x000ea20000300a00 */
[----:B------:R-:W-:-:S05]  /*3fa90*/  IADD3 R122, P2, R56, R77, RZ ;  /* 0x0000004d387a7210 */ /* 0x000fca0007f5e0ff */
[----:B------:R-:W-:Y:S02]  /*3faa0*/  IMAD.X R123, R57, 0x1, R2, P2 ;  /* 0x00000001397b7824 */ /* 0x000fe400010e0602 */
[----:B------:R-:W2:Y:S04]  /*3fab0*/  LDL.LU.64 R56, [R1+0x16e8] ;  /* 0x0016e80001387983 */ /* 0x000ea80000300a00 */
[----:B-1----:R-:W2:Y:S01]  /*3fac0*/  LDL.LU.64 R44, [R1+0x16e0] ;  /* 0x0016e000012c7983 */ /* 0x002ea20000300a00 */
[----:B------:R-:W-:-:S04]  /*3fad0*/  SEL R5, R5, RZ, !P5 ;  /* 0x000000ff05057207 */ /* 0x000fc80006800000 */
[----:B------:R-:W-:Y:S02]  /*3fae0*/  ISETP.NE.U32.AND P6, PT, R5, RZ, PT ;  /* 0x000000ff0500720c */ /* 0x000fe40003fc5070 */
[----:B------:R-:W-:-:S05]  /*3faf0*/  IADD3 R120, P2, R70, R77, RZ ;  /* 0x0000004d46787210 */ /* 0x000fca0007f5e0ff */
[----:B------:R-:W-:Y:S01]  /*3fb00*/  IMAD.X R121, R71, 0x1, R2, P2 ;  /* 0x0000000147797824 */ /* 0x000fe200010e0602 */
[----:B------:R-:W-:-:S05]  /*3fb10*/  IADD3 R118, P2, R68, R77, RZ ;  /* 0x0000004d44767210 */ /* 0x000fca0007f5e0ff */
[----:B------:R1:W-:Y:S01]  /*3fb20*/  LDGSTS.E [R4+0x56c00], [R8.64], P6 ;  /* 0x56c0000008047fae */ /* 0x0003e2000b121844 */
[----:B------:R-:W-:Y:S01]  /*3fb30*/  IMAD.X R119, R69, 0x1, R2, P2 ;  /* 0x0000000145777824 */ /* 0x000fe200010e0602 */
[----:B------:R-:W-:Y:S01]  /*3fb40*/  IADD3 R36, P2, R36, R49, RZ ;  /* 0x0000003124247210 */ /* 0x000fe20007f5e0ff */
[----:B-1----:R-:W-:Y:S02]  /*3fb50*/  IMAD.MOV.U32 R8, RZ, RZ, R52 ;  /* 0x000000ffff087224 */ /* 0x002fe400078e0034 */
[----:B------:R-:W-:Y:S02]  /*3fb60*/  IMAD.MOV.U32 R9, RZ, RZ, R53 ;  /* 0x000000ffff097224 */ /* 0x000fe400078e0035 */
[----:B------:R-:W-:Y:S01]  /*3fb70*/  IMAD.X R37, R37, 0x1, R0, P2 ;  /* 0x0000000125257824 */ /* 0x000fe200010e0600 */
[----:B---3--:R-:W3:Y:S01]  /*3fb80*/  LDL.LU.64 R52, [R1+0x16d8] ;  /* 0x0016d80001347983 */ /* 0x008ee20000300a00 */
[----:B------:R-:W-:-:S03]  /*3fb90*/  ISETP.GT.AND P2, PT, R3, 0x1f, PT ;  /* 0x0000001f0300780c */ /* 0x000fc60003f44270 */
[----:B------:R1:W-:Y:S01]  /*3fba0*/  LDGSTS.E [R4+0x56e00], [R8.64], P6 ;  /* 0x56e0000008047fae */ /* 0x0003e2000b121844 */
[----:B------:R-:W-:Y:S02]  /*3fbb0*/  IADD3 R116, P6, R64, R77, RZ ;  /* 0x0000004d40747210 */ /* 0x000fe40007fde0ff */
[----:B------:R-:W-:-:S03]  /*3fbc0*/  SEL R5, RZ, 0x4, !P2 ;  /* 0x00000004ff057807 */ /* 0x000fc60005000000 */
[----:B------:R-:W-:Y:S01]  /*3fbd0*/  IMAD.X R117, R65, 0x1, R2, P6 ;  /* 0x0000000141757824 */ /* 0x000fe200030e0602 */
[----:B------:R-:W-:Y:S04]  /*3fbe0*/  STL [R1+0x1988], R36 ;  /* 0x0019882401007387 */ /* 0x000fe80000100800 */
[----:B------:R2:W-:Y:S01]  /*3fbf0*/  STL [R1+0x1984], R37 ;  /* 0x0019842501007387 */ /* 0x0005e20000100800 */
[----:B------:R-:W-:Y:S01]  /*3fc00*/  SEL R5, R5, RZ, !P5 ;  /* 0x000000ff05057207 */ /* 0x000fe20006800000 */
[----:B-1----:R-:W-:Y:S02]  /*3fc10*/  IMAD.MOV.U32 R8, RZ, RZ, R36 ;  /* 0x000000ffff087224 */ /* 0x002fe400078e0024 */
[----:B------:R-:W-:Y:S01]  /*3fc20*/  IMAD.MOV.U32 R9, RZ, RZ, R37 ;  /* 0x000000ffff097224 */ /* 0x000fe200078e0025 */
[----:B----4-:R-:W-:-:S05]  /*3fc30*/  IADD3 R114, P6, R40, R77, RZ ;  /* 0x0000004d28727210 */ /* 0x010fca0007fde0ff */
[----:B------:R-:W-:Y:S02]  /*3fc40*/  IMAD.X R115, R41, 0x1, R2, P6 ;  /* 0x0000000129737824 */ /* 0x000fe400030e0602 */
[----:B------:R-:W4:Y:S01]  /*3fc50*/  LDL.LU.64 R40, [R1+0x1780] ;  /* 0x0017800001287983 */ /* 0x000f220000300a00 */
[----:B------:R-:W-:-:S05]  /*3fc60*/  IADD3 R29, P2, R29, R49, RZ ;  /* 0x000000311d1d7210 */ /* 0x000fca0007f5e0ff */
[----:B------:R-:W-:Y:S01]  /*3fc70*/  IMAD.X R48, R48, 0x1, R0, P2 ;  /* 0x0000000130307824 */ /* 0x000fe200010e0600 */
[----:B--2---:R-:W-:-:S05]  /*3fc80*/  IADD3 R112, P6, R32, R77, RZ ;  /* 0x0000004d20707210 */ /* 0x004fca0007fde0ff */
[----:B------:R-:W-:Y:S02]  /*3fc90*/  IMAD.X R113, R33, 0x1, R2, P6 ;  /* 0x0000000121717824 */ /* 0x000fe400030e0602 */
[----:B------:R-:W2:Y:S04]  /*3fca0*/  LDL.LU.64 R32, [R1+0x1778] ;  /* 0x0017780001207983 */ /* 0x000ea80000300a00 */
[----:B------:R-:W-:Y:S01]  /*3fcb0*/  STL [R1+0x1990], R29 ;  /* 0x0019901d01007387 */ /* 0x000fe20000100800 */
[----:B------:R-:W-:-:S03]  /*3fcc0*/  IADD3 R110, P6, R60, R77, RZ ;  /* 0x0000004d3c6e7210 */ /* 0x000fc60007fde0ff */
[----:B------:R1:W-:Y:S04]  /*3fcd0*/  STL [R1+0x198c], R48 ;  /* 0x00198c3001007387 */ /* 0x0003e80000100800 */
[----:B------:R-:W2:Y:S01]  /*3fce0*/  LDL.LU R156, [R1+0x1998] ;  /* 0x00199800019c7983 */ /* 0x000ea20000300800 */
[----:B------:R-:W-:-:S05]  /*3fcf0*/  IADD3 R108, P2, R56, R77, RZ ;  /* 0x0000004d386c7210 */ /* 0x000fca0007f5e0ff */
[--C-:B------:R-:W-:Y:S01]  /*3fd00*/  IMAD.X R109, R57, 0x1, R2.reuse, P2 ;  /* 0x00000001396d7824 */ /* 0x100fe200010e0602 */
[----:B------:R-:W-:Y:S01]  /*3fd10*/  IADD3 R106, P2, R44, R77, RZ ;  /* 0x0000004d2c6a7210 */ /* 0x000fe20007f5e0ff */
[----:B------:R-:W-:Y:S01]  /*3fd20*/  IMAD.X R111, R61, 0x1, R2, P6 ;  /* 0x000000013d6f7824 */ /* 0x000fe200030e0602 */
[----:B------:R-:W-:-:S03]  /*3fd30*/  ISETP.NE.U32.AND P6, PT, R5, RZ, PT ;  /* 0x000000ff0500720c */ /* 0x000fc60003fc5070 */
[----:B------:R-:W-:Y:S02]  /*3fd40*/  IMAD.X R107, R45, 0x1, R2, P2 ;  /* 0x000000012d6b7824 */ /* 0x000fe400010e0602 */
[----:B------:R-:W2:Y:S04]  /*3fd50*/  LDL.LU.64 R44, [R1+0x1770] ;  /* 0x00177000012c7983 */ /* 0x000ea80000300a00 */
[----:B------:R-:W2:Y:S04]  /*3fd60*/  LDL.LU R5, [R1+0x1994] ;  /* 0x0019940001057983 */ /* 0x000ea80000300800 */
[----:B------:R-:W2:Y:S04]  /*3fd70*/  LDL.LU R191, [R1+0x19a8] ;  /* 0x0019a80001bf7983 */ /* 0x000ea80000300800 */
[----:B------:R-:W2:Y:S04]  /*3fd80*/  LDL.LU.64 R36, [R1+0x1768] ;  /* 0x0017680001247983 */ /* 0x000ea80000300a00 */
[----:B------:R-:W2:Y:S04]  /*3fd90*/  LDL.LU R190, [R1+0x19a4] ;  /* 0x0019a40001be7983 */ /* 0x000ea80000300800 */
[----:B------:R-:W2:Y:S04]  /*3fda0*/  LDL.LU R184, [R1+0x19b4] ;  /* 0x0019b40001b87983 */ /* 0x000ea80000300800 */
[----:B------:R-:W2:Y:S04]  /*3fdb0*/  LDL.LU R158, [R1+0x19b8] ;  /* 0x0019b800019e7983 */ /* 0x000ea80000300800 */
[----:B------:R-:W2:Y:S04]  /*3fdc0*/  LDL.LU R186, [R1+0x19c8] ;  /* 0x0019c80001ba7983 */ /* 0x000ea80000300800 */
[----:B------:R1:W-:Y:S02]  /*3fdd0*/  LDGSTS.E [R4+0x57c00], [R8.64], P6 ;  /* 0x57c0000008047fae */ /* 0x0003e4000b121844 */
[----:B-1----:R-:W-:-:S02]  /*3fde0*/  IMAD.MOV.U32 R9, RZ, RZ, R48 ;  /* 0x000000ffff097224 */ /* 0x002fc400078e0030 */
[----:B------:R-:W2:Y:S04]  /*3fdf0*/  LDL.LU.64 R48, [R1+0x1760] ;  /* 0x0017600001307983 */ /* 0x000ea80000300a00 */
[----:B------:R-:W2:Y:S01]  /*3fe00*/  LDL.LU R185, [R1+0x19c4] ;  /* 0x0019c40001b97983 */ /* 0x000ea20000300800 */
[----:B---3--:R-:W-:Y:S01]  /*3fe10*/  IADD3 R104, P2, R52, R77, RZ ;  /* 0x0000004d34687210 */ /* 0x008fe20007f5e0ff */
[----:B------:R-:W-:Y:S02]  /*3fe20*/  IMAD.MOV.U32 R8, RZ, RZ, R29 ;  /* 0x000000ffff087224 */ /* 0x000fe400078e001d */
[----:B------:R-:W3:Y:S02]  /*3fe30*/  LDL.LU R152, [R1+0x19d8] ;  /* 0x0019d80001987983 */ /* 0x000ee40000300800 */
[----:B------:R-:W-:-:S02]  /*3fe40*/  IMAD.X R105, R53, 0x1, R2, P2 ;  /* 0x0000000135697824 */ /* 0x000fc400010e0602 */
[----:B------:R1:W-:Y:S01]  /*3fe50*/  LDGSTS.E [R4+0x57e00], [R8.64], P6 ;  /* 0x57e0000008047fae */ /* 0x0003e2000b121844 */
[----:B------:R-:W-:-:S03]  /*3fe60*/  IMAD.MOV.U32 R199, RZ, RZ, R28 ;  /* 0x000000ffffc77224 */ /* 0x000fc600078e001c */
[----:B------:R-:W0:Y:S01]  /*3fe70*/  LDGDEPBAR ;  /* 0x00000000000079af */ /* 0x000e220000000000 */
[----:B----4-:R-:W-:-:S05]  /*3fe80*/  IADD3 R65, P6, R40, R77, RZ ;  /* 0x0000004d28417210 */ /* 0x010fca0007fde0ff */
[----:B------:R-:W-:Y:S01]  /*3fe90*/  IMAD.X R29, R41, 0x1, R2, P6 ;  /* 0x00000001291d7824 */ /* 0x000fe200030e0602 */
[-C--:B--2---:R-:W-:Y:S02]  /*3fea0*/  IADD3 R232, P6, R32, R77.reuse, RZ ;  /* 0x0000004d20e87210 */ /* 0x084fe40007fde0ff */
[----:B------:R-:W-:-:S05]  /*3feb0*/  IADD3 R156, P2, R156, R77, RZ ;  /* 0x0000004d9c9c7210 */ /* 0x000fca0007f5e0ff */
[----:B------:R-:W-:Y:S04]  /*3fec0*/  STL [R1+0x1998], R156 ;  /* 0x0019989c01007387 */ /* 0x000fe80000100800 */
[----:B------:R-:W2:Y:S01]  /*3fed0*/  LDL.LU.64 R40, [R1+0x1758] ;  /* 0x0017580001287983 */ /* 0x000ea20000300a00 */
[--C-:B------:R-:W-:Y:S02]  /*3fee0*/  IMAD.X R32, R33, 0x1, R2.reuse, P6 ;  /* 0x0000000121207824 */ /* 0x100fe400030e0602 */
[----:B------:R-:W-:Y:S01]  /*3fef0*/  IMAD.X R5, R5, 0x1, R2, P2 ;  /* 0x0000000105057824 */ /* 0x000fe200010e0602 */
[----:B------:R-:W-:-:S04]  /*3ff00*/  IADD3 R191, P2, R191, R77, RZ ;  /* 0x0000004dbfbf7210 */ /* 0x000fc80007f5e0ff */
[----:B------:R-:W-:Y:S04]  /*3ff10*/  STL [R1+0x1994], R5 ;  /* 0x0019940501007387 */ /* 0x000fe80000100800 */
[----:B------:R-:W4:Y:S01]  /*3ff20*/  LDL.LU R154, [R1+0x19d4] ;  /* 0x0019d400019a7983 */ /* 0x000f220000300800 */
[-C--:B------:R-:W-:Y:S01]  /*3ff30*/  IADD3 R233, P6, R44, R77.reuse, RZ ;  /* 0x0000004d2ce97210 */ /* 0x080fe20007fde0ff */
[----:B------:R-:W-:Y:S02]  /*3ff40*/  IMAD.X R190, R190, 0x1, R2, P2 ;  /* 0x00000001bebe7824 */ /* 0x000fe400010e0602 */
[----:B------:R-:W2:Y:S01]  /*3ff50*/  LDL.LU R180, [R1+0x19e8] ;  /* 0x0019e80001b47983 */ /* 0x000ea20000300800 */
[----:B------:R-:W-:-:S03]  /*3ff60*/  IADD3 R158, P2, R158, R77, RZ ;  /* 0x0000004d9e9e7210 */ /* 0x000fc60007f5e0ff */
[----:B------:R-:W-:Y:S01]  /*3ff70*/  STL [R1+0x19a8], R191 ;  /* 0x0019a8bf01007387 */ /* 0x000fe20000100800 */
[--C-:B------:R-:W-:Y:S02]  /*3ff80*/  IMAD.X R33, R45, 0x1, R2.reuse, P6 ;  /* 0x000000012d217824 */ /* 0x100fe400030e0602 */
[----:B------:R-:W-:Y:S01]  /*3ff90*/  IMAD.X R184, R184, 0x1, R2, P2 ;  /* 0x00000001b8b87824 */ /* 0x000fe200010e0602 */
[----:B------:R-:W2:Y:S04]  /*3ffa0*/  LDL.LU.64 R44, [R1+0x1750] ;  /* 0x00175000012c7983 */ /* 0x000ea80000300a00 */
[----:B------:R-:W-:Y:S04]  /*3ffb0*/  STL [R1+0x19a4], R190 ;  /* 0x0019a4be01007387 */ /* 0x000fe80000100800 */
[----:B------:R-:W-:Y:S04]  /*3ffc0*/  STL [R1+0x19b8], R158 ;  /* 0x0019b89e01007387 */ /* 0x000fe80000100800 */
[----:B------:R-:W-:Y:S04]  /*3ffd0*/  STL [R1+0x19b4], R184 ;  /* 0x0019b4b801007387 */ /* 0x000fe80000100800 */
[----:B-1----:R-:W2:Y:S04]  /*3ffe0*/  LDL.LU.64 R8, [R1+0x1748] ;  /* 0x0017480001087983 */ /* 0x002ea80000300a00 */
[----:B------:R-:W2:Y:S01]  /*3fff0*/  LDL.LU R187, [R1+0x19e4] ;  /* 0x0019e40001bb7983 */ /* 0x000ea20000300800 */
[----:B------:R-:W-:-:S03]  /*40000*/  IADD3 R186, P2, R186, R77, RZ ;  /* 0x0000004dbaba7210 */ /* 0x000fc60007f5e0ff */
[----:B------:R-:W2:Y:S02]  /*40010*/  LDL.LU R153, [R1+0x19f8] ;  /* 0x0019f80001997983 */ /* 0x000ea40000300800 */
[----:B------:R-:W-:Y:S02]  /*40020*/  IMAD.X R185, R185, 0x1, R2, P2 ;  /* 0x00000001b9b97824 */ /* 0x000fe400010e0602 */
[----:B------:R-:W-:Y:S04]  /*40030*/  STL [R1+0x19c8], R186 ;  /* 0x0019c8ba01007387 */ /* 0x000fe80000100800 */
[----:B------:R-:W2:Y:S04]  /*40040*/  LDL.LU.64 R56, [R1+0x1740] ;  /* 0x0017400001387983 */ /* 0x000ea80000300a00 */
[----:B------:R-:W-:Y:S04]  /*40050*/  STL [R1+0x19c4], R185 ;  /* 0x0019c4b901007387 */ /* 0x000fe80000100800 */
[----:B------:R-:W2:Y:S01]  /*40060*/  LDL.LU R181, [R1+0x19f4] ;  /* 0x0019f40001b57983 */ /* 0x000ea20000300800 */
[----:B------:R-:W-:-:S02]  /*40070*/  IADD3 R234, P6, R36, R77, RZ ;  /* 0x0000004d24ea7210 */ /* 0x000fc40007fde0ff */
[-C--:B---3--:R-:W-:Y:S01]  /*40080*/  IADD3 R152, P2, R152, R77.reuse, RZ ;  /* 0x0000004d98987210 */ /* 0x088fe20007f5e0ff */
[----:B------:R-:W3:Y:S02]  /*40090*/  LDL.LU R183, [R1+0x1a08] ;  /* 0x001a080001b77983 */ /* 0x000ee40000300800 */
[--C-:B------:R-:W-:Y:S01]  /*400a0*/  IMAD.X R36, R37, 0x1, R2.reuse, P6 ;  /* 0x0000000125247824 */ /* 0x100fe200030e0602 */
[-C--:B------:R-:W-:Y:S01]  /*400b0*/  IADD3 R235, P6, R48, R77.reuse, RZ ;  /* 0x0000004d30eb7210 */ /* 0x080fe20007fde0ff */
[----:B------:R-:W-:Y:S04]  /*400c0*/  STL [R1+0x19d8], R152 ;  /* 0x0019d89801007387 */ /* 0x000fe80000100800 */
[--C-:B------:R-:W-:Y:S02]  /*400d0*/  IMAD.X R37, R49, 0x1, R2.reuse, P6 ;  /* 0x0000000131257824 */ /* 0x100fe400030e0602 */
[----:B------:R-:W3:Y:S01]  /*400e0*/  LDL.LU.64 R48, [R1+0x1738] ;  /* 0x0017380001307983 */ /* 0x000ee20000300a00 */
[----:B----4-:R-:W-:Y:S01]  /*400f0*/  IMAD.X R154, R154, 0x1, R2, P2 ;  /* 0x000000019a9a7824 */ /* 0x010fe200010e0602 */
[----:B--2---:R-:W-:-:S04]  /*40100*/  IADD3 R180, P2, R180, R77, RZ ;  /* 0x0000004db4b47210 */ /* 0x004fc80007f5e0ff */
[----:B------:R-:W-:Y:S04]  /*40110*/  STL [R1+0x19d4], R154 ;  /* 0x0019d49a01007387 */ /* 0x000fe80000100800 */
[----:B------:R-:W2:Y:S04]  /*40120*/  LDL.LU R182, [R1+0x1a04] ;  /* 0x001a040001b67983 */ /* 0x000ea80000300800 */
[----:B------:R-:W4:Y:S04]  /*40130*/  LDL.LU R155, [R1+0x1a14] ;  /* 0x001a1400019b7983 */ /* 0x000f280000300800 */
[----:B------:R-:W-:Y:S04]  /*40140*/  STL [R1+0x19e8], R180 ;  /* 0x0019e8b401007387 */ /* 0x000fe80000100800 */
[----:B------:R-:W4:Y:S04]  /*40150*/  LDL.LU R149, [R1+0x1a18] ;  /* 0x001a180001957983 */ /* 0x000f280000300800 */
[----:B------:R-:W4:Y:S04]  /*40160*/  LDL.LU R177, [R1+0x1a28] ;  /* 0x001a280001b17983 */ /* 0x000f280000300800 */
[----:B------:R-:W4:Y:S01]  /*40170*/  LDL.LU.64 R52, [R1+0x1730] ;  /* 0x0017300001347983 */ /* 0x000f220000300a00 */
[----:B------:R-:W-:-:S05]  /*40180*/  IMAD.X R187, R187, 0x1, R2, P2 ;  /* 0x00000001bbbb7824 */ /* 0x000fca00010e0602 */
[----:B------:R-:W-:Y:S04]  /*40190*/  STL [R1+0x19e4], R187 ;  /* 0x0019e4bb01007387 */ /* 0x000fe80000100800 */
[----:B------:R-:W4:Y:S01]  /*401a0*/  LDL.LU R176, [R1+0x1a24] ;  /* 0x001a240001b07983 */ /* 0x000f220000300800 */
[-C--:B------:R-:W-:Y:S02]  /*401b0*/  IADD3 R252, P6, R40, R77.reuse, RZ ;  /* 0x0000004d28fc7210 */ /* 0x080fe40007fde0ff */
[-C--:B------:R-:W-:Y:S01]  /*401c0*/  IADD3 R153, P2, R153, R77.reuse, RZ ;  /* 0x0000004d99997210 */ /* 0x080fe20007f5e0ff */
[----:B------:R-:W4:Y:S02]  /*401d0*/  LDL.LU R148, [R1+0x1a38] ;  /* 0x001a380001947983 */ /* 0x000f240000300800 */
[----:B------:R-:W-:Y:S01]  /*401e0*/  IMAD.X R40, R41, 0x1, R2, P6 ;  /* 0x0000000129287824 */ /* 0x000fe200030e0602 */
[----:B------:R-:W-:-:S05]  /*401f0*/  IADD3 R103, P6, R44, R77, RZ ;  /* 0x0000004d2c677210 */ /* 0x000fca0007fde0ff */
[--C-:B------:R-:W-:Y:S01]  /*40200*/  IMAD.X R41, R45, 0x1, R2.reuse, P6 ;  /* 0x000000012d297824 */ /* 0x100fe200030e0602 */
[-C--:B------:R-:W-:Y:S01]  /*40210*/  IADD3 R102, P6, R8, R77.reuse, RZ ;  /* 0x0000004d08667210 */ /* 0x080fe20007fde0ff */
[--C-:B------:R-:W-:Y:S01]  /*40220*/  IMAD.X R181, R181, 0x1, R2.reuse, P2 ;  /* 0x00000001b5b57824 */ /* 0x100fe200010e0602 */
[----:B------:R-:W-:Y:S03]  /*40230*/  STL [R1+0x19f8], R153 ;  /* 0x0019f89901007387 */ /* 0x000fe60000100800 */
[----:B------:R-:W-:Y:S02]  /*40240*/  IMAD.X R44, R9, 0x1, R2, P6 ;  /* 0x00000001092c7824 */ /* 0x000fe400030e0602 */
[----:B------:R-:W4:Y:S04]  /*40250*/  LDL.LU.64 R8, [R1+0x1728] ;  /* 0x0017280001087983 */ /* 0x000f280000300a00 */
[----:B------:R-:W-:Y:S04]  /*40260*/  STL [R1+0x19f4], R181 ;  /* 0x0019f4b501007387 */ /* 0x000fe80000100800 */
[----:B------:R-:W4:Y:S04]  /*40270*/  LDL.LU R178, [R1+0x1a34] ;  /* 0x001a340001b27983 */ /* 0x000f280000300800 */
[----:B------:R-:W4:Y:S01]  /*40280*/  LDL.LU R172, [R1+0x1a48] ;  /* 0x001a480001ac7983 */ /* 0x000f220000300800 */
[----:B---3--:R-:W-:-:S02]  /*40290*/  IADD3 R183, P2, R183, R77, RZ ;  /* 0x0000004db7b77210 */ /* 0x008fc40007f5e0ff */
[----:B------:R-:W-:-:S03]  /*402a0*/  IADD3 R101, P6, R56, R77, RZ ;  /* 0x0000004d38657210 */ /* 0x000fc60007fde0ff */
[----:B------:R-:W-:Y:S04]  /*402b0*/  STL [R1+0x1a08], R183 ;  /* 0x001a08b701007387 */ /* 0x000fe80000100800 */
[----:B------:R-:W3:Y:S01]  /*402c0*/  LDL.LU.64 R68, [R1+0x1720] ;  /* 0x0017200001447983 */ /* 0x000ee20000300a00 */
[----:B------:R-:W-:Y:S01]  /*402d0*/  IMAD.X R45, R57, 0x1, R2, P6 ;  /* 0x00000001392d7824 */ /* 0x000fe200030e0602 */
[----:B------:R-:W-:-:S05]  /*402e0*/  IADD3 R100, P6, R48, R77, RZ ;  /* 0x0000004d30647210 */ /* 0x000fca0007fde0ff */
[--C-:B------:R-:W-:Y:S02]  /*402f0*/  IMAD.X R48, R49, 0x1, R2.reuse, P6 ;  /* 0x0000000131307824 */ /* 0x100fe400030e0602 */
[----:B--2---:R-:W-:Y:S01]  /*40300*/  IMAD.X R182, R182, 0x1, R2, P2 ;  /* 0x00000001b6b67824 */ /* 0x004fe200010e0602 */
[----:B----4-:R-:W-:-:S04]  /*40310*/  IADD3 R149, P2, R149, R77, RZ ;  /* 0x0000004d95957210 */ /* 0x010fc80007f5e0ff */
[----:B------:R-:W-:Y:S01]  /*40320*/  STL [R1+0x1a04], R182 ;  /* 0x001a04b601007387 */ /* 0x000fe20000100800 */
[--C-:B------:R-:W-:Y:S01]  /*40330*/  IMAD.X R155, R155, 0x1, R2.reuse, P2 ;  /* 0x000000019b9b7824 */ /* 0x100fe200010e0602 */
[----:B------:R-:W-:Y:S02]  /*40340*/  IADD3 R177, P2, R177, R77, RZ ;  /* 0x0000004db1b17210 */ /* 0x000fe40007f5e0ff */
[----:B------:R-:W-:Y:S04]  /*40350*/  STL [R1+0x1a18], R149 ;  /* 0x001a189501007387 */ /* 0x000fe80000100800 */
[----:B------:R-:W-:Y:S04]  /*40360*/  STL [R1+0x1a14], R155 ;  /* 0x001a149b01007387 */ /* 0x000fe80000100800 */
[----:B------:R-:W2:Y:S04]  /*40370*/  LDL.LU.64 R56, [R1+0x1718] ;  /* 0x0017180001387983 */ /* 0x000ea80000300a00 */
[----:B------:R-:W4:Y:S04]  /*40380*/  LDL.LU R179, [R1+0x1a44] ;  /* 0x001a440001b37983 */ /* 0x000f280000300800 */
[----:B------:R-:W2:Y:S01]  /*40390*/  LDL.LU R144, [R1+0x1a58] ;  /* 0x001a580001907983 */ /* 0x000ea20000300800 */
[----:B------:R-:W-:-:S03]  /*403a0*/  IMAD.X R176, R176, 0x1, R2, P2 ;  /* 0x00000001b0b07824 */ /* 0x000fc600010e0602 */
[----:B------:R-:W-:Y:S04]  /*403b0*/  STL [R1+0x1a28], R177 ;  /* 0x001a28b101007387 */ /* 0x000fe80000100800 */
[----:B------:R-:W2:Y:S04]  /*403c0*/  LDL.LU.64 R60, [R1+0x1710] ;  /* 0x00171000013c7983 */ /* 0x000ea80000300a00 */
[----:B------:R-:W-:Y:S04]  /*403d0*/  STL [R1+0x1a24], R176 ;  /* 0x001a24b001007387 */ /* 0x000fe80000100800 */
[----:B------:R-:W2:Y:S04]  /*403e0*/  LDL.LU R150, [R1+0x1a54] ;  /* 0x001a540001967983 */ /* 0x000ea80000300800 */
[----:B------:R-:W2:Y:S01]  /*403f0*/  LDL.LU R174, [R1+0x1a68] ;  /* 0x001a680001ae7983 */ /* 0x000ea20000300800 */
[----:B------:R-:W-:-:S02]  /*40400*/  IADD3 R97, P6, R52, R77, RZ ;  /* 0x0000004d34617210 */ /* 0x000fc40007fde0ff */
[----:B------:R-:W-:-:S03]  /*40410*/  IADD3 R148, P2, R148, R77, RZ ;  /* 0x0000004d94947210 */ /* 0x000fc60007f5e0ff */
[--C-:B------:R-:W-:Y:S01]  /*40420*/  IMAD.X R49, R53, 0x1, R2.reuse, P6 ;  /* 0x0000000135317824 */ /* 0x100fe200030e0602 */
[-C--:B------:R-:W-:Y:S01]  /*40430*/  IADD3 R96, P6, R8, R77.reuse, RZ ;  /* 0x0000004d08607210 */ /* 0x080fe20007fde0ff */
[--C-:B------:R-:W-:Y:S01]  /*40440*/  IMAD.X R178, R178, 0x1, R2.reuse, P2 ;  /* 0x00000001b2b27824 */ /* 0x100fe200010e0602 */
[----:B------:R-:W-:Y:S03]  /*40450*/  STL [R1+0x1a38], R148 ;  /* 0x001a389401007387 */ /* 0x000fe60000100800 */
[----:B------:R-:W-:Y:S01]  /*40460*/  IMAD.X R52, R9, 0x1, R2, P6 ;  /* 0x0000000109347824 */ /* 0x000fe200030e0602 */
[-C--:B------:R-:W-:Y:S01]  /*40470*/  IADD3 R172, P2, R172, R77.reuse, RZ ;  /* 0x0000004dacac7210 */ /* 0x080fe20007f5e0ff */
[----:B------:R-:W2:Y:S04]  /*40480*/  LDL.LU.64 R8, [R1+0x1708] ;  /* 0x0017080001087983 */ /* 0x000ea80000300a00 */
[----:B------:R-:W-:Y:S04]  /*40490*/  STL [R1+0x1a34], R178 ;  /* 0x001a34b201007387 */ /* 0x000fe80000100800 */
[----:B------:R-:W2:Y:S04]  /*404a0*/  LDL.LU R173, [R1+0x1a64] ;  /* 0x001a640001ad7983 */ /* 0x000ea80000300800 */
[----:B------:R-:W2:Y:S04]  /*404b0*/  LDL.LU R175, [R1+0x1a74] ;  /* 0x001a740001af7983 */ /* 0x000ea80000300800 */
[----:B------:R-:W-:Y:S04]  /*404c0*/  STL [R1+0x1a48], R172 ;  /* 0x001a48ac01007387 */ /* 0x000fe80000100800 */
[----:B------:R-:W2:Y:S04]  /*404d0*/  LDL.LU R151, [R1+0x1a78] ;  /* 0x001a780001977983 */ /* 0x000ea80000300800 */
[----:B------:R-:W2:Y:S01]  /*404e0*/  LDL.LU R169, [R1+0x1a88] ;  /* 0x001a880001a97983 */ /* 0x000ea20000300800 */
[----:B---3--:R-:W-:-:S05]  /*404f0*/  IADD3 R229, P6, R68, R77, RZ ;  /* 0x0000004d44e57210 */ /* 0x008fca0007fde0ff */
[--C-:B------:R-:W-:Y:S02]  /*40500*/  IMAD.X R53, R69, 0x1, R2.reuse, P6 ;  /* 0x0000000145357824 */ /* 0x100fe400030e0602 */
[----:B----4-:R-:W-:Y:S01]  /*40510*/  IMAD.X R179, R179, 0x1, R2, P2 ;  /* 0x00000001b3b37824 */ /* 0x010fe200010e0602 */
[----:B--2---:R-:W-:-:S04]  /*40520*/  IADD3 R144, P2, R144, R77, RZ ;  /* 0x0000004d90907210 */ /* 0x004fc80007f5e0ff */
[----:B------:R-:W-:Y:S04]  /*40530*/  STL [R1+0x1a44], R179 ;  /* 0x001a44b301007387 */ /* 0x000fe80000100800 */
[----:B------:R-:W2:Y:S04]  /*40540*/  LDL.LU R168, [R1+0x1a84] ;  /* 0x001a840001a87983 */ /* 0x000ea80000300800 */
[----:B------:R-:W3:Y:S04]  /*40550*/  LDL.LU R145, [R1+0x1a98] ;  /* 0x001a980001917983 */ /* 0x000ee80000300800 */
[----:B------:R-:W-:Y:S01]  /*40560*/  STL [R1+0x1a58], R144 ;  /* 0x001a589001007387 */ /* 0x000fe20000100800 */
[----:B------:R-:W-:-:S03]  /*40570*/  IMAD.X R150, R150, 0x1, R2, P2 ;  /* 0x0000000196967824 */ /* 0x000fc600010e0602 */
[----:B------:R-:W4:Y:S04]  /*40580*/  LDL.LU.64 R72, [R1+0x1700] ;  /* 0x0017000001487983 */ /* 0x000f280000300a00 */
[----:B------:R-:W4:Y:S04]  /*40590*/  LDL.LU.64 R70, [R1+0x16f8] ;  /* 0x0016f80001467983 */ /* 0x000f280000300a00 */
[----:B------:R-:W-:Y:S04]  /*405a0*/  STL [R1+0x1a54], R150 ;  /* 0x001a549601007387 */ /* 0x000fe80000100800 */
[----:B------:R-:W4:Y:S04]  /*405b0*/  LDL.LU R170, [R1+0x1a94] ;  /* 0x001a940001aa7983 */ /* 0x000f280000300800 */
[----:B------:R-:W4:Y:S01]  /*405c0*/  LDL.LU R164, [R1+0x1aa8] ;  /* 0x001aa80001a47983 */ /* 0x000f220000300800 */
[----:B------:R-:W-:-:S05]  /*405d0*/  IADD3 R174, P2, R174, R77, RZ ;  /* 0x0000004daeae7210 */ /* 0x000fca0007f5e0ff */
[----:B------:R-:W-:Y:S04]  /*405e0*/  STL [R1+0x1a68], R174 ;  /* 0x001a68ae01007387 */ /* 0x000fe80000100800 */
[----:B------:R-:W4:Y:S04]  /*405f0*/  LDL.LU R244, [R1+0x12a0] ;  /* 0x0012a00001f47983 */ /* 0x000f280000300800 */
[----:B------:R-:W4:Y:S04]  /*40600*/  LDL.LU R245, [R1+0x12a4] ;  /* 0x0012a40001f57983 */ /* 0x000f280000300800 */
[----:B------:R-:W4:Y:S04]  /*40610*/  LDL.LU R246, [R1+0x12a8] ;  /* 0x0012a80001f67983 */ /* 0x000f280000300800 */
[----:B------:R-:W4:Y:S01]  /*40620*/  LDL.LU R247, [R1+0x12ac] ;  /* 0x0012ac0001f77983 */ /* 0x000f220000300800 */
[-C--:B------:R-:W-:Y:S01]  /*40630*/  IADD3 R230, P6, R56, R77.reuse, RZ ;  /* 0x0000004d38e67210 */ /* 0x080fe20007fde0ff */
[--C-:B------:R-:W-:Y:S01]  /*40640*/  IMAD.X R173, R173, 0x1, R2.reuse, P2 ;  /* 0x00000001adad7824 */ /* 0x100fe200010e0602 */
[-C--:B------:R-:W-:Y:S01]  /*40650*/  IADD3 R151, P2, R151, R77.reuse, RZ ;  /* 0x0000004d97977210 */ /* 0x080fe20007f5e0ff */
[----:B------:R-:W4:Y:S02]  /*40660*/  LDL.LU.64 R74, [R1+0x1660] ;  /* 0x00166000014a7983 */ /* 0x000f240000300a00 */
[--C-:B------:R-:W-:Y:S01]  /*40670*/  IMAD.X R56, R57, 0x1, R2.reuse, P6 ;  /* 0x0000000139387824 */ /* 0x100fe200030e0602 */
[-C--:B------:R-:W-:Y:S01]  /*40680*/  IADD3 R231, P6, R60, R77.reuse, RZ ;  /* 0x0000004d3ce77210 */ /* 0x080fe20007fde0ff */
[--C-:B------:R-:W-:Y:S01]  /*40690*/  IMAD.X R175, R175, 0x1, R2.reuse, P2 ;  /* 0x00000001afaf7824 */ /* 0x100fe200010e0602 */
[----:B------:R-:W-:Y:S03]  /*406a0*/  STL [R1+0x1a64], R173 ;  /* 0x001a64ad01007387 */ /* 0x000fe60000100800 */
[--C-:B------:R-:W-:Y:S01]  /*406b0*/  IMAD.X R57, R61, 0x1, R2.reuse, P6 ;  /* 0x000000013d397824 */ /* 0x100fe200030e0602 */
[----:B------:R-:W-:Y:S01]  /*406c0*/  IADD3 R208, P6, R8, R77, RZ ;  /* 0x0000004d08d07210 */ /* 0x000fe20007fde0ff */
[----:B------:R-:W4:Y:S04]  /*406d0*/  LDL.LU R171, [R1+0x1aa4] ;  /* 0x001aa40001ab7983 */ /* 0x000f280000300800 */
[----:B------:R-:W-:Y:S01]  /*406e0*/  STL [R1+0x1a78], R151 ;  /* 0x001a789701007387 */ /* 0x000fe20000100800 */
[----:B------:R-:W-:-:S03]  /*406f0*/  IMAD.X R60, R9, 0x1, R2, P6 ;  /* 0x00000001093c7824 */ /* 0x000fc600030e0602 */
[----:B------:R-:W-:Y:S04]  /*40700*/  STL [R1+0x1a74], R175 ;  /* 0x001a74af01007387 */ /* 0x000fe80000100800 */
[----:B------:R-:W4:Y:S04]  /*40710*/  LDL.LU.64 R68, [R1+0x1658] ;  /* 0x0016580001447983 */ /* 0x000f280000300a00 */
[----:B------:R-:W4:Y:S04]  /*40720*/  LDL.LU.64 R8, [R1+0x1650] ;  /* 0x0016500001087983 */ /* 0x000f280000300a00 */
[----:B------:R-:W4:Y:S04]  /*40730*/  LDL.LU R80, [R1+0x1290] ;  /* 0x0012900001507983 */ /* 0x000f280000300800 */
[----:B------:R-:W4:Y:S04]  /*40740*/  LDL.LU R81, [R1+0x1294] ;  /* 0x0012940001517983 */ /* 0x000f280000300800 */
[----:B------:R-:W4:Y:S04]  /*40750*/  LDL.LU R82, [R1+0x1298] ;  /* 0x0012980001527983 */ /* 0x000f280000300800 */
[----:B------:R-:W4:Y:S01]  /*40760*/  LDL.LU R83, [R1+0x129c] ;  /* 0x00129c0001537983 */ /* 0x000f220000300800 */
[----:B------:R-:W-:-:S03]  /*40770*/  IADD3 R169, P2, R169, R77, RZ ;  /* 0x0000004da9a97210 */ /* 0x000fc60007f5e0ff */
[----:B------:R-:W4:Y:S04]  /*40780*/  LDL.LU R166, [R1+0x1ab8] ;  /* 0x001ab80001a67983 */ /* 0x000f280000300800 */
[----:B------:R-:W-:Y:S01]  /*40790*/  STL [R1+0x1a88], R169 ;  /* 0x001a88a901007387 */ /* 0x000fe20000100800 */
[----:B--2---:R-:W-:Y:S01]  /*407a0*/  IMAD.X R168, R168, 0x1, R2, P2 ;  /* 0x00000001a8a87824 */ /* 0x004fe200010e0602 */
[----:B---3--:R-:W-:-:S04]  /*407b0*/  IADD3 R145, P2, R145, R77, RZ ;  /* 0x0000004d91917210 */ /* 0x008fc80007f5e0ff */
[----:B------:R-:W-:Y:S04]  /*407c0*/  STL [R1+0x1a84], R168 ;  /* 0x001a84a801007387 */ /* 0x000fe80000100800 */
[----:B------:R-:W-:Y:S01]  /*407d0*/  STL [R1+0x1a98], R145 ;  /* 0x001a989101007387 */ /* 0x000fe20000100800 */
[----:B----4-:R-:W-:Y:S01]  /*407e0*/  IMAD.X R170, R170, 0x1, R2, P2 ;  /* 0x00000001aaaa7824 */ /* 0x010fe200010e0602 */
[----:B------:R-:W-:-:S04]  /*407f0*/  IADD3 R164, P2, R164, R77, RZ ;  /* 0x0000004da4a47210 */ /* 0x000fc80007f5e0ff */
[----:B------:R-:W-:Y:S04]  /*40800*/  STL [R1+0x1a94], R170 ;  /* 0x001a94aa01007387 */ /* 0x000fe80000100800 */
[----:B------:R-:W2:Y:S04]  /*40810*/  LDL.LU R165, [R1+0x1ab4] ;  /* 0x001ab40001a57983 */ /* 0x000ea80000300800 */
[----:B------:R-:W3:Y:S04]  /*40820*/  LDL.LU R167, [R1+0x1ac4] ;  /* 0x001ac40001a77983 */ /* 0x000ee80000300800 */
[----:B------:R-:W-:Y:S04]  /*40830*/  STL [R1+0x1aa8], R164 ;  /* 0x001aa8a401007387 */ /* 0x000fe80000100800 */
[----:B------:R-:W4:Y:S01]  /*40840*/  LDL.LU R160, [R1+0x1ac8] ;  /* 0x001ac80001a07983 */ /* 0x000f220000300800 */
[----:B------:R-:W-:Y:S01]  /*40850*/  HMMA.1688.F32.TF32 R84, R236, R6, R244 ;  /* 0x00000006ec54723c */ /* 0x000fe200000810f4 */
[----:B------:R-:W-:-:S05]  /*40860*/  IADD3 R209, P6, R72, R77, RZ ;  /* 0x0000004d48d17210 */ /* 0x000fca0007fde0ff */
[----:B------:R-:W-:Y:S01]  /*40870*/  IMAD.X R61, R73, 0x1, R2, P6 ;  /* 0x00000001493d7824 */ /* 0x000fe200030e0602 */
[----:B------:R-:W-:-:S05]  /*40880*/  IADD3 R210, P6, R70, R77, RZ ;  /* 0x0000004d46d27210 */ /* 0x000fca0007fde0ff */
[--C-:B------:R-:W-:Y:S02]  /*40890*/  IMAD.X R64, R71, 0x1, R2.reuse, P6 ;  /* 0x0000000147407824 */ /* 0x100fe400030e0602 */
[----:B------:R-:W3:Y:S04]  /*408a0*/  LDL.LU.64 R70, [R1+0x1648] ;  /* 0x0016480001467983 */ /* 0x000ee80000300a00 */
[----:B------:R-:W3:Y:S05]  /*408b0*/  LDL.LU R244, [R1+0x1280] ;  /* 0x0012800001f47983 */ /* 0x000eea0000300800 */
[----:B------:R-:W-:Y:S04]  /*408c0*/  STL.64 [R1+0x810], R84 ;  /* 0x0008105401007387 */ /* 0x000fe80000100a00 */
[----:B------:R1:W-:Y:S04]  /*408d0*/  STL.64 [R1+0x818], R86 ;  /* 0x0008185601007387 */ /* 0x0003e80000100a00 */
[----:B------:R-:W3:Y:S04]  /*408e0*/  LDL.LU R245, [R1+0x1284] ;  /* 0x0012840001f57983 */ /* 0x000ee80000300800 */
[----:B------:R-:W3:Y:S04]  /*408f0*/  LDL.LU R246, [R1+0x1288] ;  /* 0x0012880001f67983 */ /* 0x000ee80000300800 */
[----:B------:R-:W3:Y:S01]  /*40900*/  LDL.LU R247, [R1+0x128c] ;  /* 0x00128c0001f77983 */ /* 0x000ee20000300800 */
[--C-:B------:R-:W-:Y:S01]  /*40910*/  IMAD.X R171, R171, 0x1, R2.reuse, P2 ;  /* 0x00000001abab7824 */ /* 0x100fe200010e0602 */
[----:B------:R-:W-:Y:S01]  /*40920*/  IADD3 R78, P2, R74, R77, RZ ;  /* 0x0000004d4a4e7210 */ /* 0x000fe20007f5e0ff */
[----:B-1----:R-:W-:Y:S03]  /*40930*/  HMMA.1688.F32.TF32 R84, R236, R10, R80 ;  /* 0x0000000aec54723c */ /* 0x002fe60000081050 */
[----:B------:R-:W-:Y:S01]  /*40940*/  STL [R1+0x1aa4], R171 ;  /* 0x001aa4ab01007387 */ /* 0x000fe20000100800 */
[----:B------:R-:W-:-:S03]  /*40950*/  IMAD.X R79, R75, 0x1, R2, P2 ;  /* 0x000000014b4f7824 */ /* 0x000fc600010e0602 */
[----:B------:R-:W3:Y:S01]  /*40960*/  LDL.LU R162, [R1+0x1ad8] ;  /* 0x001ad80001a27983 */ /* 0x000ee20000300800 */
[----:B------:R-:W-:-:S03]  /*40970*/  IADD3 R74, P2, R8, R77, RZ ;  /* 0x0000004d084a7210 */ /* 0x000fc60007f5e0ff */
[----:B------:R-:W3:Y:S02]  /*40980*/  LDL.LU.64 R80, [R1+0x1640] ;  /* 0x0016400001507983 */ /* 0x000ee40000300a00 */
[----:B------:R-:W-:Y:S02]  /*40990*/  IMAD.X R75, R9, 0x1, R2, P2 ;  /* 0x00000001094b7824 */ /* 0x000fe400010e0602 */
[----:B------:R-:W3:Y:S08]  /*409a0*/  LDL.LU.64 R8, [R1+0x1638] ;  /* 0x0016380001087983 */ /* 0x000ef00000300a00 */
[----:B------:R1:W-:Y:S04]  /*409b0*/  STL.64 [R1+0x800], R84 ;  /* 0x0008005401007387 */ /* 0x0003e80000100a00 */
[----:B------:R1:W-:Y:S04]  /*409c0*/  STL.64 [R1+0x808], R86 ;  /* 0x0008085601007387 */ /* 0x0003e80000100a00 */
[----:B------:R-:W3:Y:S01]  /*409d0*/  LDL.LU.64 R6, [R1+0x1630] ;  /* 0x0016300001067983 */ /* 0x000ee20000300a00 */
[----:B------:R-:W-:-:S03]  /*409e0*/  IADD3 R72, P6, R68, R77, RZ ;  /* 0x0000004d44487210 */ /* 0x000fc60007fde0ff */
[----:B------:R-:W3:Y:S02]  /*409f0*/  LDL.LU R92, [R1+0x1270] ;  /* 0x00127000015c7983 */ /* 0x000ee40000300800 */
[--C-:B------:R-:W-:Y:S01]  /*40a00*/  IMAD.X R73, R69, 0x1, R2.reuse, P6 ;  /* 0x0000000145497824 */ /* 0x100fe200030e0602 */
[----:B------:R-:W-:Y:S01]  /*40a10*/  IADD3 R166, P6, R166, R77, RZ ;  /* 0x0000004da6a67210 */ /* 0x000fe20007fde0ff */
[----:B------:R-:W3:Y:S04]  /*40a20*/  LDL.LU R93, [R1+0x1274] ;  /* 0x00127400015d7983 */ /* 0x000ee80000300800 */
[----:B------:R-:W3:Y:S04]  /*40a30*/  LDL.LU R94, [R1+0x1278] ;  /* 0x00127800015e7983 */ /* 0x000ee80000300800 */
[----:B------:R-:W3:Y:S04]  /*40a40*/  LDL.LU R95, [R1+0x127c] ;  /* 0x00127c00015f7983 */ /* 0x000ee80000300800 */
[----:B------:R-:W-:Y:S04]  /*40a50*/  STL [R1+0x1ab8], R166 ;  /* 0x001ab8a601007387 */ /* 0x000fe80000100800 */
[----:B------:R-:W3:Y:S04]  /*40a60*/  LDL.LU R161, [R1+0x1ad4] ;  /* 0x001ad40001a17983 */ /* 0x000ee80000300800 */
[----:B------:R-:W3:Y:S04]  /*40a70*/  LDL.LU R216, [R1+0x1ae8] ;  /* 0x001ae80001d87983 */ /* 0x000ee80000300800 */
[----:B-1----:R-:W3:Y:S04]  /*40a80*/  LDL.LU R84, [R1+0x1260] ;  /* 0x0012600001547983 */ /* 0x002ee80000300800 */
[----:B------:R-:W3:Y:S04]  /*40a90*/  LDL.LU R85, [R1+0x1264] ;  /* 0x0012640001557983 */ /* 0x000ee80000300800 */
[----:B------:R-:W3:Y:S04]  /*40aa0*/  LDL.LU R86, [R1+0x1268] ;  /* 0x0012680001567983 */ /* 0x000ee80000300800 */
[----:B------:R-:W3:Y:S01]  /*40ab0*/  LDL.LU R87, [R1+0x126c] ;  /* 0x00126c0001577983 */ /* 0x000ee20000300800 */
[----:B--2---:R-:W-:-:S05]  /*40ac0*/  IMAD.X R165, R165, 0x1, R2, P6 ;  /* 0x00000001a5a57824 */ /* 0x004fca00030e0602 */
[----:B------:R-:W-:Y:S01]  /*40ad0*/  STL [R1+0x1ab4], R165 ;  /* 0x001ab4a501007387 */ /* 0x000fe20000100800 */
[----:B----4-:R-:W-:-:S05]  /*40ae0*/  IADD3 R160, P2, R160, R77, RZ ;  /* 0x0000004da0a07210 */ /* 0x010fca0007f5e0ff */
[----:B------:R-:W-:Y:S04]  /*40af0*/  STL [R1+0x1ac8], R160 ;  /* 0x001ac8a001007387 */ /* 0x000fe80000100800 */
[----:B------:R-:W2:Y:S01]  /*40b00*/  LDL.LU.64 R88, [R1+0x1628] ;  /* 0x0016280001587983 */ /* 0x000ea20000300a00 */
[----:B---3--:R-:W-:-:S03]  /*40b10*/  IMAD.X R167, R167, 0x1, R2, P2 ;  /* 0x00000001a7a77824 */ /* 0x008fc600010e0602 */
[----:B------:R-:W3:Y:S01]  /*40b20*/  LDL.LU.64 R10, [R1+0x1620] ;  /* 0x00162000010a7983 */ /* 0x000ee20000300a00 */
[-C--:B------:R-:W-:Y:S01]  /*40b30*/  IADD3 R68, P6, R70, R77.reuse, RZ ;  /* 0x0000004d46447210 */ /* 0x080fe20007fde0ff */
[----:B------:R-:W-:Y:S04]  /*40b40*/  HMMA.1688.F32.TF32 R132, R236, R14, R244 ;  /* 0x0000000eec84723c */ /* 0x000fe800000810f4 */
[--C-:B------:R-:W-:Y:S01]  /*40b50*/  IMAD.X R69, R71, 0x1, R2.reuse, P6 ;  /* 0x0000000147457824 */ /* 0x100fe200030e0602 */
[----:B------:R-:W-:Y:S11]  /*40b60*/  IADD3 R70, P2, R80, R77, RZ ;  /* 0x0000004d50467210 */ /* 0x000ff60007f5e0ff */
[----:B------:R-:W-:Y:S07]  /*40b70*/  @!UPT UIADD3 URZ, URZ, URZ, URZ ;  /* 0x0000003f3f3ff290 */ /* 0x000fee000fffe03f */
[----:B------:R-:W-:Y:S01]  /*40b80*/  STL.64 [R1+0x8f0], R132 ;  /* 0x0008f08401007387 */ /* 0x000fe20000100a00 */
[----:B------:R-:W-:-:S03]  /*40b90*/  IMAD.X R71, R81, 0x1, R2, P2 ;  /* 0x0000000151477824 */ /* 0x000fc600010e0602 */
[----:B------:R-:W-:Y:S04]  /*40ba0*/  STL.64 [R1+0x8f8], R134 ;  /* 0x0008f88601007387 */ /* 0x000fe80000100a00 */
[----:B------:R-:W-:Y:S04]  /*40bb0*/  STL [R1+0x1ac4], R167 ;  /* 0x001ac4a701007387 */ /* 0x000fe80000100800 */
[----:B------:R-:W4:Y:S01]  /*40bc0*/  LDL.LU R163, [R1+0x1ae4] ;  /* 0x001ae40001a37983 */ /* 0x000f220000300800 */
[----:B------:R-:W-:-:S03]  /*40bd0*/  IADD3 R244, P6, R8, R77, RZ ;  /* 0x0000004d08f47210 */ /* 0x000fc60007fde0ff */
[----:B------:R-:W3:Y:S04]  /*40be0*/  LDL.LU R80, [R1+0x1250] ;  /* 0x0012500001507983 */ /* 0x000ee80000300800 */
[----:B------:R-:W3:Y:S04]  /*40bf0*/  LDL.LU R81, [R1+0x1254] ;  /* 0x0012540001517983 */ /* 0x000ee80000300800 */
[----:B------:R-:W3:Y:S04]  /*40c00*/  LDL.LU R82, [R1+0x1258] ;  /* 0x0012580001527983 */ /* 0x000ee80000300800 */
[----:B------:R-:W3:Y:S01]  /*40c10*/  LDL.LU R83, [R1+0x125c] ;  /* 0x00125c0001537983 */ /* 0x000ee20000300800 */
[----:B------:R-:W-:-:S03]  /*40c20*/  IMAD.X R245, R9, 0x1, R2, P6 ;  /* 0x0000000109f57824 */ /* 0x000fc600030e0602 */
[----:B------:R-:W3:Y:S04]  /*40c30*/  LDL.LU R218, [R1+0x1af8] ;  /* 0x001af80001da7983 */ /* 0x000ee80000300800 */
[----:B------:R-:W3:Y:S01]  /*40c40*/  LDL.LU.64 R8, [R1+0x1618] ;  /* 0x0016180001087983 */ /* 0x000ee20000300a00 */
[----:B------:R-:W-:-:S05]  /*40c50*/  IADD3 R246, P2, R6, R77, RZ ;  /* 0x0000004d06f67210 */ /* 0x000fca0007f5e0ff */
[--C-:B------:R-:W-:Y:S02]  /*40c60*/  IMAD.X R247, R7, 0x1, R2.reuse, P2 ;  /* 0x0000000107f77824 */ /* 0x100fe400010e0602 */
[----:B------:R-:W3:Y:S01]  /*40c70*/  LDL.LU.64 R6, [R1+0x1610] ;  /* 0x0016100001067983 */ /* 0x000ee20000300a00 */
[-C--:B------:R-:W-:Y:S01]  /*40c80*/  IADD3 R162, P6, R162, R77.reuse, RZ ;  /* 0x0000004da2a27210 */ /* 0x080fe20007fde0ff */
[----:B------:R-:W-:Y:S04]  /*40c90*/  HMMA.1688.F32.TF32 R92, R236, R18, R92 ;  /* 0x00000012ec5c723c */ /* 0x000fe8000008105c */
[----:B------:R-:W-:Y:S01]  /*40ca0*/  IMAD.X R161, R161, 0x1, R2, P6 ;  /* 0x00000001a1a17824 */ /* 0x000fe200030e0602 */
[-C--:B------:R-:W-:Y:S11]  /*40cb0*/  IADD3 R216, P2, R216, R77.reuse, RZ ;  /* 0x0000004dd8d87210 */ /* 0x080ff60007f5e0ff */
[----:B------:R-:W-:Y:S07]  /*40cc0*/  @!UPT UIADD3 URZ, URZ, URZ, URZ ;  /* 0x0000003f3f3ff290 */ /* 0x000fee000fffe03f */
[----:B------:R1:W-:Y:S04]  /*40cd0*/  STL.64 [R1+0x8e0], R92 ;  /* 0x0008e05c01007387 */ /* 0x0003e80000100a00 */
[----:B------:R1:W-:Y:S04]  /*40ce0*/  STL.64 [R1+0x8e8], R94 ;  /* 0x0008e85e01007387 */ /* 0x0003e80000100a00 */
[----:B------:R-:W-:Y:S04]  /*40cf0*/  STL [R1+0x1ad8], R162 ;  /* 0x001ad8a201007387 */ /* 0x000fe80000100800 */
[----:B------:R-:W-:Y:S04]  /*40d00*/  STL [R1+0x1ad4], R161 ;  /* 0x001ad4a101007387 */ /* 0x000fe80000100800 */
[----:B------:R-:W3:Y:S04]  /*40d10*/  LDL.LU R217, [R1+0x1af4] ;  /* 0x001af40001d97983 */ /* 0x000ee80000300800 */
[----:B------:R-:W3:Y:S04]  /*40d20*/  LDL.LU R219, [R1+0x1b04] ;  /* 0x001b040001db7983 */ /* 0x000ee80000300800 */
[----:B------:R-:W-:Y:S04]  /*40d30*/  STL [R1+0x1ae8], R216 ;  /* 0x001ae8d801007387 */ /* 0x000fe80000100800 */
[----:B------:R-:W3:Y:S04]  /*40d40*/  LDL.LU R212, [R1+0x1b08] ;  /* 0x001b080001d47983 */ /* 0x000ee80000300800 */
[----:B------:R-:W3:Y:S01]  /*40d50*/  LDL.LU.64 R14, [R1+0x1608] ;  /* 0x00160800010e7983 */ /* 0x000ee20000300a00 */
[----:B--2---:R-:W-:-:S05]  /*40d60*/  IADD3 R248, P6, R88, R77, RZ ;  /* 0x0000004d58f87210 */ /* 0x004fca0007fde0ff */
[--C-:B------:R-:W-:Y:S02]  /*40d70*/  IMAD.X R249, R89, 0x1, R2.reuse, P6 ;  /* 0x0000000159f97824 */ /* 0x100fe400030e0602 */
[----:B------:R-:W-:Y:S01]  /*40d80*/  HMMA.1688.F32.TF32 R88, R236, R22, R84 ;  /* 0x00000016ec58723c */ /* 0x000fe20000081054 */
[----:B------:R-:W2:Y:S11]  /*40d90*/  LDL.LU R84, [R1+0x1240] ;  /* 0x0012400001547983 */ /* 0x000eb60000300800 */
[----:B------:R-:W-:Y:S11]  /*40da0*/  @!UPT UIADD3 URZ, URZ, URZ, URZ ;  /* 0x0000003f3f3ff290 */ /* 0x000ff6000fffe03f */
[----:B------:R-:W-:Y:S04]  /*40db0*/  STL.64 [R1+0x8d0], R88 ;  /* 0x0008d05801007387 */ /* 0x000fe80000100a00 */
[----:B------:R-:W-:Y:S04]  /*40dc0*/  STL.64 [R1+0x8d8], R90 ;  /* 0x0008d85a01007387 */ /* 0x000fe80000100a00 */
[----:B------:R-:W2:Y:S04]  /*40dd0*/  LDL.LU R85, [R1+0x1244] ;  /* 0x0012440001557983 */ /* 0x000ea80000300800 */
[----:B------:R-:W2:Y:S04]  /*40de0*/  LDL.LU R86, [R1+0x1248] ;  /* 0x0012480001567983 */ /* 0x000ea80000300800 */
[----:B------:R-:W2:Y:S01]  /*40df0*/  LDL.LU R87, [R1+0x124c] ;  /* 0x00124c0001577983 */ /* 0x000ea20000300800 */
[----:B----4-:R-:W-:Y:S01]  /*40e00*/  IMAD.X R163, R163, 0x1, R2, P2 ;  /* 0x00000001a3a37824 */ /* 0x010fe200010e0602 */
[----:B---3--:R-:W-:-:S04]  /*40e10*/  IADD3 R147, P2, R10, R77, RZ ;  /* 0x0000004d0a937210 */ /* 0x008fc80007f5e0ff */
[----:B------:R-:W-:Y:S01]  /*40e20*/  STL [R1+0x1ae4], R163 ;  /* 0x001ae4a301007387 */ /* 0x000fe20000100800 */
[----:B------:R-:W-:-:S03]  /*40e30*/  IMAD.X R146, R11, 0x1, R2, P2 ;  /* 0x000000010b927824 */ /* 0x000fc600010e0602 */
[----:B------:R-:W3:Y:S04]  /*40e40*/  LDL.LU R214, [R1+0x1b18] ;  /* 0x001b180001d67983 */ /* 0x000ee80000300800 */
[----:B------:R-:W4:Y:S01]  /*40e50*/  LDL.LU.64 R10, [R1+0x1600] ;  /* 0x00160000010a7983 */ /* 0x000f220000300a00 */
[----:B------:R-:W-:Y:S01]  /*40e60*/  HMMA.1688.F32.TF32 R80, R236, R26, R80 ;  /* 0x0000001aec50723c */ /* 0x000fe20000081050 */
[----:B-1----:R-:W-:-:S05]  /*40e70*/  IADD3 R93, P6, R8, R77, RZ ;  /* 0x0000004d085d7210 */ /* 0x002fca0007fde0ff */
[----:B------:R-:W-:Y:S02]  /*40e80*/  IMAD.X R92, R9, 0x1, R2, P6 ;  /* 0x00000001095c7824 */ /* 0x000fe400030e0602 */
[----:B------:R-:W3:Y:S01]  /*40e90*/  LDL.LU.64 R8, [R1+0x15f8] ;  /* 0x0015f80001087983 */ /* 0x000ee20000300a00 */
[----:B------:R-:W-:-:S05]  /*40ea0*/  IADD3 R95, P2, R6, R77, RZ ;  /* 0x0000004d065f7210 */ /* 0x000fca0007f5e0ff */
[----:B------:R-:W-:-:S09]  /*40eb0*/  IMAD.X R94, R7, 0x1, R2, P2 ;  /* 0x00000001075e7824 */ /* 0x000fd200010e0602 */
[----:B------:R1:W-:Y:S04]  /*40ec0*/  STL.64 [R1+0x8c0], R80 ;  /* 0x0008c05001007387 */ /* 0x0003e80000100a00 */
[----:B------:R1:W-:Y:S04]  /*40ed0*/  STL.64 [R1+0x8c8], R82 ;  /* 0x0008c85201007387 */ /* 0x0003e80000100a00 */
[----:B------:R-:W3:Y:S01]  /*40ee0*/  LDL.LU.64 R6, [R1+0x15f0] ;  /* 0x0015f00001067983 */ /* 0x000ee20000300a00 */
[----:B------:R-:W-:-:S03]  /*40ef0*/  IADD3 R218, P6, R218, R77, RZ ;  /* 0x0000004ddada7210 */ /* 0x000fc60007fde0ff */
[----:B-1----:R-:W3:Y:S04]  /*40f00*/  LDL.LU R80, [R1+0x1230] ;  /* 0x0012300001507983 */ /* 0x002ee80000300800 */
[----:B------:R-:W3:Y:S04]  /*40f10*/  LDL.LU R81, [R1+0x1234] ;  /* 0x0012340001517983 */ /* 0x000ee80000300800 */
[----:B------:R-:W3:Y:S04]  /*40f20*/  LDL.LU R82, [R1+0x1238] ;  /* 0x0012380001527983 */ /* 0x000ee80000300800 */
[----:B------:R-:W3:Y:S04]  /*40f30*/  LDL.LU R83, [R1+0x123c] ;  /* 0x00123c0001537983 */ /* 0x000ee80000300800 */
[----:B------:R-:W-:Y:S04]  /*40f40*/  STL [R1+0x1af8], R218 ;  /* 0x001af8da01007387 */ /* 0x000fe80000100800 */
[----:B------:R-:W3:Y:S04]  /*40f50*/  LDL.LU R213, [R1+0x1b14] ;  /* 0x001b140001d57983 */ /* 0x000ee80000300800 */
[----:B------:R-:W3:Y:S04]  /*40f60*/  LDL.LU R228, [R1+0x1b28] ;  /* 0x001b280001e47983 */ /* 0x000ee80000300800 */
[----:B------:R-:W3:Y:S04]  /*40f70*/  LDL.LU R136, [R1+0x1220] ;  /* 0x0012200001887983 */ /* 0x000ee80000300800 */
[----:B------:R-:W3:Y:S04]  /*40f80*/  LDL.LU R137, [R1+0x1224] ;  /* 0x0012240001897983 */ /* 0x000ee80000300800 */
[----:B------:R-:W3:Y:S04]  /*40f90*/  LDL.LU R138, [R1+0x1228] ;  /* 0x00122800018a7983 */ /* 0x000ee80000300800 */
[----:B------:R-:W3:Y:S01]  /*40fa0*/  LDL.LU R139, [R1+0x122c] ;  /* 0x00122c00018b7983 */ /* 0x000ee20000300800 */
[-C--:B------:R-:W-:Y:S01]  /*40fb0*/  IADD3 R212, P2, R212, R77.reuse, RZ ;  /* 0x0000004dd4d47210 */ /* 0x080fe20007f5e0ff */
[----:B------:R-:W-:Y:S01]  /*40fc0*/  IMAD.X R217, R217, 0x1, R2, P6 ;  /* 0x00000001d9d97824 */ /* 0x000fe200030e0602 */
[----:B------:R-:W-:-:S03]  /*40fd0*/  IADD3 R89, P6, R14, R77, RZ ;  /* 0x0000004d0e597210 */ /* 0x000fc60007fde0ff */
[--C-:B------:R-:W-:Y:S01]  /*40fe0*/  IMAD.X R219, R219, 0x1, R2.reuse, P2 ;  /* 0x00000001dbdb7824 */ /* 0x100fe200010e0602 */
[----:B------:R-:W-:Y:S01]  /*40ff0*/  STL [R1+0x1af4], R217 ;  /* 0x001af4d901007387 */ /* 0x000fe20000100800 */
[----:B------:R-:W-:-:S03]  /*41000*/  IMAD.X R88, R15, 0x1, R2, P6 ;  /* 0x000000010f587824 */ /* 0x000fc600030e0602 */
[----:B------:R-:W-:Y:S04]  /*41010*/  STL [R1+0x1b08], R212 ;  /* 0x001b08d401007387 */ /* 0x000fe80000100800 */
[----:B------:R-:W3:Y:S04]  /*41020*/  LDL.LU.64 R14, [R1+0x15e8] ;  /* 0x0015e800010e7983 */ /* 0x000ee80000300a00 */
[----:B------:R-:W-:Y:S01]  /*41030*/  STL [R1+0x1b04], R219 ;  /* 0x001b04db01007387 */ /* 0x000fe20000100800 */
[----:B--2---:R-:W-:Y:S11]  /*41040*/  HMMA.1688.F32.TF32 R84, R236, R30, R84 ;  /* 0x0000001eec54723c */ /* 0x004ff60000081054 */
[----:B------:R-:W-:Y:S11]  /*41050*/  @!UPT UIADD3 URZ, URZ, URZ, URZ ;  /* 0x0000003f3f3ff290 */ /* 0x000ff6000fffe03f */
[----:B------:R-:W-:Y:S01]  /*41060*/  @!UPT UIADD3 URZ, URZ, URZ, URZ ;  /* 0x0000003f3f3ff290 */ /* 0x000fe2000fffe03f */
[----:B------:R3:W-:Y:S04]  /*41070*/  STL.64 [R1+0x8b0], R84 ;  /* 0x0008b05401007387 */ /* 0x0007e80000100a00 */
[----:B------:R1:W-:Y:S04]  /*41080*/  STL.64 [R1+0x8b8], R86 ;  /* 0x0008b85601007387 */ /* 0x0003e80000100a00 */
[----:B------:R-:W2:Y:S04]  /*41090*/  LDL.LU R215, [R1+0x1b24] ;  /* 0x001b240001d77983 */ /* 0x000ea80000300800 */
[----:B------:R-:W2:Y:S04]  /*410a0*/  LDL.LU R132, [R1+0x1210] ;  /* 0x0012100001847983 */ /* 0x000ea80000300800 */
[----:B------:R-:W2:Y:S04]  /*410b0*/  LDL.LU R133, [R1+0x1214] ;  /* 0x0012140001857983 */ /* 0x000ea80000300800 */
[----:B------:R-:W2:Y:S04]  /*410c0*/  LDL.LU R134, [R1+0x1218] ;  /* 0x0012180001867983 */ /* 0x000ea80000300800 */
[----:B------:R-:W2:Y:S01]  /*410d0*/  LDL.LU R135, [R1+0x121c] ;  /* 0x00121c0001877983 */ /* 0x000ea20000300800 */
[----:B----4-:R-:W-:-:S02]  /*410e0*/  IADD3 R91, P2, R10, R77, RZ ;  /* 0x0000004d0a5b7210 */ /* 0x010fc40007f5e0ff */
[----:B---3--:R-:W-:-:S03]  /*410f0*/  IADD3 R85, P6, R8, R77, RZ ;  /* 0x0000004d08557210 */ /* 0x008fc60007fde0ff */
[--C-:B------:R-:W-:Y:S02]  /*41100*/  IMAD.X R90, R11, 0x1, R2.reuse, P2 ;  /* 0x000000010b5a7824 */ /* 0x100fe400010e0602 */
[----:B------:R-:W3:Y:S01]  /*41110*/  LDL.LU.64 R10, [R1+0x15e0] ;  /* 0x0015e000010a7983 */ /* 0x000ee20000300a00 */
[----:B------:R-:W-:-:S03]  /*41120*/  IMAD.X R84, R9, 0x1, R2, P6 ;  /* 0x0000000109547824 */ /* 0x000fc600030e0602 */
[----:B------:R-:W4:Y:S04]  /*41130*/  LDL.LU R142, [R1+0x1b38] ;  /* 0x001b3800018e7983 */ /* 0x000f280000300800 */
[----:B------:R-:W3:Y:S01]  /*41140*/  LDL.LU.64 R8, [R1+0x15d8] ;  /* 0x0015d80001087983 */ /* 0x000ee20000300a00 */
[----:B-1----:R-:W-:-:S05]  /*41150*/  IADD3 R87, P2, R6, R77, RZ ;  /* 0x0000004d06577210 */ /* 0x002fca0007f5e0ff */
[----:B------:R-:W-:Y:S02]  /*41160*/  IMAD.X R86, R7, 0x1, R2, P2 ;  /* 0x0000000107567824 */ /* 0x000fe400010e0602 */
[----:B------:R-:W4:Y:S01]  /*41170*/  LDL.LU.64 R6, [R1+0x15d0] ;  /* 0x0015d00001067983 */ /* 0x000f220000300a00 */
[----:B------:R-:W-:Y:S01]  /*41180*/  HMMA.1688.F32.TF32 R80, R236, R34, R80 ;  /* 0x00000022ec50723c */ /* 0x000fe20000081050 */
[----:B------:R-:W-:-:S05]  /*41190*/  IADD3 R214, P6, R214, R77, RZ ;  /* 0x0000004dd6d67210 */ /* 0x000fca0007fde0ff */
[----:B------:R-:W-:Y:S01]  /*411a0*/  IMAD.X R213, R213, 0x1, R2, P6 ;  /* 0x00000001d5d57824 */ /* 0x000fe200030e0602 */
[-C--:B------:R-:W-:Y:S01]  /*411b0*/  IADD3 R228, P2, R228, R77.reuse, RZ ;  /* 0x0000004de4e47210 */ /* 0x080fe20007f5e0ff */
[----:B------:R-:W-:Y:S11]  /*411c0*/  HMMA.1688.F32.TF32 R136, R236, R38, R136 ;  /* 0x00000026ec88723c */ /* 0x000ff60000081088 */
[----:B------:R-:W-:Y:S04]  /*411d0*/  @!UPT UIADD3 URZ, URZ, URZ, URZ ;  /* 0x0000003f3f3ff290 */ /* 0x000fe8000fffe03f */
[----:B------:R1:W-:Y:S04]  /*411e0*/  STL.64 [R1+0x8a0], R80 ;  /* 0x0008a05001007387 */ /* 0x0003e80000100a00 */
[----:B------:R-:W-:Y:S04]  /*411f0*/  STL.64 [R1+0x8a8], R82 ;  /* 0x0008a85201007387 */ /* 0x000fe80000100a00 */
[----:B------:R-:W-:Y:S04]  /*41200*/  STL [R1+0x1b18], R214 ;  /* 0x001b18d601007387 */ /* 0x000fe80000100800 */
[----:B------:R-:W-:Y:S04]  /*41210*/  STL [R1+0x1b14], R213 ;  /* 0x001b14d501007387 */ /* 0x000fe80000100800 */
[----:B------:R-:W4:Y:S04]  /*41220*/  LDL.LU R143, [R1+0x1b34] ;  /* 0x001b3400018f7983 */ /* 0x000f280000300800 */
[----:B------:R-:W4:Y:S04]  /*41230*/  LDL.LU R140, [R1+0x1b48] ;  /* 0x001b4800018c7983 */ /* 0x000f280000300800 */
[----:B------:R-:W-:Y:S04]  /*41240*/  STL [R1+0x1b28], R228 ;  /* 0x001b28e401007387 */ /* 0x000fe80000100800 */
[----:B------:R-:W4:Y:S01]  /*41250*/  LDL.LU R141, [R1+0x1b44] ;  /* 0x001b4400018d7983 */ /* 0x000f220000300800 */
[----:B-1----:R-:W-:-:S05]  /*41260*/  IADD3 R81, P6, R14, R77, RZ ;  /* 0x0000004d0e517210 */ /* 0x002fca0007fde0ff */
[--C-:B------:R-:W-:Y:S02]  /*41270*/  IMAD.X R80, R15, 0x1, R2.reuse, P6 ;  /* 0x000000010f507824 */ /* 0x100fe400030e0602 */
[----:B--2---:R-:W-:-:S05]  /*41280*/  IMAD.X R215, R215, 0x1, R2, P2 ;  /* 0x00000001d7d77824 */ /* 0x004fca00010e0602 */
[----:B------:R-:W-:Y:S04]  /*41290*/  STL [R1+0x1b24], R215 ;  /* 0x001b24d701007387 */ /* 0x000fe80000100800 */
[----:B------:R-:W-:Y:S04]  /*412a0*/  STL.64 [R1+0x890], R136 ;  /* 0x0008908801007387 */ /* 0x000fe80000100a00 */
[----:B------:R1:W-:Y:S04]  /*412b0*/  STL.64 [R1+0x898], R138 ;  /* 0x0008988a01007387 */ /* 0x0003e80000100a00 */
[----:B------:R-:W2:Y:S04]  /*412c0*/  LDL.LU R192, [R1+0x1200] ;  /* 0x0012000001c07983 */ /* 0x000ea80000300800 */
[----:B------:R-:W2:Y:S01]  /*412d0*/  LDL.LU R193, [R1+0x1204] ;  /* 0x0012040001c17983 */ /* 0x000ea20000300800 */
[----:B-1----:R-:W-:Y:S03]  /*412e0*/  HMMA.1688.F32.TF32 R136, R236, R42, R132 ;  /* 0x0000002aec88723c */ /* 0x002fe60000081084 */
[----:B------:R-:W2:Y:S04]  /*412f0*/  LDL.LU R194, [R1+0x1208] ;  /* 0x0012080001c27983 */ /* 0x000ea80000300800 */
[----:B------:R-:W2:Y:S01]  /*41300*/  LDL.LU R195, [R1+0x120c] ;  /* 0x00120c0001c37983 */ /* 0x000ea20000300800 */
[----:B---3--:R-:W-:-:S03]  /*41310*/  IADD3 R76, P6, R8, R77, RZ ;  /* 0x0000004d084c7210 */ /* 0x008fc60007fde0ff */
[----:B------:R-:W3:Y:S01]  /*41320*/  LDL.LU.64 R14, [R1+0x15c8] ;  /* 0x0015c800010e7983 */ /* 0x000ee20000300a00 */
[----:B------:R-:W-:Y:S01]  /*41330*/  IADD3 R82, P2, R10, R77, RZ ;  /* 0x0000004d0a527210 */ /* 0x000fe20007f5e0ff */
[--C-:B------:R-:W-:Y:S02]  /*41340*/  IMAD.X R83, R9, 0x1, R2.reuse, P6 ;  /* 0x0000000109537824 */ /* 0x100fe400030e0602 */
[----:B------:R-:W3:Y:S04]  /*41350*/  LDL.LU.64 R8, [R1+0x15b8] ;  /* 0x0015b80001087983 */ /* 0x000ee80000300a00 */
[----:B------:R-:W3:Y:S04]  /*41360*/  LDL.LU R132, [R1+0x11f0] ;  /* 0x0011f00001847983 */ /* 0x000ee80000300800 */
[----:B------:R-:W-:Y:S01]  /*41370*/  STL.64 [R1+0x880], R136 ;  /* 0x0008808801007387 */ /* 0x000fe20000100a00 */
[----:B------:R-:W-:-:S03]  /*41380*/  IMAD.X R39, R11, 0x1, R2, P2 ;  /* 0x000000010b277824 */ /* 0x000fc600010e0602 */
[----:B------:R1:W-:Y:S01]  /*41390*/  STL.64 [R1+0x888], R138 ;  /* 0x0008888a01007387 */ /* 0x0003e20000100a00 */
[----:B----4-:R-:W-:-:S03]  /*413a0*/  IADD3 R250, P2, R6, R77, RZ ;  /* 0x0000004d06fa7210 */ /* 0x010fc60007f5e0ff */
[----:B------:R-:W4:Y:S04]  /*413b0*/  LDL.LU R133, [R1+0x11f4] ;  /* 0x0011f40001857983 */ /* 0x000f280000300800 */
[----:B------:R-:W4:Y:S04]  /*413c0*/  LDL.LU R134, [R1+0x11f8] ;  /* 0x0011f80001867983 */ /* 0x000f280000300800 */
[----:B------:R-:W4:Y:S04]  /*413d0*/  LDL.LU R135, [R1+0x11fc] ;  /* 0x0011fc0001877983 */ /* 0x000f280000300800 */
[----:B------:R-:W4:Y:S01]  /*413e0*/  LDL.LU.64 R10, [R1+0x15c0] ;  /* 0x0015c000010a7983 */ /* 0x000f220000300a00 */
[----:B------:R-:W-:Y:S01]  /*413f0*/  IADD3 R142, P6, R142, R77, RZ ;  /* 0x0000004d8e8e7210 */ /* 0x000fe20007fde0ff */
[----:B------:R-:W-:-:S02]  /*41400*/  IMAD.X R77, R7, 0x1, R2, P2 ;  /* 0x00000001074d7824 */ /* 0x000fc400010e0602 */
[----:B------:R-:W4:Y:S01]  /*41410*/  LDL.LU.64 R6, [R1+0x15b0] ;  /* 0x0015b00001067983 */ /* 0x000f220000300a00 */
[----:B------:R-:W-:-:S03]  /*41420*/  IMAD.MOV.U32 R43, RZ, RZ, c[0x0][0x18c] ;  /* 0x00006300ff2b7624 */ /* 0x000fc600078e00ff */
[----:B-1----:R-:W4:Y:S01]  /*41430*/  LDL.LU R139, [R1+0x1b54] ;  /* 0x001b5400018b7983 */ /* 0x002f220000300800 */
[----:B------:R-:W-:-:S03]  /*41440*/  IMAD.SHL.U32 R43, R43, 0x20, RZ ;  /* 0x000000202b2b7824 */ /* 0x000fc600078e00ff */
[----:B------:R-:W-:Y:S01]  /*41450*/  STL [R1+0x1b38], R142 ;  /* 0x001b388e01007387 */ /* 0x000fe20000100800 */
[----:B------:R-:W-:-:S03]  /*41460*/  IMAD.SHL.U32 R43, R43, 0x4, RZ ;  /* 0x000000042b2b7824 */ /* 0x000fc600078e00ff */
[----:B------:R-:W4:Y:S04]  /*41470*/  LDL.LU R138, [R1+0x1b58] ;  /* 0x001b5800018a7983 */ /* 0x000f280000300800 */
[----:B------:R-:W4:Y:S04]  /*41480*/  LDL.LU R196, [R1+0x11e0] ;  /* 0x0011e00001c47983 */ /* 0x000f280000300800 */
[----:B------:R-:W4:Y:S04]  /*41490*/  LDL.LU R197, [R1+0x11e4] ;  /* 0x0011e40001c57983 */ /* 0x000f280000300800 */
[----:B------:R-:W4:Y:S01]  /*414a0*/  LDL.LU R198, [R1+0x11e8] ;  /* 0x0011e80001c67983 */ /* 0x000f220000300800 */
[----:B------:R-:W-:Y:S01]  /*414b0*/  IMAD.X R143, R143, 0x1, R2, P6 ;  /* 0x000000018f8f7824 */ /* 0x000fe200030e0602 */
[----:B------:R-:W-:-:S04]  /*414c0*/  IADD3 R140, P2, R140, R43, RZ ;  /* 0x0000002b8c8c7210 */ /* 0x000fc80007f5e0ff */
[----:B------:R-:W-:Y:S04]  /*414d0*/  STL [R1+0x1b34], R143 ;  /* 0x001b348f01007387 */ /* 0x000fe80000100800 */
[----:B------:R-:W-:Y:S01]  /*414e0*/  STL [R1+0x1b48], R140 ;  /* 0x001b488c01007387 */ /* 0x000fe20000100800 */
[----:B------:R-:W-:Y:S01]  /*414f0*/  IMAD.X R141, R141, 0x1, R2, P2 ;  /* 0x000000018d8d7824 */ /* 0x000fe200010e0602 */
[----:B--2---:R-:W-:Y:S01]  /*41500*/  HMMA.1688.F32.TF32 R192, R236, R46, R192 ;  /* 0x0000002eecc0723c */ /* 0x004fe200000810c0 */
[----:B---3--:R-:W-:-:S05]  /*41510*/  IADD3 R35, P6, R14, R43, RZ ;  /* 0x0000002b0e237210 */ /* 0x008fca0007fde0ff */
[----:B------:R-:W-:Y:S02]  /*41520*/  IMAD.X R34, R15, 0x1, R2, P6 ;  /* 0x000000010f227824 */ /* 0x000fe400030e0602 */
[----:B------:R-:W2:Y:S01]  /*41530*/  LDL.LU.64 R14, [R1+0x15a8] ;  /* 0x0015a800010e7983 */ /* 0x000ea20000300a00 */
[----:B------:R-:W-:-:S03]  /*41540*/  IADD3 R30, P6, R8, R43, RZ ;  /* 0x0000002b081e7210 */ /* 0x000fc60007fde0ff */
[----:B------:R-:W-:Y:S11]  /*41550*/  STL [R1+0x1b44], R141 ;  /* 0x001b448d01007387 */ /* 0x000ff60000100800 */
[----:B------:R-:W-:Y:S04]  /*41560*/  STL.64 [R1+0x870], R192 ;  /* 0x000870c001007387 */ /* 0x000fe80000100a00 */
[----:B------:R1:W-:Y:S01]  /*41570*/  STL.64 [R1+0x878], R194 ;  /* 0x000878c201007387 */ /* 0x0003e20000100a00 */
[----:B------:R-:W-:Y:S01]  /*41580*/  IMAD.X R27, R9, 0x1, R2, P6 ;  /* 0x00000001091b7824 */ /* 0x000fe200030e0602 */
[----:B----4-:R-:W-:-:S05]  /*41590*/  IADD3 R38, P2, R10, R43, RZ ;  /* 0x0000002b0a267210 */ /* 0x010fca0007f5e0ff */
[--C-:B------:R-:W-:Y:S01]  /*415a0*/  IMAD.X R26, R11, 0x1, R2.reuse, P2 ;  /* 0x000000010b1a7824 */ /* 0x100fe200010e0602 */
[----:B------:R-:W-:Y:S01]  /*415b0*/  IADD3 R31, P2, R6, R43, RZ ;  /* 0x0000002b061f7210 */ /* 0x000fe20007f5e0ff */
[----:B------:R-:W3:Y:S04]  /*415c0*/  LDL.LU.64 R10, [R1+0x15a0] ;  /* 0x0015a000010a7983 */ /* 0x000ee80000300a00 */
[----:B------:R-:W4:Y:S01]  /*415d0*/  LDL.LU.64 R8, [R1+0x1598] ;  /* 0x0015980001087983 */ /* 0x000f220000300a00 */
[----:B------:R-:W-:-:S03]  /*415e0*/  IMAD.X R28, R7, 0x1, R2, P2 ;  /* 0x00000001071c7824 */ /* 0x000fc600010e0602 */
[----:B------:R-:W4:Y:S04]  /*415f0*/  LDL.LU R136, [R1+0x1b68] ;  /* 0x001b680001887983 */ /* 0x000f280000300800 */
[----:B------:R-:W4:Y:S01]  /*41600*/  LDL.LU.64 R6, [R1+0x1590] ;  /* 0x0015900001067983 */ /* 0x000f220000300a00 */
[----:B-1----:R-:W-:-:S03]  /*41610*/  IMAD.MOV.U32 R194, RZ, RZ, R21 ;  /* 0x000000ffffc27224 */ /* 0x002fc600078e0015 */
[----:B------:R-:W1:Y:S01]  /*41620*/  S2R R21, SR_TID.X ;  /* 0x0000000000157919 */ /* 0x000e620000002100 */
[C---:B------:R-:W-:Y:S08]  /*41630*/  HMMA.1688.F32.TF32 R132, R236.reuse, R50, R132 ;  /* 0x00000032ec84723c */ /* 0x040ff00000081084 */
[----:B------:R-:W-:Y:S01]  /*41640*/  HMMA.1688.F32.TF32 R196, R236, R54, R196 ;  /* 0x00000036ecc4723c */ /* 0x000fe200000810c4 */
[----:B------:R-:W-:Y:S01]  /*41650*/  IADD3 R138, P6, R138, R43, RZ ;  /* 0x0000002b8a8a7210 */ /* 0x000fe20007fde0ff */
[----:B------:R-:W-:-:S04]  /*41660*/  IMAD.MOV.U32 R193, RZ, RZ, R24 ;  /* 0x000000ffffc17224 */ /* 0x000fc800078e0018 */
[----:B------:R-:W-:Y:S01]  /*41670*/  IMAD.X R139, R139, 0x1, R2, P6 ;  /* 0x000000018b8b7824 */ /* 0x000fe200030e0602 */
[----:B-1----:R-:W-:-:S04]  /*41680*/  LOP3.LUT R4, R21, 0x1f, RZ, 0xc0, !PT ;  /* 0x0000001f15047812 */ /* 0x002fc800078ec0ff */
[----:B------:R-:W-:-:S04]  /*41690*/  ISETP.GE.AND P2, PT, R4, R3, PT ;  /* 0x000000030400720c */ /* 0x000fc80003f46270 */
[----:B------:R-:W-:Y:S01]  /*416a0*/  STL.64 [R1+0x860], R132 ;  /* 0x0008608401007387 */ /* 0x000fe20000100a00 */
[----:B------:R-:W-:-:S03]  /*416b0*/  SEL R3, RZ, 0x4, P2 ;  /* 0x00000004ff037807 */ /* 0x000fc60001000000 */
[----:B------:R1:W-:Y:S01]  /*416c0*/  STL.64 [R1+0x868], R134 ;  /* 0x0008688601007387 */ /* 0x0003e20000100a00 */
[----:B------:R-:W-:-:S03]  /*416d0*/  IMAD.MOV.U32 R192, RZ, RZ, R25 ;  /* 0x000000ffffc07224 */ /* 0x000fc600078e0019 */
[----:B------:R-:W-:Y:S01]  /*416e0*/  STL [R1+0x1b58], R138 ;  /* 0x001b588a01007387 */ /* 0x000fe20000100800 */
[----:B------:R-:W-:-:S03]  /*416f0*/  IMAD.MOV.U32 R195, RZ, RZ, R20 ;  /* 0x000000ffffc37224 */ /* 0x000fc600078e0014 */
[----:B------:R-:W-:Y:S04]  /*41700*/  STL [R1+0x1b54], R139 ;  /* 0x001b548b01007387 */ /* 0x000fe80000100800 */
[----:B------:R-:W4:Y:S04]  /*41710*/  LDL.LU R137, [R1+0x1b64] ;  /* 0x001b640001897983 */ /* 0x000f280000300800 */
[----:B-1----:R-:W4:Y:S04]  /*41720*/  LDL.LU R134, [R1+0x1b78] ;  /* 0x001b780001867983 */ /* 0x002f280000300800 */
[----:B------:R-:W4:Y:S04]  /*41730*/  LDL.LU R132, [R1+0x1b88] ;  /* 0x001b880001847983 */ /* 0x000f280000300800 */
[----:B------:R1:W-:Y:S01]  /*41740*/  STL.64 [R1+0x850], R196 ;  /* 0x000850c401007387 */ /* 0x0003e20000100a00 */
[----:B------:R-:W-:Y:S03]  /*41750*/  HMMA.1688.F32.TF32 R192, R236, R58, R192 ;  /* 0x0000003aecc0723c */ /* 0x000fe600000810c0 */
[----:B------:R1:W-:Y:S01]  /*41760*/  STL.64 [R1+0x858], R198 ;  /* 0x000858c601007387 */ /* 0x0003e20000100a00 */
[----:B--2---:R-:W-:-:S05]  /*41770*/  IADD3 R25, P6, R14, R43, RZ ;  /* 0x0000002b0e197210 */ /* 0x004fca0007fde0ff */
[----:B------:R-:W-:Y:S01]  /*41780*/  IMAD.X R23, R15, 0x1, R2, P6 ;  /* 0x000000010f177824 */ /* 0x000fe200030e0602 */
[----:B---3--:R-:W-:-:S05]  /*41790*/  IADD3 R24, P2, R10, R43, RZ ;  /* 0x0000002b0a187210 */ /* 0x008fca0007f5e0ff */
[----:B------:R-:W-:Y:S02]  /*417a0*/  IMAD.X R18, R11, 0x1, R2, P2 ;  /* 0x000000010b127824 */ /* 0x000fe400010e0602 */
[----:B------:R-:W2:Y:S01]  /*417b0*/  LDL.LU.64 R10, [R1+0x1688] ;  /* 0x00168800010a7983 */ /* 0x000ea20000300a00 */
[----:B----4-:R-:W-:-:S05]  /*417c0*/  IADD3 R22, P2, R6, R43, RZ ;  /* 0x0000002b06167210 */ /* 0x010fca0007f5e0ff */
[----:B------:R-:W-:Y:S02]  /*417d0*/  IMAD.X R20, R7, 0x1, R2, P2 ;  /* 0x0000000107147824 */ /* 0x000fe400010e0602 */
[----:B------:R-:W3:Y:S04]  /*417e0*/  LDL.LU.64 R6, [R1+0x1680] ;  /* 0x0016800001067983 */ /* 0x000ee80000300a00 */
[----:B-1----:R-:W4:Y:S04]  /*417f0*/  LDL.LU R196, [R1+0x11c0] ;  /* 0x0011c00001c47983 */ /* 0x002f280000300800 */
[----:B------:R-:W4:Y:S04]  /*41800*/  LDL.LU R197, [R1+0x11c4] ;  /* 0x0011c40001c57983 */ /* 0x000f280000300800 */
[----:B------:R-:W4:Y:S04]  /*41810*/  LDL.LU R198, [R1+0x11c8] ;  /* 0x0011c80001c67983 */ /* 0x000f280000300800 */
[----:B------:R-:W4:Y:S01]  /*41820*/  LDL.LU R199, [R1+0x11cc] ;  /* 0x0011cc0001c77983 */ /* 0x000f220000300800 */
[----:B------:R-:W-:-:S03]  /*41830*/  IADD3 R21, P6, R8, R43, RZ ;  /* 0x0000002b08157210 */ /* 0x000fc60007fde0ff */
[----:B------:R-:W3:Y:S02]  /*41840*/  LDL.LU R135, [R1+0x1b74] ;  /* 0x001b740001877983 */ /* 0x000ee40000300800 */
[----:B------:R-:W-:Y:S01]  /*41850*/  IMAD.X R19, R9, 0x1, R2, P6 ;  /* 0x0000000109137824 */ /* 0x000fe200030e0602 */
[----:B------:R-:W-:Y:S01]  /*41860*/  IADD3 R136, P6, R136, R43, RZ ;  /* 0x0000002b88887210 */ /* 0x000fe20007fde0ff */
[----:B------:R-:W3:Y:S04]  /*41870*/  LDL.LU R133, [R1+0x1b84] ;  /* 0x001b840001857983 */ /* 0x000ee80000300800 */
[----:B------:R-:W-:Y:S04]  /*41880*/  STL [R1+0x1b68], R136 ;  /* 0x001b688801007387 */ /* 0x000fe80000100800 */
[----:B------:R-:W-:Y:S04]  /*41890*/  STL.64 [R1+0x840], R192 ;  /* 0x000840c001007387 */ /* 0x000fe80000100a00 */
[----:B------:R1:W-:Y:S04]  /*418a0*/  STL.64 [R1+0x848], R194 ;  /* 0x000848c201007387 */ /* 0x0003e80000100a00 */
[----:B------:R-:W3:Y:S04]  /*418b0*/  LDL.LU.64 R8, [R1+0x1678] ;  /* 0x0016780001087983 */ /* 0x000ee80000300a00 */
[----:B------:R-:W3:Y:S04]  /*418c0*/  LDL.LU.64 R50, [R1+0x1670] ;  /* 0x0016700001327983 */ /* 0x000ee80000300a00 */
[----:B------:R-:W3:Y:S01]  /*418d0*/  LDL.LU R130, [R1+0x1b98] ;  /* 0x001b980001827983 */ /* 0x000ee20000300800 */
[----:B-1----:R-:W-:-:S02]  /*418e0*/  IMAD.MOV.U32 R195, RZ, RZ, R12 ;  /* 0x000000ffffc37224 */ /* 0x002fc400078e000c */
[----:B------:R-:W-:Y:S01]  /*418f0*/  IMAD.MOV.U32 R192, RZ, RZ, R17 ;  /* 0x000000ffffc07224 */ /* 0x000fe200078e0011 */
[----:B------:R-:W1:Y:S01]  /*41900*/  S2R R12, SR_TID.X ;  /* 0x00000000000c7919 */ /* 0x000e620000002100 */
[----:B------:R-:W-:Y:S02]  /*41910*/  IMAD.MOV.U32 R193, RZ, RZ, R16 ;  /* 0x000000ffffc17224 */ /* 0x000fe400078e0010 */
[----:B------:R-:W-:Y:S01]  /*41920*/  IMAD.MOV.U32 R194, RZ, RZ, R13 ;  /* 0x000000ffffc27224 */ /* 0x000fe200078e000d */
[----:B------:R-:W-:Y:S01]  /*41930*/  SEL R3, R3, RZ, !P5 ;  /* 0x000000ff03037207 */ /* 0x000fe20006800000 */
[----:B------:R-:W-:Y:S01]  /*41940*/  IMAD.X R137, R137, 0x1, R2, P6 ;  /* 0x0000000189897824 */ /* 0x000fe200030e0602 */
[----:B------:R-:W-:-:S04]  /*41950*/  IADD3 R134, P5, R134, R43, RZ ;  /* 0x0000002b86867210 */ /* 0x000fc80007fbe0ff */
[----:B------:R-:W-:Y:S04]  /*41960*/  STL [R1+0x1b64], R137 ;  /* 0x001b648901007387 */ /* 0x000fe80000100800 */
[----:B------:R-:W3:Y:S04]  /*41970*/  LDL.LU.64 R46, [R1+0x1668] ;  /* 0x00166800012e7983 */ /* 0x000ee80000300a00 */
[----:B------:R-:W-:Y:S04]  /*41980*/  STL [R1+0x1b78], R134 ;  /* 0x001b788601007387 */ /* 0x000fe80000100800 */
[----:B------:R-:W3:Y:S01]  /*41990*/  LDL.LU R131, [R1+0x1b94] ;  /* 0x001b940001837983 */ /* 0x000ee20000300800 */
[----:B-1----:R-:W-:-:S04]  /*419a0*/  LOP3.LUT R12, R12, 0x60, RZ, 0xc0, !PT ;  /* 0x000000600c0c7812 */ /* 0x002fc800078ec0ff */
[----:B------:R-:W-:-:S04]  /*419b0*/  SHF.R.U32.HI R157, RZ, 0x1, R12 ;  /* 0x00000001ff9d7819 */ /* 0x000fc8000001160c */
[----:B------:R-:W-:Y:S02]  /*419c0*/  LOP3.LUT R4, R98, R157, RZ, 0x3c, !PT ;  /* 0x0000009d62047212 */ /* 0x000fe400078e3cff */
[----:B--2---:R-:W-:-:S05]  /*419d0*/  IADD3 R15, P2, R10, R43, RZ ;  /* 0x0000002b0a0f7210 */ /* 0x004fca0007f5e0ff */
[--C-:B------:R-:W-:Y:S01]  /*419e0*/  IMAD.X R13, R11, 0x1, R2.reuse, P2 ;  /* 0x000000010b0d7824 */ /* 0x100fe200010e0602 */
[-C--:B------:R-:W-:Y:S01]  /*419f0*/  IADD3 R132, P2, R132, R43.reuse, RZ ;  /* 0x0000002b84847210 */ /* 0x080fe20007f5e0ff */
[C---:B----4-:R-:W-:Y:S01]  /*41a00*/  HMMA.1688.F32.TF32 R196, R236.reuse, R62, R196 ;  /* 0x0000003eecc4723c */ /* 0x050fe200000810c4 */
[----:B---3--:R-:W-:Y:S02]  /*41a10*/  IADD3 R16, P6, R6, R43, RZ ;  /* 0x0000002b06107210 */ /* 0x008fe40007fde0ff */
[----:B------:R-:W2:Y:S05]  /*41a20*/  LDL.LU R6, [R1+0x19a0] ;  /* 0x0019a00001067983 */ /* 0x000eaa0000300800 */
[----:B------:R-:W-:Y:S01]  /*41a30*/  HMMA.1688.F32.TF32 R236, R236, R66, R192 ;  /* 0x00000042ecec723c */ /* 0x000fe200000810c0 */
[--C-:B------:R-:W-:Y:S01]  /*41a40*/  IMAD.X R135, R135, 0x1, R2.reuse, P5 ;  /* 0x0000000187877824 */ /* 0x100fe200028e0602 */
[----:B------:R-:W-:Y:S01]  /*41a50*/  STL [R1+0x1b88], R132 ;  /* 0x001b888401007387 */ /* 0x000fe20000100800 */
[----:B------:R-:W-:-:S02]  /*41a60*/  IMAD.X R14, R7, 0x1, R2, P6 ;  /* 0x00000001070e7824 */ /* 0x000fc400030e0602 */
[----:B------:R-:W-:Y:S01]  /*41a70*/  IMAD.X R133, R133, 0x1, R2, P2 ;  /* 0x0000000185857824 */ /* 0x000fe200010e0602 */
[----:B------:R-:W-:Y:S09]  /*41a80*/  STL [R1+0x1b74], R135 ;  /* 0x001b748701007387 */ /* 0x000ff20000100800 */
[----:B------:R-:W-:Y:S01]  /*41a90*/  STL.64 [R1+0x830], R196 ;  /* 0x000830c401007387 */ /* 0x000fe20000100a00 */
[----:B------:R-:W-:-:S03]  /*41aa0*/  IADD3 R17, P5, R8, R43, RZ ;  /* 0x0000002b08117210 */ /* 0x000fc60007fbe0ff */
[----:B------:R1:W-:Y:S01]  /*41ab0*/  STL.64 [R1+0x838], R198 ;  /* 0x000838c601007387 */ /* 0x0003e20000100a00 */
[----:B------:R-:W-:Y:S01]  /*41ac0*/  IADD3 R11, P6, R50, R43, RZ ;  /* 0x0000002b320b7210 */ /* 0x000fe20007fde0ff */
[----:B------:R-:W-:-:S04]  /*41ad0*/  IMAD.X R8, R9, 0x1, R2, P5 ;  /* 0x0000000109087824 */ /* 0x000fc800028e0602 */
[----:B------:R-:W-:Y:S01]  /*41ae0*/  IMAD.X R9, R51, 0x1, R2, P6 ;  /* 0x0000000133097824 */ /* 0x000fe200030e0602 */
[-C--:B------:R-:W-:Y:S01]  /*41af0*/  IADD3 R130, P6, R130, R43.reuse, RZ ;  /* 0x0000002b82827210 */ /* 0x080fe20007fde0ff */
[----:B-1----:R1:W5:Y:S04]  /*41b00*/  LDL.LU.64 R198, [R1+0x1e30] ;  /* 0x001e300001c67983 */ /* 0x0023680000300a00 */
[----:B------:R1:W5:Y:S04]  /*41b10*/  LDL.LU.64 R196, [R1+0x1e28] ;  /* 0x001e280001c47983 */ /* 0x0003680000300a00 */
[----:B------:R-:W-:Y:S04]  /*41b20*/  STL [R1+0x1b84], R133 ;  /* 0x001b848501007387 */ /* 0x000fe80000100800 */
[----:B------:R-:W3:Y:S04]  /*41b30*/  LDL.LU R7, [R1+0x199c] ;  /* 0x00199c0001077983 */ /* 0x000ee80000300800 */
[----:B------:R-:W4:Y:S04]  /*41b40*/  LDL.LU R99, [R1+0x19b0] ;  /* 0x0019b00001637983 */ /* 0x000f280000300800 */
[----:B------:R1:W5:Y:S04]  /*41b50*/  LDL.LU.64 R194, [R1+0x1e20] ;  /* 0x001e200001c27983 */ /* 0x0003680000300a00 */
[----:B------:R1:W5:Y:S04]  /*41b60*/  LDL.LU.64 R192, [R1+0x1e18] ;  /* 0x001e180001c07983 */ /* 0x0003680000300a00 */
[----:B------:R-:W-:Y:S04]  /*41b70*/  STL [R1+0x1b98], R130 ;  /* 0x001b988201007387 */ /* 0x000fe80000100800 */
[----:B------:R-:W-:Y:S04]  /*41b80*/  STL.64 [R1+0x7f0], R236 ;  /* 0x0007f0ec01007387 */ /* 0x000fe80000100a00 */
[----:B------:R1:W-:Y:S04]  /*41b90*/  STL.64 [R1+0x7f8], R238 ;  /* 0x0007f8ee01007387 */ /* 0x0003e80000100a00 */
[----:B------:R-:W4:Y:S04]  /*41ba0*/  LDL.LU R98, [R1+0x19ac] ;  /* 0x0019ac0001627983 */ /* 0x000f280000300800 */
[----:B------:R-:W4:Y:S01]  /*41bb0*/  LDL.LU R157, [R1+0x19c0] ;  /* 0x0019c000019d7983 */ /* 0x000f220000300800 */
[----:B------:R-:W-:Y:S01]  /*41bc0*/  ISETP.NE.U32.AND P2, PT, R3, RZ, PT ;  /* 0x000000ff0300720c */ /* 0x000fe20003f45070 */
[----:B------:R-:W-:Y:S01]  /*41bd0*/  IMAD R3, R211, 0x10000, R4 ;  /* 0x00010000d3037824 */ /* 0x000fe200078e0204 */
[----:B------:R-:W-:Y:S01]  /*41be0*/  IADD3 R12, P5, R46, R43, RZ ;  /* 0x0000002b2e0c7210 */ /* 0x000fe20007fbe0ff */
[----:B------:R-:W-:-:S02]  /*41bf0*/  IMAD.MOV.U32 R4, RZ, RZ, R156 ;  /* 0x000000ffff047224 */ /* 0x000fc400078e009c */
[--C-:B------:R-:W-:Y:S01]  /*41c00*/  IMAD.X R131, R131, 0x1, R2.reuse, P6 ;  /* 0x0000000183837824 */ /* 0x100fe200030e0602 */
[----:B------:R-:W4:Y:S01]  /*41c10*/  LDL.LU R156, [R1+0x19bc] ;  /* 0x0019bc00019c7983 */ /* 0x000f220000300800 */
[----:B------:R-:W-:-:S06]  /*41c20*/  IMAD.X R10, R47, 0x1, R2, P5 ;  /* 0x000000012f0a7824 */ /* 0x000fcc00028e0602 */
[----:B------:R1:W-:Y:S04]  /*41c30*/  LDGSTS.E [R3], [R4.64], P2 ;  /* 0x0000000004037fae */ /* 0x0003e80009121844 */
[----:B------:R2:W-:Y:S04]  /*41c40*/  STL [R1+0x1b94], R131 ;  /* 0x001b948301007387 */ /* 0x0005e80000100800 */
[----:B------:R-:W4:Y:S01]  /*41c50*/  LDL.LU R159, [R1+0x19d0] ;  /* 0x0019d000019f7983 */ /* 0x000f220000300800 */
[----:B-1----:R-:W-:Y:S02]  /*41c60*/  IMAD.MOV.U32 R4, RZ, RZ, R191 ;  /* 0x000000ffff047224 */ /* 0x002fe400078e00bf */
[----:B------:R-:W-:-:S05]  /*41c70*/  IMAD.MOV.U32 R5, RZ, RZ, R190 ;  /* 0x000000ffff057224 */ /* 0x000fca00078e00be */
[----:B------:R1:W-:Y:S02]  /*41c80*/  LDGSTS.E [R3+0x400], [R4.64], P2 ;  /* 0x0040000004037fae */ /* 0x0003e40009121844 */
        /* <DEDUP_REMOVED lines=8> */
[----:B------:R1:W-:Y:S01]  /*41d10*/  LDGSTS.E [R3+0x1000], [R4.64], P2 ;  /* 0x0100000004037fae */ /* 0x0003e20009121844 */
[----:B--2---:R-:W-:-:S05]  /*41d20*/  IADD3 R6, P5, R6, R43, RZ ;  /* 0x0000002b06067210 */ /* 0x004fca0007fbe0ff */
[----:B------:R-:W-:Y:S04]  /*41d30*/  STL [R1+0x19a0], R6 ;  /* 0x0019a00601007387 */ /* 0x000fe80000100800 */
[----:B------:R2:W5:Y:S04]  /*41d40*/  LDL.LU R190, [R1+0x1e14] ;  /* 0x001e140001be7983 */ /* 0x0005680000300800 */
[----:B------:R2:W5:Y:S01]  /*41d50*/  LDL.LU R191, [R1+0x1e10] ;  /* 0x001e100001bf7983 */ /* 0x0005620000300800 */
[----:B---3--:R-:W-:Y:S01]  /*41d60*/  IMAD.X R7, R7, 0x1, R2, P5 ;  /* 0x0000000107077824 */ /* 0x008fe200028e0602 */
[----:B----4-:R-:W-:-:S04]  /*41d70*/  IADD3 R99, P5, R99, R43, RZ ;  /* 0x0000002b63637210 */ /* 0x010fc80007fbe0ff */
[----:B------:R-:W-:Y:S04]  /*41d80*/  STL [R1+0x199c], R7 ;  /* 0x00199c0701007387 */ /* 0x000fe80000100800 */
[----:B------:R2:W5:Y:S04]  /*41d90*/  LDL.LU R184, [R1+0x1e0c] ;  /* 0x001e0c0001b87983 */ /* 0x0005680000300800 */
[----:B------:R-:W-:Y:S04]  /*41da0*/  STL [R1+0x19b0], R99 ;  /* 0x0019b06301007387 */ /* 0x000fe80000100800 */
[----:B------:R-:W3:Y:S04]  /*41db0*/  LDL.LU R158, [R1+0x19cc] ;  /* 0x0019cc00019e7983 */ /* 0x000ee80000300800 */
[----:B------:R-:W4:Y:S04]  /*41dc0*/  LDL.LU R54, [R1+0x19e0] ;  /* 0x0019e00001367983 */ /* 0x000f280000300800 */
[----:B------:R2:W5:Y:S01]  /*41dd0*/  LDL.LU R185, [R1+0x1e08] ;  /* 0x001e080001b97983 */ /* 0x0005620000300800 */
[----:B------:R-:W-:-:S03]  /*41de0*/  IMAD.X R98, R98, 0x1, R2, P5 ;  /* 0x0000000162627824 */ /* 0x000fc600028e0602 */
[----:B------:R2:W5:Y:S01]  /*41df0*/  LDL.LU R186, [R1+0x1e04] ;  /* 0x001e040001ba7983 */ /* 0x0005620000300800 */
[----:B------:R-:W-:-:S03]  /*41e00*/  IADD3 R157, P5, R157, R43, RZ ;  /* 0x0000002b9d9d7210 */ /* 0x000fc60007fbe0ff */
[----:B------:R-:W-:Y:S04]  /*41e10*/  STL [R1+0x19ac], R98 ;  /* 0x0019ac6201007387 */ /* 0x000fe80000100800 */
[----:B------:R-:W-:Y:S04]  /*41e20*/  STL [R1+0x19c0], R157 ;  /* 0x0019c09d01007387 */ /* 0x000fe80000100800 */
[----:B------:R-:W2:Y:S04]  /*41e30*/  LDL.LU R152, [R1+0x19dc] ;  /* 0x0019dc0001987983 */ /* 0x000ea80000300800 */
[----:B------:R-:W2:Y:S01]  /*41e40*/  LDL.LU R154, [R1+0x19f0] ;  /* 0x0019f000019a7983 */ /* 0x000ea20000300800 */
[----:B-1----:R-:W-:-:S02]  /*41e50*/  IMAD.MOV.U32 R4, RZ, RZ, R180 ;  /* 0x000000ffff047224 */ /* 0x002fc400078e00b4 */
[----:B------:R-:W-:Y:S02]  /*41e60*/  IMAD.MOV.U32 R5, RZ, RZ, R187 ;  /* 0x000000ffff057224 */ /* 0x000fe400078e00bb */
[----:B------:R-:W-:Y:S01]  /*41e70*/  IMAD.X R156, R156, 0x1, R2, P5 ;  /* 0x000000019c9c7824 */ /* 0x000fe200028e0602 */
[----:B------:R1:W5:Y:S04]  /*41e80*/  LDL.LU R187, [R1+0x1e00] ;  /* 0x001e000001bb7983 */ /* 0x0003680000300800 */
[----:B------:R1:W-:Y:S01]  /*41e90*/  LDGSTS.E [R3+0x1400], [R4.64], P2 ;  /* 0x0140000004037fae */ /* 0x0003e20009121844 */
[----:B------:R-:W-:-:S03]  /*41ea0*/  IADD3 R159, P5, R159, R43, RZ ;  /* 0x0000002b9f9f7210 */ /* 0x000fc60007fbe0ff */
[----:B------:R1:W5:Y:S02]  /*41eb0*/  LDL.LU R180, [R1+0x1dfc] ;  /* 0x001dfc0001b47983 */ /* 0x0003640000300800 */
[----:B-1----:R-:W-:Y:S02]  /*41ec0*/  IMAD.MOV.U32 R4, RZ, RZ, R153 ;  /* 0x000000ffff047224 */ /* 0x002fe400078e0099 */
[----:B------:R-:W-:Y:S01]  /*41ed0*/  IMAD.MOV.U32 R5, RZ, RZ, R181 ;  /* 0x000000ffff057224 */ /* 0x000fe200078e00b5 */
[----:B------:R-:W-:Y:S04]  /*41ee0*/  STL [R1+0x19bc], R156 ;  /* 0x0019bc9c01007387 */ /* 0x000fe80000100800 */
[----:B------:R1:W-:Y:S04]  /*41ef0*/  LDGSTS.E [R3+0x1800], [R4.64], P2 ;  /* 0x0180000004037fae */ /* 0x0003e80009121844 */
[----:B------:R1:W5:Y:S04]  /*41f00*/  LDL.LU R181, [R1+0x1df8] ;  /* 0x001df80001b57983 */ /* 0x0003680000300800 */
[----:B------:R-:W-:Y:S01]  /*41f10*/  STL [R1+0x19d0], R159 ;  /* 0x0019d09f01007387 */ /* 0x000fe20000100800 */
[----:B-1----:R-:W-:-:S03]  /*41f20*/  IMAD.MOV.U32 R4, RZ, RZ, R183 ;  /* 0x000000ffff047224 */ /* 0x002fc600078e00b7 */
[----:B------:R-:W2:Y:S01]  /*41f30*/  LDL.LU R153, [R1+0x19ec] ;  /* 0x0019ec0001997983 */ /* 0x000ea20000300800 */
[----:B------:R-:W-:-:S03]  /*41f40*/  IMAD.MOV.U32 R5, RZ, RZ, R182 ;  /* 0x000000ffff057224 */ /* 0x000fc600078e00b6 */
[----:B------:R-:W2:Y:S04]  /*41f50*/  LDL.LU R50, [R1+0x1a00] ;  /* 0x001a000001327983 */ /* 0x000ea80000300800 */
[----:B------:R1:W-:Y:S04]  /*41f60*/  LDGSTS.E [R3+0x1c00], [R4.64], P2 ;  /* 0x01c0000004037fae */ /* 0x0003e80009121844 */
[----:B------:R1:W5:Y:S04]  /*41f70*/  LDL.LU R182, [R1+0x1df4] ;  /* 0x001df40001b67983 */ /* 0x0003680000300800 */
[----:B------:R2:W5:Y:S01]  /*41f80*/  LDL.LU R183, [R1+0x1df0] ;  /* 0x001df00001b77983 */ /* 0x0005620000300800 */
[----:B-1----:R-:W-:-:S02]  /*41f90*/  IMAD.MOV.U32 R4, RZ, RZ, R149 ;  /* 0x000000ffff047224 */ /* 0x002fc400078e0095 */
        /* <DEDUP_REMOVED lines=8> */
[----:B---3--:R-:W-:Y:S01]  /*42020*/  IMAD.X R158, R158, 0x1, R2, P5 ;  /* 0x000000019e9e7824 */ /* 0x008fe200028e0602 */
[----:B----4-:R-:W-:-:S04]  /*42030*/  IADD3 R54, P5, R54, R43, RZ ;  /* 0x0000002b36367210 */ /* 0x010fc80007fbe0ff */
[----:B------:R-:W-:Y:S04]  /*42040*/  STL [R1+0x19cc], R158 ;  /* 0x0019cc9e01007387 */ /* 0x000fe80000100800 */
[----:B------:R-:W-:Y:S04]  /*42050*/  STL [R1+0x19e0], R54 ;  /* 0x0019e03601007387 */ /* 0x000fe80000100800 */
[----:B------:R-:W3:Y:S04]  /*42060*/  LDL.LU R155, [R1+0x19fc] ;  /* 0x0019fc00019b7983 */ /* 0x000ee80000300800 */
[----:B------:R-:W4:Y:S04]  /*42070*/  LDL.LU R149, [R1+0x1a10] ;  /* 0x001a100001957983 */ /* 0x000f280000300800 */
[----:B------:R1:W5:Y:S01]  /*42080*/  LDL.LU R176, [R1+0x1dec] ;  /* 0x001dec0001b07983 */ /* 0x0003620000300800 */
[----:B--2---:R-:W-:-:S03]  /*42090*/  IMAD.X R152, R152, 0x1, R2, P5 ;  /* 0x0000000198987824 */ /* 0x004fc600028e0602 */
[----:B------:R2:W5:Y:S01]  /*420a0*/  LDL.LU R177, [R1+0x1de8] ;  /* 0x001de80001b17983 */ /* 0x0005620000300800 */
[----:B------:R-:W-:-:S03]  /*420b0*/  IADD3 R154, P5, R154, R43, RZ ;  /* 0x0000002b9a9a7210 */ /* 0x000fc60007fbe0ff */
[----:B------:R-:W-:Y:S04]  /*420c0*/  STL [R1+0x19dc], R152 ;  /* 0x0019dc9801007387 */ /* 0x000fe80000100800 */
[----:B------:R2:W5:Y:S04]  /*420d0*/  LDL.LU R178, [R1+0x1de4] ;  /* 0x001de40001b27983 */ /* 0x0005680000300800 */
[----:B------:R-:W-:Y:S04]  /*420e0*/  STL [R1+0x19f0], R154 ;  /* 0x0019f09a01007387 */ /* 0x000fe80000100800 */
[----:B------:R-:W2:Y:S04]  /*420f0*/  LDL.LU R148, [R1+0x1a0c] ;  /* 0x001a0c0001947983 */ /* 0x000ea80000300800 */
[----:B------:R-:W2:Y:S01]  /*42100*/  LDL.LU R51, [R1+0x1a20] ;  /* 0x001a200001337983 */ /* 0x000ea20000300800 */
[----:B-1----:R-:W-:-:S02]  /*42110*/  IMAD.MOV.U32 R4, RZ, RZ, R172 ;  /* 0x000000ffff047224 */ /* 0x002fc400078e00ac */
[----:B------:R-:W-:Y:S02]  /*42120*/  IMAD.MOV.U32 R5, RZ, RZ, R179 ;  /* 0x000000ffff057224 */ /* 0x000fe400078e00b3 */
[----:B------:R1:W5:Y:S04]  /*42130*/  LDL.LU R179, [R1+0x1de0] ;  /* 0x001de00001b37983 */ /* 0x0003680000300800 */
[----:B------:R1:W-:Y:S04]  /*42140*/  LDGSTS.E [R3+0x2c00], [R4.64], P2 ;  /* 0x02c0000004037fae */ /* 0x0003e80009121844 */
[----:B------:R1:W5:Y:S02]  /*42150*/  LDL.LU R172, [R1+0x1ddc] ;  /* 0x001ddc0001ac7983 */ /* 0x0003640000300800 */
[----:B-1----:R-:W-:-:S02]  /*42160*/  IMAD.MOV.U32 R4, RZ, RZ, R144 ;  /* 0x000000ffff047224 */ /* 0x002fc400078e0090 */
[----:B------:R-:W-:Y:S02]  /*42170*/  IMAD.MOV.U32 R5, RZ, RZ, R150 ;  /* 0x000000ffff057224 */ /* 0x000fe400078e0096 */
[----:B------:R-:W-:-:S03]  /*42180*/  IMAD.X R153, R153, 0x1, R2, P5 ;  /* 0x0000000199997824 */ /* 0x000fc600028e0602 */
[----:B------:R1:W-:Y:S01]  /*42190*/  LDGSTS.E [R3+0x3000], [R4.64], P2 ;  /* 0x0300000004037fae */ /* 0x0003e20009121844 */
[----:B------:R-:W-:-:S03]  /*421a0*/  IADD3 R50, P5, R50, R43, RZ ;  /* 0x0000002b32327210 */ /* 0x000fc60007fbe0ff */
[----:B------:R-:W-:Y:S04]  /*421b0*/  STL [R1+0x19ec], R153 ;  /* 0x0019ec9901007387 */ /* 0x000fe80000100800 */
        /* <DEDUP_REMOVED lines=20> */
[----:B------:R3:W5:Y:S04]  /*42300*/  LDL.LU R175, [R1+0x1dd0] ;  /* 0x001dd00001af7983 */ /* 0x0007680000300800 */
[----:B------:R-:W-:Y:S04]  /*42310*/  STL [R1+0x1a10], R149 ;  /* 0x001a109501007387 */ /* 0x000fe80000100800 */
[----:B------:R-:W4:Y:S04]  /*42320*/  LDL.LU R151, [R1+0x1a2c] ;  /* 0x001a2c0001977983 */ /* 0x000f280000300800 */
[----:B------:R-:W3:Y:S04]  /*42330*/  LDL.LU R46, [R1+0x1a40] ;  /* 0x001a4000012e7983 */ /* 0x000ee80000300800 */
        /* <DEDUP_REMOVED lines=16> */
[----:B------:R-:W-:Y:S01]  /*42440*/  IMAD.X R150, R150, 0x1, R2, P5 ;  /* 0x0000000196967824 */ /* 0x000fe200028e0602 */
[----:B------:R-:W-:Y:S02]  /*42450*/  IADD3 R144, P5, R144, R43, RZ ;  /* 0x0000002b90907210 */ /* 0x000fe40007fbe0ff */
[----:B------:R1:W-:Y:S04]  /*42460*/  LDGSTS.E [R3+0x4800], [R4.64], P2 ;  /* 0x0480000004037fae */ /* 0x0003e80009121844 */
[----:B------:R-:W-:Y:S04]  /*42470*/  STL [R1+0x1a1c], R150 ;  /* 0x001a1c9601007387 */ /* 0x000fe80000100800 */
[----:B------:R2:W5:Y:S01]  /*42480*/  LDL.LU R165, [R1+0x1db8] ;  /* 0x001db80001a57983 */ /* 0x0005620000300800 */
[----:B-1----:R-:W-:-:S03]  /*42490*/  IMAD.MOV.U32 R4, RZ, RZ, R160 ;  /* 0x000000ffff047224 */ /* 0x002fc600078e00a0 */
[----:B------:R1:W5:Y:S01]  /*424a0*/  LDL.LU R166, [R1+0x1db4] ;  /* 0x001db40001a67983 */ /* 0x0003620000300800 */
[----:B------:R-:W-:-:S03]  /*424b0*/  IMAD.MOV.U32 R5, RZ, RZ, R167 ;  /* 0x000000ffff057224 */ /* 0x000fc600078e00a7 */
[----:B------:R-:W-:Y:S04]  /*424c0*/  STL [R1+0x1a30], R144 ;  /* 0x001a309001007387 */ /* 0x000fe80000100800 */
[----:B------:R-:W2:Y:S04]  /*424d0*/  LDL.LU R239, [R1+0x1a4c] ;  /* 0x001a4c0001ef7983 */ /* 0x000ea80000300800 */
[----:B------:R1:W-:Y:S04]  /*424e0*/  LDGSTS.E [R3+0x4c00], [R4.64], P2 ;  /* 0x04c0000004037fae */ /* 0x0003e80009121844 */
[----:B------:R-:W2:Y:S04]  /*424f0*/  LDL.LU R47, [R1+0x1a60] ;  /* 0x001a6000012f7983 */ /* 0x000ea80000300800 */
[----:B------:R2:W5:Y:S01]  /*42500*/  LDL.LU R167, [R1+0x1db0] ;  /* 0x001db00001a77983 */ /* 0x0005620000300800 */
[----:B-1----:R-:W-:-:S03]  /*42510*/  IMAD.MOV.U32 R4, RZ, RZ, R162 ;  /* 0x000000ffff047224 */ /* 0x002fc600078e00a2 */
[----:B------:R1:W5:Y:S01]  /*42520*/  LDL.LU R160, [R1+0x1dac] ;  /* 0x001dac0001a07983 */ /* 0x0003620000300800 */
        /* <DEDUP_REMOVED lines=8> */
[----:B----4-:R-:W-:Y:S01]  /*425b0*/  IMAD.X R151, R151, 0x1, R2, P5 ;  /* 0x0000000197977824 */ /* 0x010fe200028e0602 */
[----:B---3--:R-:W-:-:S04]  /*425c0*/  IADD3 R46, P5, R46, R43, RZ ;  /* 0x0000002b2e2e7210 */ /* 0x008fc80007fbe0ff */
[----:B------:R-:W-:Y:S04]  /*425d0*/  STL [R1+0x1a2c], R151 ;  /* 0x001a2c9701007387 */ /* 0x000fe80000100800 */
[----:B------:R3:W5:Y:S04]  /*425e0*/  LDL.LU R161, [R1+0x1da8] ;  /* 0x001da80001a17983 */ /* 0x0007680000300800 */
[----:B------:R3:W5:Y:S04]  /*425f0*/  LDL.LU R162, [R1+0x1da4] ;  /* 0x001da40001a27983 */ /* 0x0007680000300800 */
[----:B------:R-:W-:Y:S04]  /*42600*/  STL [R1+0x1a40], R46 ;  /* 0x001a402e01007387 */ /* 0x000fe80000100800 */
[----:B------:R-:W4:Y:S04]  /*42610*/  LDL.LU R237, [R1+0x1a5c] ;  /* 0x001a5c0001ed7983 */ /* 0x000f280000300800 */
[----:B------:R-:W3:Y:S01]  /*42620*/  LDL.LU R67, [R1+0x1a70] ;  /* 0x001a700001437983 */ /* 0x000ee20000300800 */
[----:B--2---:R-:W-:-:S03]  /*42630*/  IMAD.X R145, R145, 0x1, R2, P5 ;  /* 0x0000000191917824 */ /* 0x004fc600028e0602 */
[----:B------:R2:W5:Y:S01]  /*42640*/  LDL.LU R163, [R1+0x1da0] ;  /* 0x001da00001a37983 */ /* 0x0005620000300800 */
[----:B------:R-:W-:-:S03]  /*42650*/  IADD3 R238, P5, R238, R43, RZ ;  /* 0x0000002beeee7210 */ /* 0x000fc60007fbe0ff */
[----:B------:R2:W5:Y:S04]  /*42660*/  LDL.LU R216, [R1+0x1d9c] ;  /* 0x001d9c0001d87983 */ /* 0x0005680000300800 */
[----:B------:R-:W-:Y:S04]  /*42670*/  STL [R1+0x1a3c], R145 ;  /* 0x001a3c9101007387 */ /* 0x000fe80000100800 */
[----:B------:R2:W5:Y:S04]  /*42680*/  LDL.LU R217, [R1+0x1d98] ;  /* 0x001d980001d97983 */ /* 0x0005680000300800 */
[----:B------:R2:W5:Y:S04]  /*42690*/  LDL.LU R218, [R1+0x1d94] ;  /* 0x001d940001da7983 */ /* 0x0005680000300800 */
[----:B------:R-:W-:Y:S04]  /*426a0*/  STL [R1+0x1a50], R238 ;  /* 0x001a50ee01007387 */ /* 0x000fe80000100800 */
[----:B------:R-:W2:Y:S01]  /*426b0*/  LDL.LU R236, [R1+0x1a6c] ;  /* 0x001a6c0001ec7983 */ /* 0x000ea20000300800 */
[----:B-1----:R-:W-:-:S02]  /*426c0*/  IMAD.MOV.U32 R4, RZ, RZ, R212 ;  /* 0x000000ffff047224 */ /* 0x002fc400078e00d4 */
[----:B------:R-:W-:Y:S01]  /*426d0*/  IMAD.MOV.U32 R5, RZ, RZ, R219 ;  /* 0x000000ffff057224 */ /* 0x000fe200078e00db */
[----:B------:R-:W2:Y:S04]  /*426e0*/  LDL.LU R63, [R1+0x1a80] ;  /* 0x001a8000013f7983 */ /* 0x000ea80000300800 */
[----:B------:R1:W5:Y:S04]  /*426f0*/  LDL.LU R219, [R1+0x1d90] ;  /* 0x001d900001db7983 */ /* 0x0003680000300800 */
[----:B------:R1:W-:Y:S04]  /*42700*/  LDGSTS.E [R3+0x5c00], [R4.64], P2 ;  /* 0x05c0000004037fae */ /* 0x0003e80009121844 */
[----:B------:R1:W5:Y:S02]  /*42710*/  LDL.LU R212, [R1+0x1d8c] ;  /* 0x001d8c0001d47983 */ /* 0x0003640000300800 */
[----:B-1----:R-:W-:-:S02]  /*42720*/  IMAD.MOV.U32 R4, RZ, RZ, R214 ;  /* 0x000000ffff047224 */ /* 0x002fc400078e00d6 */
[----:B------:R-:W-:Y:S02]  /*42730*/  IMAD.X R239, R239, 0x1, R2, P5 ;  /* 0x00000001efef7824 */ /* 0x000fe400028e0602 */
[----:B------:R-:W-:-:S03]  /*42740*/  IMAD.MOV.U32 R5, RZ, RZ, R213 ;  /* 0x000000ffff057224 */ /* 0x000fc600078e00d5 */
[----:B------:R-:W-:Y:S01]  /*42750*/  STL [R1+0x1a4c], R239 ;  /* 0x001a4cef01007387 */ /* 0x000fe20000100800 */
[----:B------:R-:W-:-:S03]  /*42760*/  IADD3 R47, P5, R47, R43, RZ ;  /* 0x0000002b2f2f7210 */ /* 0x000fc60007fbe0ff */
[----:B------:R1:W5:Y:S04]  /*42770*/  LDL.LU R213, [R1+0x1d88] ;  /* 0x001d880001d57983 */ /* 0x0003680000300800 */
[----:B------:R1:W5:Y:S04]  /*42780*/  LDL.LU R214, [R1+0x1d84] ;  /* 0x001d840001d67983 */ /* 0x0003680000300800 */
[----:B------:R-:W-:Y:S04]  /*42790*/  STL [R1+0x1a60], R47 ;  /* 0x001a602f01007387 */ /* 0x000fe80000100800 */
[----:B------:R-:W2:Y:S04]  /*427a0*/  LDL.LU R66, [R1+0x1a7c] ;  /* 0x001a7c0001427983 */ /* 0x000ea80000300800 */
[----:B------:R1:W-:Y:S04]  /*427b0*/  LDGSTS.E [R3+0x6000], [R4.64], P2 ;  /* 0x0600000004037fae */ /* 0x0003e80009121844 */
[----:B------:R-:W2:Y:S01]  /*427c0*/  LDL.LU R59, [R1+0x1a90] ;  /* 0x001a9000013b7983 */ /* 0x000ea20000300800 */
[----:B-1----:R-:W-:-:S02]  /*427d0*/  IMAD.MOV.U32 R5, RZ, RZ, R215 ;  /* 0x000000ffff057224 */ /* 0x002fc400078e00d7 */
[----:B------:R-:W-:Y:S01]  /*427e0*/  IMAD.MOV.U32 R4, RZ, RZ, R228 ;  /* 0x000000ffff047224 */ /* 0x000fe200078e00e4 */
[----:B------:R1:W5:Y:S04]  /*427f0*/  LDL.LU R215, [R1+0x1d80] ;  /* 0x001d800001d77983 */ /* 0x0003680000300800 */
[----:B------:R1:W5:Y:S04]  /*42800*/  LDL.LU R228, [R1+0x1d7c] ;  /* 0x001d7c0001e47983 */ /* 0x0003680000300800 */
[----:B------:R1:W-:Y:S01]  /*42810*/  LDGSTS.E [R3+0x6400], [R4.64], P2 ;  /* 0x0640000004037fae */ /* 0x0003e20009121844 */
[----:B----4-:R-:W-:Y:S01]  /*42820*/  IMAD.X R237, R237, 0x1, R2, P5 ;  /* 0x00000001eded7824 */ /* 0x010fe200028e0602 */
[----:B---3--:R-:W-:-:S04]  /*42830*/  IADD3 R67, P5, R67, R43, RZ ;  /* 0x0000002b43437210 */ /* 0x008fc80007fbe0ff */
[----:B------:R-:W-:Y:S04]  /*42840*/  STL [R1+0x1a5c], R237 ;  /* 0x001a5ced01007387 */ /* 0x000fe80000100800 */
[----:B------:R-:W-:Y:S04]  /*42850*/  STL [R1+0x1a70], R67 ;  /* 0x001a704301007387 */ /* 0x000fe80000100800 */
[----:B------:R-:W3:Y:S04]  /*42860*/  LDL.LU R62, [R1+0x1a8c] ;  /* 0x001a8c00013e7983 */ /* 0x000ee80000300800 */
[----:B------:R-:W4:Y:S04]  /*42870*/  LDL.LU R55, [R1+0x1aa0] ;  /* 0x001aa00001377983 */ /* 0x000f280000300800 */
[----:B------:R-:W4:Y:S01]  /*42880*/  LDL.LU R58, [R1+0x1a9c] ;  /* 0x001a9c00013a7983 */ /* 0x000f220000300800 */
[----:B--2---:R-:W-:-:S05]  /*42890*/  IMAD.X R236, R236, 0x1, R2, P5 ;  /* 0x00000001ecec7824 */ /* 0x004fca00028e0602 */
[----:B------:R-:W-:Y:S04]  /*428a0*/  STL [R1+0x1a6c], R236 ;  /* 0x001a6cec01007387 */ /* 0x000fe80000100800 */
[----:B------:R-:W2:Y:S01]  /*428b0*/  LDL.LU R42, [R1+0x1ab0] ;  /* 0x001ab000012a7983 */ /* 0x000ea20000300800 */
        /* <DEDUP_REMOVED lines=9> */
[----:B------:R-:W-:Y:S01]  /*42950*/  IADD3 R63, P5, R63, R43, RZ ;  /* 0x0000002b3f3f7210 */ /* 0x000fe20007fbe0ff */
[----:B-1----:R-:W-:Y:S02]  /*42960*/  IMAD.MOV.U32 R4, RZ, RZ, R136 ;  /* 0x000000ffff047224 */ /* 0x002fe400078e0088 */
[----:B------:R-:W-:-:S05]  /*42970*/  IMAD.MOV.U32 R5, RZ, RZ, R137 ;  /* 0x000000ffff057224 */ /* 0x000fca00078e0089 */
[----:B------:R1:W-:Y:S01]  /*42980*/  LDGSTS.E [R3+0x7400], [R4.64], P2 ;  /* 0x0740000004037fae */ /* 0x0003e20009121844 */
[----:B------:R-:W-:Y:S01]  /*42990*/  IMAD.X R66, R66, 0x1, R2, P5 ;  /* 0x0000000142427824 */ /* 0x000fe200028e0602 */
[----:B------:R-:W-:Y:S01]  /*429a0*/  IADD3 R59, P5, R59, R43, RZ ;  /* 0x0000002b3b3b7210 */ /* 0x000fe20007fbe0ff */
[----:B-1----:R-:W-:Y:S02]  /*429b0*/  IMAD.MOV.U32 R4, RZ, RZ, R134 ;  /* 0x000000ffff047224 */ /* 0x002fe400078e0086 */
[----:B------:R-:W-:-:S05]  /*429c0*/  IMAD.MOV.U32 R5, RZ, RZ, R135 ;  /* 0x000000ffff057224 */ /* 0x000fca00078e0087 */
[----:B------:R1:W-:Y:S02]  /*429d0*/  LDGSTS.E [R3+0x7800], [R4.64], P2 ;  /* 0x0780000004037fae */ /* 0x0003e40009121844 */
[----:B-1----:R-:W-:Y:S02]  /*429e0*/  IMAD.MOV.U32 R4, RZ, RZ, R132 ;  /* 0x000000ffff047224 */ /* 0x002fe400078e0084 */
[----:B------:R-:W-:-:S05]  /*429f0*/  IMAD.MOV.U32 R5, RZ, RZ, R133 ;  /* 0x000000ffff057224 */ /* 0x000fca00078e0085 */
[----:B------:R1:W-:Y:S01]  /*42a00*/  LDGSTS.E [R3+0x7c00], [R4.64], P2 ;  /* 0x07c0000004037fae */ /* 0x0003e20009121844 */
[----:B------:R-:W-:Y:S02]  /*42a10*/  IMAD.MOV.U32 R140, RZ, RZ, R128 ;  /* 0x000000ffff8c7224 */ /* 0x000fe400078e0080 */
[----:B-1----:R-:W-:Y:S02]  /*42a20*/  IMAD.MOV.U32 R4, RZ, RZ, R130 ;  /* 0x000000ffff047224 */ /* 0x002fe400078e0082 */
[----:B------:R-:W-:Y:S01]  /*42a30*/  IMAD.MOV.U32 R5, RZ, RZ, R131 ;  /* 0x000000ffff057224 */ /* 0x000fe200078e0083 */
[----:B------:R-:W-:Y:S04]  /*42a40*/  STL [R1+0x1a80], R63 ;  /* 0x001a803f01007387 */ /* 0x000fe80000100800 */
[----:B------:R1:W-:Y:S01]  /*42a50*/  LDGSTS.E [R3+0x8000], [R4.64], P2 ;  /* 0x0800000004037fae */ /* 0x0003e20009121844 */
[----:B------:R-:W-:-:S03]  /*42a60*/  IMAD.MOV.U32 R141, RZ, RZ, R129 ;  /* 0x000000ffff8d7224 */ /* 0x000fc600078e0081 */
[----:B------:R-:W-:Y:S01]  /*42a70*/  STL [R1+0x1a7c], R66 ;  /* 0x001a7c4201007387 */ /* 0x000fe20000100800 */
[----:B------:R-:W-:-:S03]  /*42a80*/  IMAD.MOV.U32 R142, RZ, RZ, R126 ;  /* 0x000000ffff8e7224 */ /* 0x000fc600078e007e */
[----:B-1----:R-:W1:Y:S01]  /*42a90*/  S2R R4, SR_TID.X ;  /* 0x0000000000047919 */ /* 0x002e620000002100 */
[----:B------:R-:W-:-:S03]  /*42aa0*/  IMAD.MOV.U32 R143, RZ, RZ, R127 ;  /* 0x000000ffff8f7224 */ /* 0x000fc600078e007f */
[----:B------:R-:W-:Y:S01]  /*42ab0*/  STL [R1+0x1a90], R59 ;  /* 0x001a903b01007387 */ /* 0x000fe20000100800 */
[----:B------:R-:W-:Y:S02]  /*42ac0*/  IMAD.MOV.U32 R136, RZ, RZ, R124 ;  /* 0x000000ffff887224 */ /* 0x000fe400078e007c */
[----:B------:R-:W-:Y:S01]  /*42ad0*/  IMAD.MOV.U32 R137, RZ, RZ, R125 ;  /* 0x000000ffff897224 */ /* 0x000fe200078e007d */
[----:B------:R1:W-:Y:S01]  /*42ae0*/  LDGSTS.E [R3+0x8400], [R140.64], P2 ;  /* 0x084000008c037fae */ /* 0x0003e20009121844 */
[----:B------:R-:W-:Y:S02]  /*42af0*/  IMAD.MOV.U32 R138, RZ, RZ, R122 ;  /* 0x000000ffff8a7224 */ /* 0x000fe400078e007a */
[----:B------:R-:W-:Y:S01]  /*42b00*/  IMAD.MOV.U32 R139, RZ, RZ, R123 ;  /* 0x000000ffff8b7224 */ /* 0x000fe200078e007b */
[----:B------:R1:W-:Y:S01]  /*42b10*/  LDGSTS.E [R3+0x8800], [R142.64], P2 ;  /* 0x088000008e037fae */ /* 0x0003e20009121844 */
[----:B------:R-:W-:Y:S02]  /*42b20*/  IMAD.MOV.U32 R132, RZ, RZ, R120 ;  /* 0x000000ffff847224 */ /* 0x000fe400078e0078 */
[----:B------:R-:W-:Y:S01]  /*42b30*/  IMAD.MOV.U32 R133, RZ, RZ, R121 ;  /* 0x000000ffff857224 */ /* 0x000fe200078e0079 */
[----:B------:R1:W-:Y:S01]  /*42b40*/  LDGSTS.E [R3+0x8c00], [R136.64], P2 ;  /* 0x08c0000088037fae */ /* 0x0003e20009121844 */
[----:B------:R-:W-:-:S02]  /*42b50*/  IMAD.MOV.U32 R134, RZ, RZ, R118 ;  /* 0x000000ffff867224 */ /* 0x000fc400078e0076 */
[----:B------:R-:W-:Y:S01]  /*42b60*/  IMAD.MOV.U32 R135, RZ, RZ, R119 ;  /* 0x000000ffff877224 */ /* 0x000fe200078e0077 */
[----:B------:R2:W-:Y:S01]  /*42b70*/  LDGSTS.E [R3+0x9000], [R138.64], P2 ;  /* 0x090000008a037fae */ /* 0x0005e20009121844 */
[----:B------:R-:W-:Y:S02]  /*42b80*/  IMAD.MOV.U32 R128, RZ, RZ, R116 ;  /* 0x000000ffff807224 */ /* 0x000fe400078e0074 */
[----:B------:R-:W-:Y:S02]  /*42b90*/  IMAD.MOV.U32 R129, RZ, RZ, R117 ;  /* 0x000000ffff817224 */ /* 0x000fe400078e0075 */
[----:B------:R-:W-:Y:S02]  /*42ba0*/  IMAD.MOV.U32 R130, RZ, RZ, R114 ;  /* 0x000000ffff827224 */ /* 0x000fe400078e0072 */
[----:B------:R-:W-:Y:S02]  /*42bb0*/  IMAD.MOV.U32 R131, RZ, RZ, R115 ;  /* 0x000000ffff837224 */ /* 0x000fe400078e0073 */
[----:B------:R-:W-:Y:S01]  /*42bc0*/  IMAD.MOV.U32 R126, RZ, RZ, R110 ;  /* 0x000000ffff7e7224 */ /* 0x000fe200078e006e */
[----:B-1----:R-:W-:Y:S01]  /*42bd0*/  LOP3.LUT R5, R4, 0x7f, RZ, 0xc0, !PT ;  /* 0x0000007f04057812 */ /* 0x002fe200078ec0ff */
[----:B------:R-:W-:Y:S01]  /*42be0*/  IMAD.MOV.U32 R124, RZ, RZ, R112 ;  /* 0x000000ffff7c7224 */ /* 0x000fe200078e0070 */
[----:B------:R1:W-:Y:S01]  /*42bf0*/  LDGSTS.E [R3+0x9400], [R132.64], P2 ;  /* 0x0940000084037fae */ /* 0x0003e20009121844 */
        /* <DEDUP_REMOVED lines=12> */
[----:B------:R-:W-:Y:S01]  /*42cc0*/  IMAD.MOV.U32 R110, RZ, RZ, R235 ;  /* 0x000000ffff6e7224 */ /* 0x000fe200078e00eb */
[----:B------:R-:W-:Y:S01]  /*42cd0*/  LOP3.LUT R4, R4, 0x60, RZ, 0xc0, !PT ;  /* 0x0000006004047812 */ /* 0x000fe200078ec0ff */
        /* <DEDUP_REMOVED lines=10> */
[----:B------:R-:W-:Y:S01]  /*42d80*/  IMAD.MOV.U32 R33, RZ, RZ, R45 ;  /* 0x000000ffff217224 */ /* 0x000fe200078e002d */
[----:B------:R-:W-:Y:S01]  /*42d90*/  SHF.R.U32.HI R4, RZ, 0x1, R4 ;  /* 0x00000001ff047819 */ /* 0x000fe20000011604 */
[----:B------:R-:W-:Y:S01]  /*42da0*/  IMAD.MOV.U32 R36, RZ, RZ, R102 ;  /* 0x000000ffff247224 */ /* 0x000fe200078e0066 */
[----:B------:R1:W-:Y:S01]  /*42db0*/  LDGSTS.E [R3+0x9c00], [R128.64], P2 ;  /* 0x09c0000080037fae */ /* 0x0003e20009121844 */
[----:B------:R-:W-:Y:S02]  /*42dc0*/  IMAD.MOV.U32 R37, RZ, RZ, R44 ;  /* 0x000000ffff257224 */ /* 0x000fe400078e002c */
[----:B------:R-:W-:Y:S01]  /*42dd0*/  IMAD.MOV.U32 R32, RZ, RZ, R101 ;  /* 0x000000ffff207224 */ /* 0x000fe200078e0065 */
[----:B------:R1:W-:Y:S01]  /*42de0*/  LDGSTS.E [R3+0xa000], [R130.64], P2 ;  /* 0x0a00000082037fae */ /* 0x0003e20009121844 */
[----:B------:R-:W-:-:S02]  /*42df0*/  IMAD.MOV.U32 R101, RZ, RZ, R48 ;  /* 0x000000ffff657224 */ /* 0x000fc400078e0030 */
[----:B------:R-:W-:Y:S01]  /*42e00*/  IMAD.SHL.U32 R5, R5, 0x4, RZ ;  /* 0x0000000405057824 */ /* 0x000fe200078e00ff */
[----:B------:R1:W-:Y:S01]  /*42e10*/  LDGSTS.E [R3+0xa400], [R124.64], P2 ;  /* 0x0a4000007c037fae */ /* 0x0003e20009121844 */
[----:B------:R-:W-:Y:S02]  /*42e20*/  IMAD.MOV.U32 R102, RZ, RZ, R97 ;  /* 0x000000ffff667224 */ /* 0x000fe400078e0061 */
[----:B------:R-:W-:Y:S02]  /*42e30*/  IMAD.MOV.U32 R103, RZ, RZ, R49 ;  /* 0x000000ffff677224 */ /* 0x000fe400078e0031 */
[----:B------:R-:W-:Y:S01]  /*42e40*/  IMAD.MOV.U32 R234, RZ, RZ, R229 ;  /* 0x000000ffffea7224 */ /* 0x000fe200078e00e5 */
[----:B------:R-:W-:Y:S01]  /*42e50*/  LOP3.LUT R4, R5, R4, RZ, 0x3c, !PT ;  /* 0x0000000405047212 */ /* 0x000fe200078e3cff */
[----:B------:R-:W-:Y:S01]  /*42e60*/  IMAD.MOV.U32 R97, RZ, RZ, R52 ;  /* 0x000000ffff617224 */ /* 0x000fe200078e0034 */
[----:B------:R1:W-:Y:S01]  /*42e70*/  LDGSTS.E [R3+0xa800], [R126.64], P2 ;  /* 0x0a8000007e037fae */ /* 0x0003e20009121844 */
[----:B------:R-:W-:-:S02]  /*42e80*/  IMAD.MOV.U32 R232, RZ, RZ, R230 ;  /* 0x000000ffffe87224 */ /* 0x000fc400078e00e6 */
[----:B------:R-:W-:Y:S02]  /*42e90*/  IMAD.MOV.U32 R235, RZ, RZ, R53 ;  /* 0x000000ffffeb7224 */ /* 0x000fe400078e0035 */
[----:B---3--:R-:W-:Y:S02]  /*42ea0*/  IMAD.X R62, R62, 0x1, R2, P5 ;  /* 0x000000013e3e7824 */ /* 0x008fe400028e0602 */
[----:B------:R-:W-:Y:S01]  /*42eb0*/  IMAD.MOV.U32 R233, RZ, RZ, R56 ;  /* 0x000000ffffe97224 */ /* 0x000fe200078e0038 */
[----:B------:R-:W-:Y:S01]  /*42ec0*/  LOP3.LUT R4, R4, 0x40, RZ, 0x3c, !PT ;  /* 0x0000004004047812 */ /* 0x000fe200078e3cff */
[----:B------:R-:W-:Y:S01]  /*42ed0*/  IMAD.MOV.U32 R52, RZ, RZ, R231 ;  /* 0x000000ffff347224 */ /* 0x000fe200078e00e7 */
[----:B----4-:R-:W-:Y:S01]  /*42ee0*/  IADD3 R55, P5, R55, R43, RZ ;  /* 0x0000002b37377210 */ /* 0x010fe20007fbe0ff */
[----:B------:R-:W-:Y:S04]  /*42ef0*/  STL [R1+0x1a8c], R62 ;  /* 0x001a8c3e01007387 */ /* 0x000fe80000100800 */
[----:B------:R-:W-:Y:S01]  /*42f00*/  IMAD.X R58, R58, 0x1, R2, P5 ;  /* 0x000000013a3a7824 */ /* 0x000fe200028e0602 */
[----:B------:R-:W-:Y:S04]  /*42f10*/  STL [R1+0x1aa0], R55 ;  /* 0x001aa03701007387 */ /* 0x000fe80000100800 */
[----:B------:R-:W-:Y:S04]  /*42f20*/  STL [R1+0x1a9c], R58 ;  /* 0x001a9c3a01007387 */ /* 0x000fe80000100800 */
[----:B------:R3:W-:Y:S01]  /*42f30*/  STL.64 [R1+0x1698], R140 ;  /* 0x0016988c01007387 */ /* 0x0007e20000100a00 */
[----:B------:R-:W-:-:S02]  /*42f40*/  IMAD.MOV.U32 R40, RZ, RZ, R208 ;  /* 0x000000ffff287224 */ /* 0x000fc400078e00d0 */
[----:B------:R-:W-:Y:S01]  /*42f50*/  IMAD.MOV.U32 R48, RZ, RZ, R209 ;  /* 0x000000ffff307224 */ /* 0x000fe200078e00d1 */
[----:B------:R4:W-:Y:S01]  /*42f60*/  LDGSTS.E [R3+0xac00], [R120.64], P2 ;  /* 0x0ac0000078037fae */ /* 0x0009e20009121844 */
[----:B------:R-:W-:Y:S02]  /*42f70*/  IMAD.MOV.U32 R53, RZ, RZ, R57 ;  /* 0x000000ffff357224 */ /* 0x000fe400078e0039 */
[----:B------:R-:W-:Y:S01]  /*42f80*/  IMAD.MOV.U32 R41, RZ, RZ, R60 ;  /* 0x000000ffff297224 */ /* 0x000fe200078e003c */
[----:B------:R1:W-:Y:S01]  /*42f90*/  LDGSTS.E [R3+0xb000], [R122.64], P2 ;  /* 0x0b0000007a037fae */ /* 0x0003e20009121844 */
[----:B--2---:R-:W-:Y:S01]  /*42fa0*/  IADD3 R42, P5, R42, R43, RZ ;  /* 0x0000002b2a2a7210 */ /* 0x004fe20007fbe0ff */
[----:B------:R-:W-:Y:S02]  /*42fb0*/  IMAD.MOV.U32 R44, RZ, RZ, R210 ;  /* 0x000000ffff2c7224 */ /* 0x000fe400078e00d2 */
[----:B------:R-:W-:Y:S01]  /*42fc0*/  IMAD.MOV.U32 R49, RZ, RZ, R61 ;  /* 0x000000ffff317224 */ /* 0x000fe200078e003d */
[----:B------:R2:W-:Y:S04]  /*42fd0*/  LDGSTS.E [R3+0xb400], [R116.64], P2 ;  /* 0x0b40000074037fae */ /* 0x0005e80009121844 */
[----:B------:R-:W-:Y:S04]  /*42fe0*/  STL [R1+0x1ab0], R42 ;  /* 0x001ab02a01007387 */ /* 0x000fe80000100800 */
        /* <DEDUP_REMOVED lines=21> */
[----:B------:R1:W5:Y:S04]  /*43140*/  LDL.LU R229, [R1+0x1d78] ;  /* 0x001d780001e57983 */ /* 0x0003680000300800 */
[----:B------:R1:W-:Y:S04]  /*43150*/  STL.64 [R1+0x1738], R100 ;  /* 0x0017386401007387 */ /* 0x0003e80000100a00 */
[----:B------:R1:W5:Y:S04]  /*43160*/  LDL.LU R230, [R1+0x1d74] ;  /* 0x001d740001e67983 */ /* 0x0003680000300800 */
[----:B------:R1:W-:Y:S04]  /*43170*/  STL.64 [R1+0x1730], R102 ;  /* 0x0017306601007387 */ /* 0x0003e80000100a00 */
[----:B------:R1:W5:Y:S04]  /*43180*/  LDL.LU R231, [R1+0x1d70] ;  /* 0x001d700001e77983 */ /* 0x0003680000300800 */
[----:B------:R1:W-:Y:S04]  /*43190*/  STL.64 [R1+0x1728], R96 ;  /* 0x0017286001007387 */ /* 0x0003e80000100a00 */
[----:B------:R1:W5:Y:S04]  /*431a0*/  LDL.LU R208, [R1+0x1d6c] ;  /* 0x001d6c0001d07983 */ /* 0x0003680000300800 */
[----:B------:R-:W-:Y:S01]  /*431b0*/  STL.64 [R1+0x1720], R234 ;  /* 0x001720ea01007387 */ /* 0x000fe20000100a00 */
[----:B------:R-:W-:-:S03]  /*431c0*/  IMAD R4, R211, 0x10000, R4 ;  /* 0x00010000d3047824 */ /* 0x000fc600078e0204 */
[----:B------:R1:W5:Y:S01]  /*431d0*/  LDL.LU R209, [R1+0x1d68] ;  /* 0x001d680001d17983 */ /* 0x0003620000300800 */
[----:B------:R-:W-:-:S03]  /*431e0*/  IMAD.MOV.U32 R45, RZ, RZ, R64 ;  /* 0x000000ffff2d7224 */ /* 0x000fc600078e0040 */
[----:B------:R-:W-:Y:S04]  /*431f0*/  STL.64 [R1+0x1718], R232 ;  /* 0x001718e801007387 */ /* 0x000fe80000100a00 */
[----:B------:R1:W5:Y:S04]  /*43200*/  LDL.LU R210, [R1+0x1d64] ;  /* 0x001d640001d27983 */ /* 0x0003680000300800 */
[----:B------:R-:W-:Y:S04]  /*43210*/  STL.64 [R1+0x1710], R52 ;  /* 0x0017103401007387 */ /* 0x000fe80000100a00 */
[----:B------:R1:W5:Y:S04]  /*43220*/  LDL.LU R211, [R1+0x1d60] ;  /* 0x001d600001d37983 */ /* 0x0003680000300800 */
[----:B------:R1:W-:Y:S04]  /*43230*/  STL.64 [R1+0x1708], R40 ;  /* 0x0017082801007387 */ /* 0x0003e80000100a00 */
[----:B---3--:R3:W5:Y:S04]  /*43240*/  LDL.LU.64 R140, [R1+0x1d58] ;  /* 0x001d5800018c7983 */ /* 0x0087680000300a00 */
[----:B------:R2:W-:Y:S04]  /*43250*/  STL.64 [R1+0x1700], R48 ;  /* 0x0017003001007387 */ /* 0x0005e80000100a00 */
[----:B-1----:R3:W5:Y:S04]  /*43260*/  LDL.LU.64 R142, [R1+0x1d50] ;  /* 0x001d5000018e7983 */ /* 0x0027680000300a00 */
[----:B------:R1:W-:Y:S04]  /*43270*/  STL.64 [R1+0x16f8], R44 ;  /* 0x0016f82c01007387 */ /* 0x0003e80000100a00 */
[----:B------:R3:W5:Y:S04]  /*43280*/  LDL.LU.64 R136, [R1+0x1d48] ;  /* 0x001d480001887983 */ /* 0x0007680000300a00 */
[----:B------:R3:W5:Y:S04]  /*43290*/  LDL.LU.64 R138, [R1+0x1d40] ;  /* 0x001d4000018a7983 */ /* 0x0007680000300a00 */
[----:B------:R3:W5:Y:S04]  /*432a0*/  LDL.LU.64 R132, [R1+0x1d38] ;  /* 0x001d380001847983 */ /* 0x0007680000300a00 */
[----:B------:R3:W5:Y:S04]  /*432b0*/  LDL.LU.64 R134, [R1+0x1d30] ;  /* 0x001d300001867983 */ /* 0x0007680000300a00 */
[----:B------:R3:W5:Y:S04]  /*432c0*/  LDL.LU.64 R128, [R1+0x1d28] ;  /* 0x001d280001807983 */ /* 0x0007680000300a00 */
[----:B------:R3:W5:Y:S04]  /*432d0*/  LDL.LU.64 R130, [R1+0x1d20] ;  /* 0x001d200001827983 */ /* 0x0007680000300a00 */
[----:B------:R3:W5:Y:S04]  /*432e0*/  LDL.LU.64 R124, [R1+0x1d18] ;  /* 0x001d1800017c7983 */ /* 0x0007680000300a00 */
[----:B------:R3:W5:Y:S04]  /*432f0*/  LDL.LU.64 R126, [R1+0x1d10] ;  /* 0x001d1000017e7983 */ /* 0x0007680000300a00 */
[----:B----4-:R3:W5:Y:S04]  /*43300*/  LDL.LU.64 R120, [R1+0x1d08] ;  /* 0x001d080001787983 */ /* 0x0107680000300a00 */
[----:B------:R3:W5:Y:S04]  /*43310*/  LDL.LU.64 R122, [R1+0x1d00] ;  /* 0x001d0000017a7983 */ /* 0x0007680000300a00 */
[----:B--2---:R3:W5:Y:S04]  /*43320*/  LDL.LU.64 R116, [R1+0x1cf8] ;  /* 0x001cf80001747983 */ /* 0x0047680000300a00 */
[----:B------:R2:W-:Y:S04]  /*43330*/  LDGSTS.E [R3+0xb800], [R118.64], P2 ;  /* 0x0b80000076037fae */ /* 0x0005e80009121844 */
        /* <DEDUP_REMOVED lines=15> */
[----:B--2---:R-:W2:Y:S04]  /*43430*/  LDL.LU R37, [R1+0x1aac] ;  /* 0x001aac0001257983 */ /* 0x004ea80000300800 */
[----:B----4-:R-:W4:Y:S04]  /*43440*/  LDL.LU R33, [R1+0x1ac0] ;  /* 0x001ac00001217983 */ /* 0x010f280000300800 */
[----:B------:R1:W-:Y:S04]  /*43450*/  LDGSTS.E [R3+0xdc00], [R100.64], P2 ;  /* 0x0dc0000064037fae */ /* 0x0003e80009121844 */
[----:B------:R3:W-:Y:S04]  /*43460*/  LDGSTS.E [R3+0xe000], [R102.64], P2 ;  /* 0x0e00000066037fae */ /* 0x0007e80009121844 */
[----:B------:R3:W-:Y:S04]  /*43470*/  LDGSTS.E [R3+0xe400], [R96.64], P2 ;  /* 0x0e40000060037fae */ /* 0x0007e80009121844 */
[----:B-1----:R1:W5:Y:S04]  /*43480*/  LDL.LU.64 R100, [R1+0x1cb8] ;  /* 0x001cb80001647983 */ /* 0x0023680000300a00 */
[----:B------:R1:W-:Y:S04]  /*43490*/  LDGSTS.E [R3+0xe800], [R234.64], P2 ;  /* 0x0e800000ea037fae */ /* 0x0003e80009121844 */
[----:B---3--:R3:W5:Y:S04]  /*434a0*/  LDL.LU.64 R102, [R1+0x1cb0] ;  /* 0x001cb00001667983 */ /* 0x0087680000300a00 */
[----:B------:R1:W-:Y:S04]  /*434b0*/  LDGSTS.E [R3+0xec00], [R232.64], P2 ;  /* 0x0ec00000e8037fae */ /* 0x0003e80009121844 */
[----:B------:R3:W5:Y:S04]  /*434c0*/  LDL.LU.64 R96, [R1+0x1ca8] ;  /* 0x001ca80001607983 */ /* 0x0007680000300a00 */
[----:B------:R1:W-:Y:S04]  /*434d0*/  LDGSTS.E [R3+0xf000], [R52.64], P2 ;  /* 0x0f00000034037fae */ /* 0x0003e80009121844 */
[----:B------:R-:W3:Y:S04]  /*434e0*/  LDL.LU R32, [R1+0x1ad0] ;  /* 0x001ad00001207983 */ /* 0x000ee80000300800 */
[----:B------:R1:W-:Y:S04]  /*434f0*/  LDGSTS.E [R3+0xf400], [R40.64], P2 ;  /* 0x0f40000028037fae */ /* 0x0003e80009121844 */
[----:B------:R2:W-:Y:S04]  /*43500*/  LDGSTS.E [R3+0xf800], [R48.64], P2 ;  /* 0x0f80000030037fae */ /* 0x0005e80009121844 */
[----:B------:R2:W-:Y:S04]  /*43510*/  LDGSTS.E [R3+0xfc00], [R44.64], P2 ;  /* 0x0fc000002c037fae */ /* 0x0005e80009121844 */
[----:B-1----:R-:W3:Y:S04]  /*43520*/  LDL.LU R40, [R1+0x1abc] ;  /* 0x001abc0001287983 */ /* 0x002ee80000300800 */
[----:B------:R1:W-:Y:S04]  /*43530*/  LDGSTS.E [R4+0x200], [R6.64], P2 ;  /* 0x0020000006047fae */ /* 0x0003e80009121844 */
[----:B------:R-:W3:Y:S04]  /*43540*/  LDL.LU R36, [R1+0x1acc] ;  /* 0x001acc0001247983 */ /* 0x000ee80000300800 */
[----:B------:R-:W3:Y:S01]  /*43550*/  LDL.LU R5, [R1+0x1ae0] ;  /* 0x001ae00001057983 */ /* 0x000ee20000300800 */
[----:B-1----:R-:W-:-:S02]  /*43560*/  IMAD.MOV.U32 R6, RZ, RZ, R99 ;  /* 0x000000ffff067224 */ /* 0x002fc400078e0063 */
[----:B------:R-:W-:Y:S02]  /*43570*/  IMAD.MOV.U32 R7, RZ, RZ, R98 ;  /* 0x000000ffff077224 */ /* 0x000fe400078e0062 */
[----:B------:R1:W5:Y:S04]  /*43580*/  LDL.LU R98, [R1+0x1ca0] ;  /* 0x001ca00001627983 */ /* 0x0003680000300800 */
[----:B------:R1:W5:Y:S04]  /*43590*/  LDL.LU R99, [R1+0x1c9c] ;  /* 0x001c9c0001637983 */ /* 0x0003680000300800 */
[----:B------:R1:W-:Y:S02]  /*435a0*/  LDGSTS.E [R4+0x600], [R6.64], P2 ;  /* 0x0060000006047fae */ /* 0x0003e40009121844 */
[----:B-1----:R-:W-:-:S02]  /*435b0*/  IMAD.MOV.U32 R7, RZ, RZ, R156 ;  /* 0x000000ffff077224 */ /* 0x002fc400078e009c */
[----:B------:R-:W-:-:S05]  /*435c0*/  IMAD.MOV.U32 R6, RZ, RZ, R157 ;  /* 0x000000ffff067224 */ /* 0x000fca00078e009d */
[----:B------:R1:W-:Y:S01]  /*435d0*/  LDGSTS.E [R4+0xa00], [R6.64], P2 ;  /* 0x00a0000006047fae */ /* 0x0003e20009121844 */
[----:B--2---:R-:W-:Y:S01]  /*435e0*/  IMAD.X R37, R37, 0x1, R2, P5 ;  /* 0x0000000125257824 */ /* 0x004fe200028e0602 */
[----:B----4-:R-:W-:-:S04]  /*435f0*/  IADD3 R33, P5, R33, R43, RZ ;  /* 0x0000002b21217210 */ /* 0x010fc80007fbe0ff */
[----:B------:R2:W-:Y:S04]  /*43600*/  STL [R1+0x1aac], R37 ;  /* 0x001aac2501007387 */ /* 0x0005e80000100800 */
[----:B------:R4:W5:Y:S04]  /*43610*/  LDL.LU R156, [R1+0x1c98] ;  /* 0x001c9800019c7983 */ /* 0x0009680000300800 */
[----:B------:R4:W5:Y:S04]  /*43620*/  LDL.LU R157, [R1+0x1c94] ;  /* 0x001c9400019d7983 */ /* 0x0009680000300800 */
[----:B------:R2:W-:Y:S04]  /*43630*/  STL [R1+0x1ac0], R33 ;  /* 0x001ac02101007387 */ /* 0x0005e80000100800 */
[----:B------:R-:W2:Y:S04]  /*43640*/  LDL.LU R29, [R1+0x1adc] ;  /* 0x001adc00011d7983 */ /* 0x000ea80000300800 */
[----:B------:R-:W4:Y:S01]  /*43650*/  LDL.LU R3, [R1+0x1af0] ;  /* 0x001af00001037983 */ /* 0x000f220000300800 */
[----:B-1----:R-:W-:-:S02]  /*43660*/  IMAD.MOV.U32 R6, RZ, RZ, R159 ;  /* 0x000000ffff067224 */ /* 0x002fc400078e009f */
[----:B------:R-:W-:Y:S02]  /*43670*/  IMAD.MOV.U32 R7, RZ, RZ, R158 ;  /* 0x000000ffff077224 */ /* 0x000fe400078e009e */
[----:B------:R1:W5:Y:S04]  /*43680*/  LDL.LU R158, [R1+0x1c90] ;  /* 0x001c9000019e7983 */ /* 0x0003680000300800 */
[----:B------:R1:W-:Y:S04]  /*43690*/  LDGSTS.E [R4+0xe00], [R6.64], P2 ;  /* 0x00e0000006047fae */ /* 0x0003e80009121844 */
[----:B------:R1:W5:Y:S02]  /*436a0*/  LDL.LU R159, [R1+0x1c8c] ;  /* 0x001c8c00019f7983 */ /* 0x0003640000300800 */
[----:B-1----:R-:W-:-:S02]  /*436b0*/  IMAD.MOV.U32 R6, RZ, RZ, R54 ;  /* 0x000000ffff067224 */ /* 0x002fc400078e0036 */
[----:B------:R-:W-:-:S05]  /*436c0*/  IMAD.MOV.U32 R7, RZ, RZ, R152 ;  /* 0x000000ffff077224 */ /* 0x000fca00078e0098 */
[----:B------:R1:W-:Y:S01]  /*436d0*/  LDGSTS.E [R4+0x1200], [R6.64], P2 ;  /* 0x0120000006047fae */ /* 0x0003e20009121844 */
[----:B---3--:R-:W-:Y:S01]  /*436e0*/  IMAD.X R40, R40, 0x1, R2, P5 ;  /* 0x0000000128287824 */ /* 0x008fe200028e0602 */
[----:B------:R-:W-:Y:S01]  /*436f0*/  IADD3 R32, P5, R32, R43, RZ ;  /* 0x0000002b20207210 */ /* 0x000fe20007fbe0ff */
[----:B-1----:R-:W-:Y:S02]  /*43700*/  IMAD.MOV.U32 R6, RZ, RZ, R154 ;  /* 0x000000ffff067224 */ /* 0x002fe400078e009a */
[----:B------:R-:W-:Y:S01]  /*43710*/  IMAD.MOV.U32 R7, RZ, RZ, R153 ;  /* 0x000000ffff077224 */ /* 0x000fe200078e0099 */
[----:B------:R1:W-:Y:S01]  /*43720*/  STL [R1+0x1abc], R40 ;  /* 0x001abc2801007387 */ /* 0x0003e20000100800 */
[----:B------:R-:W-:-:S03]  /*43730*/  IMAD.X R36, R36, 0x1, R2, P5 ;  /* 0x0000000124247824 */ /* 0x000fc600028e0602 */
[----:B------:R3:W5:Y:S01]  /*43740*/  LDL.LU R152, [R1+0x1c88] ;  /* 0x001c880001987983 */ /* 0x0007620000300800 */
[----:B------:R-:W-:-:S03]  /*43750*/  IADD3 R5, P5, R5, R43, RZ ;  /* 0x0000002b05057210 */ /* 0x000fc60007fbe0ff */
[----:B------:R-:W-:Y:S04]  /*43760*/  STL [R1+0x1ad0], R32 ;  /* 0x001ad02001007387 */ /* 0x000fe80000100800 */
[----:B------:R-:W3:Y:S04]  /*43770*/  LDL.LU R54, [R1+0x1aec] ;  /* 0x001aec0001367983 */ /* 0x000ee80000300800 */
[----:B------:R1:W-:Y:S04]  /*43780*/  LDGSTS.E [R4+0x1600], [R6.64], P2 ;  /* 0x0160000006047fae */ /* 0x0003e80009121844 */
[----:B------:R-:W3:Y:S04]  /*43790*/  LDL.LU R52, [R1+0x1b00] ;  /* 0x001b000001347983 */ /* 0x000ee80000300800 */
[----:B------:R2:W5:Y:S01]  /*437a0*/  LDL.LU R153, [R1+0x1c84] ;  /* 0x001c840001997983 */ /* 0x0005620000300800 */
[----:B-1----:R-:W-:-:S03]  /*437b0*/  IMAD.MOV.U32 R6, RZ, RZ, R50 ;  /* 0x000000ffff067224 */ /* 0x002fc600078e0032 */
[----:B------:R1:W5:Y:S01]  /*437c0*/  LDL.LU R154, [R1+0x1c80] ;  /* 0x001c8000019a7983 */ /* 0x0003620000300800 */
[----:B------:R-:W-:-:S03]  /*437d0*/  IMAD.MOV.U32 R7, RZ, RZ, R155 ;  /* 0x000000ffff077224 */ /* 0x000fc600078e009b */
[----:B------:R1:W-:Y:S04]  /*437e0*/  STL [R1+0x1acc], R36 ;  /* 0x001acc2401007387 */ /* 0x0003e80000100800 */
[----:B------:R1:W5:Y:S04]  /*437f0*/  LDL.LU R155, [R1+0x1c7c] ;  /* 0x001c7c00019b7983 */ /* 0x0003680000300800 */
[----:B------:R-:W-:Y:S04]  /*43800*/  STL [R1+0x1ae0], R5 ;  /* 0x001ae00501007387 */ /* 0x000fe80000100800 */
        /* <DEDUP_REMOVED lines=26> */
[----:B---3--:R-:W-:Y:S02]  /*439b0*/  IMAD.X R54, R54, 0x1, R2, P5 ;  /* 0x0000000136367824 */ /* 0x008fe400028e0602 */
[----:B-1----:R-:W-:-:S03]  /*439c0*/  IMAD.MOV.U32 R6, RZ, RZ, R238 ;  /* 0x000000ffff067224 */ /* 0x002fc600078e00ee */
[----:B------:R1:W-:Y:S01]  /*439d0*/  STL [R1+0x1aec], R54 ;  /* 0x001aec3601007387 */ /* 0x0003e20000100800 */
[----:B------:R-:W-:-:S03]  /*439e0*/  IADD3 R52, P5, R52, R43, RZ ;  /* 0x0000002b34347210 */ /* 0x000fc60007fbe0ff */
[----:B------:R3:W5:Y:S01]  /*439f0*/  LDL.LU R145, [R1+0x1c64] ;  /* 0x001c640001917983 */ /* 0x0007620000300800 */
[----:B------:R-:W-:-:S03]  /*43a00*/  IMAD.MOV.U32 R7, RZ, RZ, R239 ;  /* 0x000000ffff077224 */ /* 0x000fc600078e00ef */
[----:B------:R1:W-:Y:S04]  /*43a10*/  STL [R1+0x1b00], R52 ;  /* 0x001b003401007387 */ /* 0x0003e80000100800 */
[----:B------:R-:W3:Y:S04]  /*43a20*/  LDL.LU R49, [R1+0x1b1c] ;  /* 0x001b1c0001317983 */ /* 0x000ee80000300800 */
[----:B------:R-:W3:Y:S04]  /*43a30*/  LDL.LU R46, [R1+0x1b30] ;  /* 0x001b3000012e7983 */ /* 0x000ee80000300800 */
[----:B------:R1:W-:Y:S01]  /*43a40*/  LDGSTS.E [R4+0x2e00], [R6.64], P2 ;  /* 0x02e0000006047fae */ /* 0x0003e20009121844 */
[----:B------:R-:W-:Y:S01]  /*43a50*/  IMAD.X R53, R53, 0x1, R2, P5 ;  /* 0x0000000135357824 */ /* 0x000fe200028e0602 */
[----:B------:R-:W-:-:S04]  /*43a60*/  IADD3 R50, P5, R50, R43, RZ ;  /* 0x0000002b32327210 */ /* 0x000fc80007fbe0ff */
[----:B------:R2:W-:Y:S01]  /*43a70*/  STL [R1+0x1afc], R53 ;  /* 0x001afc3501007387 */ /* 0x0005e20000100800 */
[----:B-1----:R-:W-:-:S03]  /*43a80*/  IMAD.MOV.U32 R6, RZ, RZ, R47 ;  /* 0x000000ffff067224 */ /* 0x002fc600078e002f */
[----:B------:R1:W-:Y:S04]  /*43a90*/  STL [R1+0x1b10], R50 ;  /* 0x001b103201007387 */ /* 0x0003e80000100800 */
[----:B------:R-:W3:Y:S04]  /*43aa0*/  LDL.LU R47, [R1+0x1b2c] ;  /* 0x001b2c00012f7983 */ /* 0x000ee80000300800 */
[----:B------:R-:W3:Y:S01]  /*43ab0*/  LDL.LU R44, [R1+0x1b40] ;  /* 0x001b4000012c7983 */ /* 0x000ee20000300800 */
[----:B--2---:R-:W-:Y:S01]  /*43ac0*/  IMAD.X R51, R51, 0x1, R2, P5 ;  /* 0x0000000133337824 */ /* 0x004fe200028e0602 */
[----:B----4-:R-:W-:-:S04]  /*43ad0*/  IADD3 R48, P5, R48, R43, RZ ;  /* 0x0000002b30307210 */ /* 0x010fc80007fbe0ff */
[----:B------:R2:W-:Y:S04]  /*43ae0*/  STL [R1+0x1b0c], R51 ;  /* 0x001b0c3301007387 */ /* 0x0005e80000100800 */
[----:B------:R4:W-:Y:S04]  /*43af0*/  STL [R1+0x1b20], R48 ;  /* 0x001b203001007387 */ /* 0x0009e80000100800 */
[----:B------:R-:W2:Y:S04]  /*43b00*/  LDL.LU R45, [R1+0x1b3c] ;  /* 0x001b3c00012d7983 */ /* 0x000ea80000300800 */
[----:B------:R-:W4:Y:S01]  /*43b10*/  LDL.LU R41, [R1+0x1b50] ;  /* 0x001b500001297983 */ /* 0x000f220000300800 */
        /* <DEDUP_REMOVED lines=9> */
[----:B------:R-:W-:Y:S01]  /*43bb0*/  IADD3 R46, P5, R46, R43, RZ ;  /* 0x0000002b2e2e7210 */ /* 0x000fe20007fbe0ff */
[----:B-1----:R-:W-:Y:S02]  /*43bc0*/  IMAD.MOV.U32 R6, RZ, RZ, R59 ;  /* 0x000000ffff067224 */ /* 0x002fe400078e003b */
[----:B------:R-:W-:-:S05]  /*43bd0*/  IMAD.MOV.U32 R7, RZ, RZ, R62 ;  /* 0x000000ffff077224 */ /* 0x000fca00078e003e */
[----:B------:R1:W-:Y:S02]  /*43be0*/  LDGSTS.E [R4+0x3e00], [R6.64], P2 ;  /* 0x03e0000006047fae */ /* 0x0003e40009121844 */
[----:B-1----:R-:W-:Y:S02]  /*43bf0*/  IMAD.MOV.U32 R6, RZ, RZ, R55 ;  /* 0x000000ffff067224 */ /* 0x002fe400078e0037 */
[----:B------:R-:W-:Y:S02]  /*43c00*/  IMAD.MOV.U32 R7, RZ, RZ, R58 ;  /* 0x000000ffff077224 */ /* 0x000fe400078e003a */
[----:B------:R-:W-:-:S03]  /*43c10*/  IMAD.X R47, R47, 0x1, R2, P5 ;  /* 0x000000012f2f7824 */ /* 0x000fc600028e0602 */
[----:B------:R1:W-:Y:S01]  /*43c20*/  LDGSTS.E [R4+0x4200], [R6.64], P2 ;  /* 0x0420000006047fae */ /* 0x0003e20009121844 */
[----:B------:R-:W-:-:S03]  /*43c30*/  IADD3 R44, P5, R44, R43, RZ ;  /* 0x0000002b2c2c7210 */ /* 0x000fc60007fbe0ff */
[----:B------:R3:W-:Y:S04]  /*43c40*/  STL [R1+0x1b1c], R49 ;  /* 0x001b1c3101007387 */ /* 0x0007e80000100800 */
[----:B------:R2:W-:Y:S01]  /*43c50*/  STL [R1+0x1b30], R46 ;  /* 0x001b302e01007387 */ /* 0x0005e20000100800 */
[----:B-1----:R-:W-:Y:S02]  /*43c60*/  IMAD.MOV.U32 R6, RZ, RZ, R42 ;  /* 0x000000ffff067224 */ /* 0x002fe400078e002a */
[----:B------:R-:W-:Y:S01]  /*43c70*/  IMAD.MOV.U32 R7, RZ, RZ, R37 ;  /* 0x000000ffff077224 */ /* 0x000fe200078e0025 */
[----:B------:R-:W3:Y:S04]  /*43c80*/  LDL.LU R42, [R1+0x1b4c] ;  /* 0x001b4c00012a7983 */ /* 0x000ee80000300800 */
[----:B------:R1:W-:Y:S04]  /*43c90*/  LDGSTS.E [R4+0x4600], [R6.64], P2 ;  /* 0x0460000006047fae */ /* 0x0003e80009121844 */
[----:B------:R2:W-:Y:S04]  /*43ca0*/  STL [R1+0x1b2c], R47 ;  /* 0x001b2c2f01007387 */ /* 0x0005e80000100800 */
[----:B------:R-:W3:Y:S01]  /*43cb0*/  LDL.LU R37, [R1+0x1b60] ;  /* 0x001b600001257983 */ /* 0x000ee20000300800 */
[----:B-1----:R-:W-:-:S02]  /*43cc0*/  IMAD.MOV.U32 R6, RZ, RZ, R33 ;  /* 0x000000ffff067224 */ /* 0x002fc400078e0021 */
[----:B------:R-:W-:Y:S01]  /*43cd0*/  IMAD.MOV.U32 R7, RZ, RZ, R40 ;  /* 0x000000ffff077224 */ /* 0x000fe200078e0028 */
[----:B------:R1:W-:Y:S04]  /*43ce0*/  STL [R1+0x1b40], R44 ;  /* 0x001b402c01007387 */ /* 0x0003e80000100800 */
[----:B------:R-:W3:Y:S04]  /*43cf0*/  LDL.LU R33, [R1+0x1b70] ;  /* 0x001b700001217983 */ /* 0x000ee80000300800 */
[----:B------:R1:W-:Y:S04]  /*43d00*/  LDGSTS.E [R4+0x4a00], [R6.64], P2 ;  /* 0x04a0000006047fae */ /* 0x0003e80009121844 */
[----:B------:R-:W3:Y:S01]  /*43d10*/  LDL.LU R40, [R1+0x1b5c] ;  /* 0x001b5c0001287983 */ /* 0x000ee20000300800 */
[----:B-1----:R-:W-:-:S02]  /*43d20*/  IMAD.MOV.U32 R6, RZ, RZ, R32 ;  /* 0x000000ffff067224 */ /* 0x002fc400078e0020 */
[----:B------:R-:W-:-:S05]  /*43d30*/  IMAD.MOV.U32 R7, RZ, RZ, R36 ;  /* 0x000000ffff077224 */ /* 0x000fca00078e0024 */
[----:B------:R1:W-:Y:S02]  /*43d40*/  LDGSTS.E [R4+0x4e00], [R6.64], P2 ;  /* 0x04e0000006047fae */ /* 0x0003e40009121844 */
[----:B-1----:R-:W-:Y:S02]  /*43d50*/  IMAD.MOV.U32 R6, RZ, RZ, R5 ;  /* 0x000000ffff067224 */ /* 0x002fe400078e0005 */
[----:B------:R-:W-:-:S05]  /*43d60*/  IMAD.MOV.U32 R7, RZ, RZ, R29 ;  /* 0x000000ffff077224 */ /* 0x000fca00078e001d */
[----:B------:R1:W-:Y:S02]  /*43d70*/  LDGSTS.E [R4+0x5200], [R6.64], P2 ;  /* 0x0520000006047fae */ /* 0x0003e40009121844 */
[----:B-1----:R-:W-:Y:S02]  /*43d80*/  IMAD.MOV.U32 R6, RZ, RZ, R3 ;  /* 0x000000ffff067224 */ /* 0x002fe400078e0003 */
[----:B--2---:R-:W-:Y:S01]  /*43d90*/  IMAD.X R45, R45, 0x1, R2, P5 ;  /* 0x000000012d2d7824 */ /* 0x004fe200028e0602 */
[----:B----4-:R-:W-:-:S04]  /*43da0*/  IADD3 R41, P5, R41, R43, RZ ;  /* 0x0000002b29297210 */ /* 0x010fc80007fbe0ff */
[----:B------:R1:W-:Y:S04]  /*43db0*/  STL [R1+0x1b3c], R45 ;  /* 0x001b3c2d01007387 */ /* 0x0003e80000100800 */
[----:B------:R-:W2:Y:S04]  /*43dc0*/  LDL.LU R36, [R1+0x1b6c] ;  /* 0x001b6c0001247983 */ /* 0x000ea80000300800 */
[----:B------:R-:W-:Y:S04]  /*43dd0*/  STL [R1+0x1b50], R41 ;  /* 0x001b502901007387 */ /* 0x000fe80000100800 */
[----:B------:R-:W4:Y:S04]  /*43de0*/  LDL.LU R32, [R1+0x1b7c] ;  /* 0x001b7c0001207983 */ /* 0x000f280000300800 */
[----:B------:R-:W4:Y:S04]  /*43df0*/  LDL.LU R29, [R1+0x1b80] ;  /* 0x001b8000011d7983 */ /* 0x000f280000300800 */
[----:B------:R-:W4:Y:S04]  /*43e00*/  LDL.LU R5, [R1+0x1b8c] ;  /* 0x001b8c0001057983 */ /* 0x000f280000300800 */
        /* <DEDUP_REMOVED lines=12> */
[----:B---3--:R-:W-:Y:S02]  /*43ed0*/  IMAD.X R42, R42, 0x1, R2, P5 ;  /* 0x000000012a2a7824 */ /* 0x008fe400028e0602 */
[----:B-1----:R-:W-:Y:S01]  /*43ee0*/  IMAD.MOV.U32 R6, RZ, RZ, R46 ;  /* 0x000000ffff067224 */ /* 0x002fe200078e002e */
[----:B------:R-:W-:Y:S01]  /*43ef0*/  IADD3 R37, P5, R37, R43, RZ ;  /* 0x0000002b25257210 */ /* 0x000fe20007fbe0ff */
[----:B------:R-:W-:-:S05]  /*43f00*/  IMAD.MOV.U32 R7, RZ, RZ, R47 ;  /* 0x000000ffff077224 */ /* 0x000fca00078e002f */
[----:B------:R1:W-:Y:S01]  /*43f10*/  LDGSTS.E [R4+0x6600], [R6.64], P2 ;  /* 0x0660000006047fae */ /* 0x0003e20009121844 */
[----:B------:R-:W-:Y:S01]  /*43f20*/  IMAD.X R40, R40, 0x1, R2, P5 ;  /* 0x0000000128287824 */ /* 0x000fe200028e0602 */
[----:B------:R-:W-:Y:S01]  /*43f30*/  IADD3 R33, P5, R33, R43, RZ ;  /* 0x0000002b21217210 */ /* 0x000fe20007fbe0ff */
[----:B-1----:R-:W-:Y:S02]  /*43f40*/  IMAD.MOV.U32 R6, RZ, RZ, R44 ;  /* 0x000000ffff067224 */ /* 0x002fe400078e002c */
[----:B------:R-:W-:Y:S01]  /*43f50*/  IMAD.MOV.U32 R7, RZ, RZ, R45 ;  /* 0x000000ffff077224 */ /* 0x000fe200078e002d */
[----:B------:R-:W-:Y:S04]  /*43f60*/  STL [R1+0x1b4c], R42 ;  /* 0x001b4c2a01007387 */ /* 0x000fe80000100800 */
[----:B------:R1:W-:Y:S04]  /*43f70*/  LDGSTS.E [R4+0x6a00], [R6.64], P2 ;  /* 0x06a0000006047fae */ /* 0x0003e80009121844 */
[----:B------:R-:W-:Y:S04]  /*43f80*/  STL [R1+0x1b60], R37 ;  /* 0x001b602501007387 */ /* 0x000fe80000100800 */
[----:B------:R-:W-:Y:S01]  /*43f90*/  STL [R1+0x1b5c], R40 ;  /* 0x001b5c2801007387 */ /* 0x000fe20000100800 */
[----:B-1----:R-:W-:-:S02]  /*43fa0*/  IMAD.MOV.U32 R6, RZ, RZ, R41 ;  /* 0x000000ffff067224 */ /* 0x002fc400078e0029 */
[----:B------:R-:W-:Y:S01]  /*43fb0*/  IMAD.MOV.U32 R7, RZ, RZ, R42 ;  /* 0x000000ffff077224 */ /* 0x000fe200078e002a */
[----:B------:R-:W-:Y:S04]  /*43fc0*/  STL [R1+0x1b70], R33 ;  /* 0x001b702101007387 */ /* 0x000fe80000100800 */
[----:B------:R1:W-:Y:S01]  /*43fd0*/  LDGSTS.E [R4+0x6e00], [R6.64], P2 ;  /* 0x06e0000006047fae */ /* 0x0003e20009121844 */
[----:B------:R-:W-:Y:S02]  /*43fe0*/  IMAD.MOV.U32 R239, RZ, RZ, R146 ;  /* 0x000000ffffef7224 */ /* 0x000fe400078e0092 */
[----:B------:R-:W-:Y:S02]  /*43ff0*/  IMAD.MOV.U32 R238, RZ, RZ, R147 ;  /* 0x000000ffffee7224 */ /* 0x000fe400078e0093 */
[----:B-1----:R-:W-:-:S02]  /*44000*/  IMAD.MOV.U32 R6, RZ, RZ, R37 ;  /* 0x000000ffff067224 */ /* 0x002fc400078e0025 */
[----:B------:R-:W-:-:S05]  /*44010*/  IMAD.MOV.U32 R7, RZ, RZ, R40 ;  /* 0x000000ffff077224 */ /* 0x000fca00078e0028 */
[----:B------:R1:W-:Y:S01]  /*44020*/  LDGSTS.E [R4+0x7200], [R6.64], P2 ;  /* 0x0720000006047fae */ /* 0x0003e20009121844 */
[----:B------:R-:W-:Y:S02]  /*44030*/  IMAD.MOV.U32 R237, RZ, RZ, R92 ;  /* 0x000000ffffed7224 */ /* 0x000fe400078e005c */
[----:B------:R-:W-:Y:S02]  /*44040*/  IMAD.MOV.U32 R236, RZ, RZ, R93 ;  /* 0x000000ffffec7224 */ /* 0x000fe400078e005d */
[----:B------:R-:W-:Y:S02]  /*44050*/  IMAD.MOV.U32 R235, RZ, RZ, R94 ;  /* 0x000000ffffeb7224 */ /* 0x000fe400078e005e */
[----:B-1----:R-:W-:Y:S02]  /*44060*/  IMAD.MOV.U32 R6, RZ, RZ, R33 ;  /* 0x000000ffff067224 */ /* 0x002fe400078e0021 */
        /* <DEDUP_REMOVED lines=10> */
[-C--:B------:R-:W-:Y:S01]  /*44110*/  LOP3.LUT R35, R35, R34.reuse, RZ, 0x3c, !PT ;  /* 0x0000002223237212 */ /* 0x080fe200078e3cff */
[----:B------:R-:W-:Y:S02]  /*44120*/  IMAD.MOV.U32 R60, RZ, RZ, R81 ;  /* 0x000000ffff3c7224 */ /* 0x000fe400078e0051 */
[----:B------:R-:W-:Y:S01]  /*44130*/  IMAD.MOV.U32 R58, RZ, RZ, R82 ;  /* 0x000000ffff3a7224 */ /* 0x000fe200078e0052 */
[----:B------:R-:W-:Y:S01]  /*44140*/  LOP3.LUT R34, R35, R34, RZ, 0x3c, !PT ;  /* 0x0000002223227212 */ /* 0x000fe200078e3cff */
[----:B------:R-:W-:Y:S02]  /*44150*/  IMAD.MOV.U32 R57, RZ, RZ, R83 ;  /* 0x000000ffff397224 */ /* 0x000fe400078e0053 */
[----:B------:R-:W-:-:S02]  /*44160*/  IMAD.MOV.U32 R56, RZ, RZ, R76 ;  /* 0x000000ffff387224 */ /* 0x000fc400078e004c */
[----:B------:R-:W-:Y:S02]  /*44170*/  IMAD.MOV.U32 R59, RZ, RZ, R39 ;  /* 0x000000ffff3b7224 */ /* 0x000fe400078e0027 */
[----:B------:R-:W-:Y:S01]  /*44180*/  IMAD.MOV.U32 R55, RZ, RZ, R77 ;  /* 0x000000ffff377224 */ /* 0x000fe200078e004d */
[----:B------:R-:W-:Y:S01]  /*44190*/  LOP3.LUT R35, R35, R34, RZ, 0x3c, !PT ;  /* 0x0000002223237212 */ /* 0x000fe200078e3cff */
        /* <DEDUP_REMOVED lines=12> */
[----:B--2---:R-:W-:Y:S01]  /*44260*/  IMAD.X R36, R36, 0x1, R2, P5 ;  /* 0x0000000124247824 */ /* 0x004fe200028e0602 */
[----:B----4-:R-:W-:-:S05]  /*44270*/  IADD3 R29, P5, R29, R43, RZ ;  /* 0x0000002b1d1d7210 */ /* 0x010fca0007fbe0ff */
[--C-:B------:R-:W-:Y:S01]  /*44280*/  IMAD.X R32, R32, 0x1, R2.reuse, P5 ;  /* 0x0000000120207824 */ /* 0x100fe200028e0602 */
[----:B------:R-:W-:Y:S01]  /*44290*/  IADD3 R3, P5, R3, R43, RZ ;  /* 0x0000002b03037210 */ /* 0x000fe20007fbe0ff */
[----:B------:R-:W-:Y:S04]  /*442a0*/  STL [R1+0x1b6c], R36 ;  /* 0x001b6c2401007387 */ /* 0x000fe80000100800 */
[----:B------:R-:W-:Y:S01]  /*442b0*/  IMAD.X R5, R5, 0x1, R2, P5 ;  /* 0x0000000105057824 */ /* 0x000fe200028e0602 */
[----:B------:R1:W-:Y:S04]  /*442c0*/  STL [R1+0x1b80], R29 ;  /* 0x001b801d01007387 */ /* 0x0003e80000100800 */
[----:B------:R-:W-:Y:S04]  /*442d0*/  STL [R1+0x1b7c], R32 ;  /* 0x001b7c2001007387 */ /* 0x000fe80000100800 */
[----:B------:R-:W-:Y:S04]  /*442e0*/  STL [R1+0x1b90], R3 ;  /* 0x001b900301007387 */ /* 0x000fe80000100800 */
[----:B------:R-:W-:Y:S01]  /*442f0*/  STL [R1+0x1b8c], R5 ;  /* 0x001b8c0501007387 */ /* 0x000fe20000100800 */
[----:B------:R-:W-:-:S03]  /*44300*/  IMAD.MOV.U32 R7, RZ, RZ, R36 ;  /* 0x000000ffff077224 */ /* 0x000fc600078e0024 */
[----:B------:R-:W-:Y:S04]  /*44310*/  STL.64 [R1+0x1660], R78 ;  /* 0x0016604e01007387 */ /* 0x000fe80000100a00 */
[----:B------:R-:W-:Y:S04]  /*44320*/  STL.64 [R1+0x1658], R72 ;  /* 0x0016584801007387 */ /* 0x000fe80000100a00 */
[----:B------:R-:W-:Y:S04]  /*44330*/  STL.64 [R1+0x1650], R74 ;  /* 0x0016504a01007387 */ /* 0x000fe80000100a00 */
[----:B------:R-:W-:Y:S04]  /*44340*/  STL.64 [R1+0x1648], R68 ;  /* 0x0016484401007387 */ /* 0x000fe80000100a00 */
[----:B------:R-:W-:Y:S04]  /*44350*/  STL.64 [R1+0x1640], R70 ;  /* 0x0016404601007387 */ /* 0x000fe80000100a00 */
[----:B------:R2:W5:Y:S04]  /*44360*/  LDL.LU R146, [R1+0x1c60] ;  /* 0x001c600001927983 */ /* 0x0005680000300800 */
[----:B------:R2:W5:Y:S04]  /*44370*/  LDL.LU R147, [R1+0x1c5c] ;  /* 0x001c5c0001937983 */ /* 0x0005680000300800 */
[----:B------:R-:W-:Y:S04]  /*44380*/  STL.64 [R1+0x1638], R244 ;  /* 0x001638f401007387 */ /* 0x000fe80000100a00 */
[----:B------:R3:W-:Y:S04]  /*44390*/  LDGSTS.E [R4+0x7600], [R6.64], P2 ;  /* 0x0760000006047fae */ /* 0x0007e80009121844 */
[----:B------:R2:W5:Y:S04]  /*443a0*/  LDL.LU R92, [R1+0x1c58] ;  /* 0x001c5800015c7983 */ /* 0x0005680000300800 */
[----:B------:R2:W5:Y:S01]  /*443b0*/  LDL.LU R93, [R1+0x1c54] ;  /* 0x001c5400015d7983 */ /* 0x0005620000300800 */
[----:B---3--:R-:W-:-:S03]  /*443c0*/  IMAD.MOV.U32 R6, RZ, RZ, R29 ;  /* 0x000000ffff067224 */ /* 0x008fc600078e001d */
[----:B------:R-:W-:Y:S01]  /*443d0*/  STL.64 [R1+0x1630], R246 ;  /* 0x001630f601007387 */ /* 0x000fe20000100a00 */
[----:B------:R-:W-:-:S03]  /*443e0*/  IMAD.MOV.U32 R7, RZ, RZ, R32 ;  /* 0x000000ffff077224 */ /* 0x000fc600078e0020 */
        /* <DEDUP_REMOVED lines=14> */
[----:B------:R2:W5:Y:S04]  /*444d0*/  LDL.LU R85, [R1+0x1c34] ;  /* 0x001c340001557983 */ /* 0x0005680000300800 */
[----:B------:R4:W-:Y:S04]  /*444e0*/  LDGSTS.E [R4+0x8200], [R78.64], P2 ;  /* 0x082000004e047fae */ /* 0x0009e80009121844 */
[----:B------:R-:W-:Y:S04]  /*444f0*/  STL.64 [R1+0x1610], R234 ;  /* 0x001610ea01007387 */ /* 0x000fe80000100a00 */
[----:B------:R1:W-:Y:S04]  /*44500*/  LDGSTS.E [R4+0x8600], [R72.64], P2 ;  /* 0x0860000048047fae */ /* 0x0003e80009121844 */
[----:B------:R2:W5:Y:S04]  /*44510*/  LDL.LU R86, [R1+0x1c30] ;  /* 0x001c300001567983 */ /* 0x0005680000300800 */
[----:B------:R1:W-:Y:S04]  /*44520*/  LDGSTS.E [R4+0x8a00], [R74.64], P2 ;  /* 0x08a000004a047fae */ /* 0x0003e80009121844 */
        /* <DEDUP_REMOVED lines=19> */
[----:B------:R2:W-:Y:S01]  /*44660*/  LDGSTS.E [R4+0xb200], [R66.64], P2 ;  /* 0x0b20000042047fae */ /* 0x0005e20009121844 */
[----:B-1----:R-:W-:-:S03]  /*44670*/  IMAD.MOV.U32 R29, RZ, RZ, R28 ;  /* 0x000000ffff1d7224 */ /* 0x002fc600078e001c */
[----:B------:R2:W5:Y:S04]  /*44680*/  LDL.LU R77, [R1+0x1c14] ;  /* 0x001c1400014d7983 */ /* 0x0005680000300800 */
[----:B------:R2:W-:Y:S01]  /*44690*/  LDGSTS.E [R4+0xb600], [R64.64], P2 ;  /* 0x0b60000040047fae */ /* 0x0005e20009121844 */
[----:B------:R-:W-:-:S03]  /*446a0*/  IMAD.MOV.U32 R28, RZ, RZ, R31 ;  /* 0x000000ffff1c7224 */ /* 0x000fc600078e001f */
[----:B------:R2:W5:Y:S04]  /*446b0*/  LDL.LU R250, [R1+0x1c10] ;  /* 0x001c100001fa7983 */ /* 0x0005680000300800 */
        /* <DEDUP_REMOVED lines=8> */
[----:B------:R2:W-:Y:S01]  /*44740*/  LDGSTS.E [R4+0xca00], [R54.64], P2 ;  /* 0x0ca0000036047fae */ /* 0x0005e20009121844 */
[----:B------:R-:W-:-:S03]  /*44750*/  IMAD.MOV.U32 R42, RZ, RZ, R15 ;  /* 0x000000ffff2a7224 */ /* 0x000fc600078e000f */
[----:B------:R-:W-:Y:S01]  /*44760*/  STL.64 [R1+0x15c8], R34 ;  /* 0x0015c82201007387 */ /* 0x000fe20000100a00 */
[----:B------:R-:W-:-:S03]  /*44770*/  IMAD.MOV.U32 R43, RZ, RZ, R13 ;  /* 0x000000ffff2b7224 */ /* 0x000fc600078e000d */
        /* <DEDUP_REMOVED lines=16> */
[----:B------:R1:W-:Y:S01]  /*44880*/  LDGSTS.E [R4+0xee00], [R42.64], P2 ;  /* 0x0ee000002a047fae */ /* 0x0003e20009121844 */
[----:B------:R-:W-:-:S02]  /*44890*/  IMAD.MOV.U32 R40, RZ, RZ, R16 ;  /* 0x000000ffff287224 */ /* 0x000fc400078e0010 */
[----:B------:R-:W-:Y:S02]  /*448a0*/  IMAD.MOV.U32 R41, RZ, RZ, R14 ;  /* 0x000000ffff297224 */ /* 0x000fe400078e000e */
[----:B------:R-:W-:Y:S02]  /*448b0*/  IMAD.MOV.U32 R36, RZ, RZ, R17 ;  /* 0x000000ffff247224 */ /* 0x000fe400078e0011 */
[----:B-1----:R-:W-:Y:S02]  /*448c0*/  IMAD.MOV.U32 R43, RZ, RZ, 0x1f ;  /* 0x0000001fff2b7424 */ /* 0x002fe400078e00ff */
[----:B------:R-:W-:Y:S01]  /*448d0*/  IMAD.MOV.U32 R37, RZ, RZ, R8 ;  /* 0x000000ffff257224 */ /* 0x000fe200078e0008 */
[----:B------:R-:W-:Y:S01]  /*448e0*/  IADD3 R251, R251, 0x1, RZ ;  /* 0x00000001fbfb7810 */ /* 0x000fe20007ffe0ff */
[----:B------:R-:W-:Y:S01]  /*448f0*/  IMAD.MOV.U32 R32, RZ, RZ, R11 ;  /* 0x000000ffff207224 */ /* 0x000fe200078e000b */
[----:B------:R-:W-:Y:S01]  /*44900*/  IADD3 R43, R43, c[0x0][0x180], RZ ;  /* 0x000060002b2b7a10 */ /* 0x000fe20007ffe0ff */
[----:B------:R-:W-:Y:S01]  /*44910*/  IMAD.MOV.U32 R33, RZ, RZ, R9 ;  /* 0x000000ffff217224 */ /* 0x000fe200078e0009 */
[----:B------:R-:W-:Y:S01]  /*44920*/  STL.64 [R1+0x1680], R40 ;  /* 0x0016802801007387 */ /* 0x000fe20000100a00 */
[----:B---3--:R-:W-:Y:S01]  /*44930*/  IMAD.MOV.U32 R6, RZ, RZ, R12 ;  /* 0x000000ffff067224 */ /* 0x008fe200078e000c */
[----:B------:R-:W-:Y:S01]  /*44940*/  SHF.R.S32.HI R3, RZ, 0x1f, R43 ;  /* 0x0000001fff037819 */ /* 0x000fe2000001142b */
[----:B------:R-:W-:Y:S01]  /*44950*/  IMAD.MOV.U32 R7, RZ, RZ, R10 ;  /* 0x000000ffff077224 */ /* 0x000fe200078e000a */
[----:B----4-:R2:W5:Y:S02]  /*44960*/  LDL.LU.64 R78, [R1+0x1c08] ;  /* 0x001c0800014e7983 */ /* 0x0105640000300a00 */
[----:B------:R-:W-:-:S02]  /*44970*/  LEA.HI R3, R3, R43, RZ, 0x5 ;  /* 0x0000002b03037211 */ /* 0x000fc400078f28ff */
[----:B------:R-:W-:Y:S04]  /*44980*/  STL.64 [R1+0x1678], R36 ;  /* 0x0016782401007387 */ /* 0x000fe80000100a00 */
[----:B------:R2:W5:Y:S04]  /*44990*/  LDL.LU.64 R72, [R1+0x1c00] ;  /* 0x001c000001487983 */ /* 0x0005680000300a00 */
[----:B------:R-:W-:Y:S01]  /*449a0*/  STL.64 [R1+0x1670], R32 ;  /* 0x0016702001007387 */ /* 0x000fe20000100a00 */
[----:B------:R-:W-:-:S03]  /*449b0*/  SHF.R.S32.HI R3, RZ, 0x5, R3 ;  /* 0x00000005ff037819 */ /* 0x000fc60000011403 */
[----:B------:R2:W5:Y:S04]  /*449c0*/  LDL.LU.64 R74, [R1+0x1bf8] ;  /* 0x001bf800014a7983 */ /* 0x0005680000300a00 */
[----:B------:R-:W-:Y:S04]  /*449d0*/  STL.64 [R1+0x1668], R6 ;  /* 0x0016680601007387 */ /* 0x000fe80000100a00 */
[----:B------:R2:W5:Y:S04]  /*449e0*/  LDL.LU.64 R68, [R1+0x1bf0] ;  /* 0x001bf00001447983 */ /* 0x0005680000300a00 */
        /* <DEDUP_REMOVED lines=8> */
[----:B------:R-:W-:-:S03]  /*44a70*/  ISETP.NE.U32.AND P2, PT, R251, R3, PT ;  /* 0x00000003fb00720c */ /* 0x000fc60003f45070 */
[----:B------:R1:W-:Y:S04]  /*44a80*/  STL [R1+0x178c], R251 ;  /* 0x00178cfb01007387 */ /* 0x0003e80000100800 */
[----:B------:R-:W0:Y:S04]  /*44a90*/  LDGDEPBAR ;  /* 0x00000000000079af */ /* 0x000e280000000000 */
[----:B-1----:R2:W5:Y:S02]  /*44aa0*/  LDL.LU R251, [R1+0x1bcc] ;  /* 0x001bcc0001fb7983 */ /* 0x0025640000300800 */
[----:B------:R-:W-:Y:S01]  /*44ab0*/  @!P2 CALL.REL.NOINC `(.L_x_0) ;  /* 0x000000100000a944 */ /* 0x000fe20003c00000 */
[----:B------:R-:W-:Y:S05]  /*44ac0*/  BRA `(.L_x_1) ;  /* 0xfffdc61000007947 */ /* 0x000fea000383ffff */
.L_x_0:
[----:B-----5:R-:W3:Y:S01]  /*44ad0*/  LDL R24, [R1+0x1580] ;  /* 0x0015800001187983 */ /* 0x020ee20000100800 */
[----:B------:R-:W-:-:S04]  /*44ae0*/  DEPBAR.LE SB0, 0x0 ;  /* 0x000080000000791a */ /* 0x000fc80000000000 */
[----:B--2---:R-:W3:Y:S04]  /*44af0*/  LDL.LU R4, [R1+0xf30] ;  /* 0x000f300001047983 */ /* 0x004ee80000300800 */
[----:B------:R-:W3:Y:S04]  /*44b00*/  LDL.LU R5, [R1+0xf34] ;  /* 0x000f340001057983 */ /* 0x000ee80000300800 */
[----:B------:R-:W3:Y:S04]  /*44b10*/  LDL.LU R6, [R1+0xf10] ;  /* 0x000f100001067983 */ /* 0x000ee80000300800 */
[----:B------:R-:W3:Y:S04]  /*44b20*/  LDL.LU R7, [R1+0xf14] ;  /* 0x000f140001077983 */ /* 0x000ee80000300800 */
[----:B------:R-:W-:Y:S06]  /*44b30*/  BAR.SYNC.DEFER_BLOCKING 0x0 ;  /* 0x0000000000007b1d */ /* 0x000fec0000010000 */
        /* <DEDUP_REMOVED lines=16> */
[----:B---3--:R3:W-:Y:S04]  /*44c40*/  STS.128 [R24], R4 ;  /* 0x0000000418007388 */ /* 0x0087e80000000c00 */
[----:B---3--:R-:W3:Y:S04]  /*44c50*/  LDL.LU R4, [R1+0xbd8] ;  /* 0x000bd80001047983 */ /* 0x008ee80000300800 */
[----:B------:R-:W3:Y:S04]  /*44c60*/  LDL.LU R5, [R1+0xbdc] ;  /* 0x000bdc0001057983 */ /* 0x000ee80000300800 */
[----:B------:R-:W3:Y:S04]  /*44c70*/  LDL.LU R6, [R1+0xbc8] ;  /* 0x000bc80001067983 */ /* 0x000ee80000300800 */
[----:B------:R-:W3:Y:S04]  /*44c80*/  LDL.LU R7, [R1+0xbcc] ;  /* 0x000bcc0001077983 */ /* 0x000ee80000300800 */
[----:B--2---:R2:W-:Y:S04]  /*44c90*/  STS.128 [R24+0x80], R20 ;  /* 0x0000801418007388 */ /* 0x0045e80000000c00 */
[----:B----4-:R4:W-:Y:S04]  /*44ca0*/  STS.128 [R24+0x100], R16 ;  /* 0x0001001018007388 */ /* 0x0109e80000000c00 */
[----:B--2---:R-:W2:Y:S04]  /*44cb0*/  LDL.LU R20, [R1+0xac0] ;  /* 0x000ac00001147983 */ /* 0x004ea80000300800 */
[----:B------:R-:W2:Y:S04]  /*44cc0*/  LDL.LU R21, [R1+0xac4] ;  /* 0x000ac40001157983 */ /* 0x000ea80000300800 */
[----:B------:R-:W2:Y:S04]  /*44cd0*/  LDL.LU R22, [R1+0xab0] ;  /* 0x000ab00001167983 */ /* 0x000ea80000300800 */
[----:B------:R-:W2:Y:S04]  /*44ce0*/  LDL.LU R23, [R1+0xab4] ;  /* 0x000ab40001177983 */ /* 0x000ea80000300800 */
[----:B----4-:R-:W4:Y:S04]  /*44cf0*/  LDL.LU R16, [R1+0xac8] ;  /* 0x000ac80001107983 */ /* 0x010f280000300800 */
[----:B------:R-:W4:Y:S04]  /*44d00*/  LDL.LU R17, [R1+0xacc] ;  /* 0x000acc0001117983 */ /* 0x000f280000300800 */
[----:B------:R-:W4:Y:S04]  /*44d10*/  LDL.LU R18, [R1+0xab8] ;  /* 0x000ab80001127983 */ /* 0x000f280000300800 */
[----:B------:R1:W-:Y:S04]  /*44d20*/  STS.128 [R24+0x180], R12 ;  /* 0x0001800c18007388 */ /* 0x0003e80000000c00 */
[----:B------:R-:W4:Y:S04]  /*44d30*/  LDL.LU R19, [R1+0xabc] ;  /* 0x000abc0001137983 */ /* 0x000f280000300800 */
[----:B------:R1:W-:Y:S04]  /*44d40*/  STS.128 [R24+0x200], R8 ;  /* 0x0002000818007388 */ /* 0x0003e80000000c00 */
        /* <DEDUP_REMOVED lines=8> */
[----:B---3--:R1:W-:Y:S04]  /*44dd0*/  STS.128 [R24+0x280], R4 ;  /* 0x0002800418007388 */ /* 0x0083e80000000c00 */
[----:B-1----:R-:W3:Y:S04]  /*44de0*/  LDL.LU R4, [R1+0x4b0] ;  /* 0x0004b00001047983 */ /* 0x002ee80000300800 */
[----:B------:R-:W3:Y:S04]  /*44df0*/  LDL.LU R5, [R1+0x4b4] ;  /* 0x0004b40001057983 */ /* 0x000ee80000300800 */
[----:B------:R-:W3:Y:S04]  /*44e00*/  LDL.LU R6, [R1+0x4a0] ;  /* 0x0004a00001067983 */ /* 0x000ee80000300800 */
[----:B------:R-:W3:Y:S04]  /*44e10*/  LDL.LU R7, [R1+0x4a4] ;  /* 0x0004a40001077983 */ /* 0x000ee80000300800 */
[----:B--2---:R1:W-:Y:S04]  /*44e20*/  STS.128 [R24+0x300], R20 ;  /* 0x0003001418007388 */ /* 0x0043e80000000c00 */
[----:B-1----:R-:W2:Y:S04]  /*44e30*/  LDL.LU R20, [R1+0x4b8] ;  /* 0x0004b80001147983 */ /* 0x002ea80000300800 */
[----:B------:R-:W2:Y:S04]  /*44e40*/  LDL.LU R21, [R1+0x4bc] ;  /* 0x0004bc0001157983 */ /* 0x000ea80000300800 */
[----:B------:R-:W2:Y:S04]  /*44e50*/  LDL.LU R22, [R1+0x4a8] ;  /* 0x0004a80001167983 */ /* 0x000ea80000300800 */
[----:B----4-:R1:W-:Y:S04]  /*44e60*/  STS.128 [R24+0x380], R16 ;  /* 0x0003801018007388 */ /* 0x0103e80000000c00 */
[----:B------:R-:W2:Y:S04]  /*44e70*/  LDL.LU R23, [R1+0x4ac] ;  /* 0x0004ac0001177983 */ /* 0x000ea80000300800 */
[----:B-1----:R-:W4:Y:S04]  /*44e80*/  LDL.LU R16, [R1+0x180] ;  /* 0x0001800001107983 */ /* 0x002f280000300800 */
        /* <DEDUP_REMOVED lines=18> */
[----:B------:R-:W1:Y:S04]  /*44fb0*/  S2R R25, SR_TID.X ;  /* 0x0000000000197919 */ /* 0x000e680000002100 */
[----:B--2---:R-:W-:Y:S04]  /*44fc0*/  STS.128 [R24+0x580], R20 ;  /* 0x0005801418007388 */ /* 0x004fe80000000c00 */
[----:B----4-:R-:W-:Y:S01]  /*44fd0*/  STS.128 [R24+0x600], R16 ;  /* 0x0006001018007388 */ /* 0x010fe20000000c00 */
[C---:B-1----:R-:W-:Y:S01]  /*44fe0*/  IMAD.SHL.U32 R0, R25.reuse, 0x1000, RZ ;  /* 0x0000100019007824 */ /* 0x042fe200078e00ff */
[----:B------:R-:W-:-:S04]  /*44ff0*/  LOP3.LUT R3, R25, 0x7f, RZ, 0xc0, !PT ;  /* 0x0000007f19037812 */ /* 0x000fc800078ec0ff */
[----:B------:R-:W-:Y:S01]  /*45000*/  LOP3.LUT R0, R0, 0x6000, RZ, 0xc0, !PT ;  /* 0x0000600000007812 */ /* 0x000fe200078ec0ff */
[----:B------:R-:W-:Y:S04]  /*45010*/  STS.128 [R24+0x680], R12 ;  /* 0x0006800c18007388 */ /* 0x000fe80000000c00 */
[----:B------:R-:W-:Y:S01]  /*45020*/  STS.128 [R24+0x700], R8 ;  /* 0x0007000818007388 */ /* 0x000fe20000000c00 */
[----:B------:R-:W-:-:S05]  /*45030*/  IMAD R0, R3, 0x10, R0 ;  /* 0x0000001003007824 */ /* 0x000fca00078e0200 */
[C---:B------:R-:W-:Y:S02]  /*45040*/  LOP3.LUT R3, R0.reuse, 0x20, RZ, 0x3c, !PT ;  /* 0x0000002000037812 */ /* 0x040fe400078e3cff */
[C---:B------:R-:W-:Y:S02]  /*45050*/  LOP3.LUT R2, R0.reuse, 0x40, RZ, 0x3c, !PT ;  /* 0x0000004000027812 */ /* 0x040fe400078e3cff */
[----:B------:R-:W-:Y:S01]  /*45060*/  LOP3.LUT R252, R0, 0x60, RZ, 0x3c, !PT ;  /* 0x0000006000fc7812 */ /* 0x000fe200078e3cff */
[----:B---3--:R-:W-:Y:S04]  /*45070*/  STS.128 [R24+0x780], R4 ;  /* 0x0007800418007388 */ /* 0x008fe80000000c00 */
[----:B------:R-:W-:Y:S06]  /*45080*/  BAR.SYNC.DEFER_BLOCKING 0x0 ;  /* 0x0000000000007b1d */ /* 0x000fec0000010000 */
[----:B------:R-:W1:Y:S04]  /*45090*/  LDS.128 R8, [R0] ;  /* 0x0000000000087984 */ /* 0x000e680000000c00 */
[----:B------:R-:W2:Y:S04]  /*450a0*/  LDS.128 R16, [R0+0x800] ;  /* 0x0008000000107984 */ /* 0x000ea80000000c00 */
[----:B------:R-:W3:Y:S04]  /*450b0*/  LDS.128 R12, [R0+0x1000] ;  /* 0x00100000000c7984 */ /* 0x000ee80000000c00 */
[----:B-1----:R-:W-:Y:S04]  /*450c0*/  STL.64 [R1+0x420], R8 ;  /* 0x0004200801007387 */ /* 0x002fe80000100a00 */
[----:B------:R-:W-:Y:S04]  /*450d0*/  STL.64 [R1+0x428], R10 ;  /* 0x0004280a01007387 */ /* 0x000fe80000100a00 */
[----:B------:R-:W1:Y:S04]  /*450e0*/  LDS.128 R8, [R0+0x1800] ;  /* 0x0018000000087984 */ /* 0x000e680000000c00 */
[----:B--2---:R-:W-:Y:S04]  /*450f0*/  STL.64 [R1+0x650], R16 ;  /* 0x0006501001007387 */ /* 0x004fe80000100a00 */
[----:B------:R-:W-:Y:S04]  /*45100*/  STL.64 [R1+0x658], R18 ;  /* 0x0006581201007387 */ /* 0x000fe80000100a00 */
[----:B------:R-:W2:Y:S04]  /*45110*/  LDS.128 R16, [R3] ;  /* 0x0000000003107984 */ /* 0x000ea80000000c00 */
[----:B---3--:R-:W-:Y:S04]  /*45120*/  STL.64 [R1+0xab0], R12 ;  /* 0x000ab00c01007387 */ /* 0x008fe80000100a00 */
[----:B------:R-:W-:Y:S04]  /*45130*/  STL.64 [R1+0xab8], R14 ;  /* 0x000ab80e01007387 */ /* 0x000fe80000100a00 */
[----:B------:R-:W3:Y:S04]  /*45140*/  LDS.128 R12, [R3+0x800] ;  /* 0x00080000030c7984 */ /* 0x000ee80000000c00 */
[----:B-1----:R-:W-:Y:S04]  /*45150*/  STL.64 [R1+0xbd0], R8 ;  /* 0x000bd00801007387 */ /* 0x002fe80000100a00 */
[----:B------:R-:W-:Y:S04]  /*45160*/  STL.64 [R1+0xbd8], R10 ;  /* 0x000bd80a01007387 */ /* 0x000fe80000100a00 */
[----:B------:R-:W1:Y:S04]  /*45170*/  LDS.128 R8, [R3+0x1000] ;  /* 0x0010000003087984 */ /* 0x000e680000000c00 */
[----:B--2---:R-:W-:Y:S04]  /*45180*/  STL.64 [R1+0x450], R16 ;  /* 0x0004501001007387 */ /* 0x004fe80000100a00 */
[----:B------:R-:W-:Y:S04]  /*45190*/  STL.64 [R1+0x458], R18 ;  /* 0x0004581201007387 */ /* 0x000fe80000100a00 */
[----:B------:R-:W2:Y:S04]  /*451a0*/  LDS.128 R16, [R3+0x1800] ;  /* 0x0018000003107984 */ /* 0x000ea80000000c00 */
[----:B---3--:R-:W-:Y:S04]  /*451b0*/  STL.64 [R1+0x990], R12 ;  /* 0x0009900c01007387 */ /* 0x008fe80000100a00 */
[----:B------:R-:W-:Y:S04]  /*451c0*/  STL.64 [R1+0x998], R14 ;  /* 0x0009980e01007387 */ /* 0x000fe80000100a00 */
[----:B------:R-:W3:Y:S04]  /*451d0*/  LDS.128 R12, [R2] ;  /* 0x00000000020c7984 */ /* 0x000ee80000000c00 */
        /* <DEDUP_REMOVED lines=8> */
[----:B------:R-:W3:Y:S04]  /*45260*/  LDS.128 R12, [R2+0x1800] ;  /* 0x00180000020c7984 */ /* 0x000ee80000000c00 */
[----:B-1----:R-:W-:Y:S04]  /*45270*/  STL.64 [R1+0x9a0], R8 ;  /* 0x0009a00801007387 */ /* 0x002fe80000100a00 */
[----:B------:R-:W-:Y:S04]  /*45280*/  STL.64 [R1+0x9a8], R10 ;  /* 0x0009a80a01007387 */ /* 0x000fe80000100a00 */
[----:B------:R-:W1:Y:S04]  /*45290*/  LDS.128 R8, [R252] ;  /* 0x00000000fc087984 */ /* 0x000e680000000c00 */
        /* <DEDUP_REMOVED lines=11> */
[----:B---3--:R-:W-:Y:S04]  /*45350*/  STL.64 [R1+0xbc0], R12 ;  /* 0x000bc00c01007387 */ /* 0x008fe80000100a00 */
[----:B------:R-:W-:Y:S01]  /*45360*/  STL.64 [R1+0xbc8], R14 ;  /* 0x000bc80e01007387 */ /* 0x000fe20000100a00 */
[----:B------:R-:W-:-:S02]  /*45370*/  IMAD.MOV.U32 R4, RZ, RZ, R144 ;  /* 0x000000ffff047224 */ /* 0x000fc400078e0090 */
[----:B------:R-:W-:Y:S02]  /*45380*/  IMAD.MOV.U32 R5, RZ, RZ, R145 ;  /* 0x000000ffff057224 */ /* 0x000fe400078e0091 */
[----:B------:R-:W-:Y:S02]  /*45390*/  IMAD.MOV.U32 R6, RZ, RZ, R148 ;  /* 0x000000ffff067224 */ /* 0x000fe400078e0094 */
[----:B------:R-:W-:Y:S01]  /*453a0*/  IMAD.MOV.U32 R7, RZ, RZ, R149 ;  /* 0x000000ffff077224 */ /* 0x000fe200078e0095 */
[----:B------:R-:W-:Y:S01]  /*453b0*/  BAR.SYNC.DEFER_BLOCKING 0x0 ;  /* 0x0000000000007b1d */ /* 0x000fe20000010000 */
[----:B------:R-:W-:Y:S02]  /*453c0*/  IMAD.MOV.U32 R148, RZ, RZ, R146 ;  /* 0x000000ffff947224 */ /* 0x000fe400078e0092 */
[----:B------:R-:W-:-:S03]  /*453d0*/  IMAD.MOV.U32 R149, RZ, RZ, R147 ;  /* 0x000000ffff957224 */ /* 0x000fc600078e0093 */
[----:B-1----:R1:W-:Y:S04]  /*453e0*/  STL.64 [R1+0xcf0], R8 ;  /* 0x000cf00801007387 */ /* 0x0023e80000100a00 */
[----:B------:R2:W-:Y:S04]  /*453f0*/  STL.64 [R1+0xcf8], R10 ;  /* 0x000cf80a01007387 */ /* 0x0005e80000100a00 */
[----:B------:R-:W3:Y:S04]  /*45400*/  LDL.LU R20, [R1+0x5f0] ;  /* 0x0005f00001147983 */ /* 0x000ee80000300800 */
[----:B------:R-:W3:Y:S04]  /*45410*/  LDL.LU R21, [R1+0x5f4] ;  /* 0x0005f40001157983 */ /* 0x000ee80000300800 */
[----:B------:R-:W3:Y:S01]  /*45420*/  LDL.LU R22, [R1+0x610] ;  /* 0x0006100001167983 */ /* 0x000ee20000300800 */
[----:B-1----:R-:W-:-:S03]  /*45430*/  IMAD.MOV.U32 R8, RZ, RZ, R208 ;  /* 0x000000ffff087224 */ /* 0x002fc600078e00d0 */
[----:B------:R-:W3:Y:S01]  /*45440*/  LDL.LU R23, [R1+0x614] ;  /* 0x0006140001177983 */ /* 0x000ee20000300800 */
[----:B------:R-:W-:-:S03]  /*45450*/  IMAD.MOV.U32 R9, RZ, RZ, R209 ;  /* 0x000000ffff097224 */ /* 0x000fc600078e00d1 */
[----:B------:R-:W4:Y:S01]  /*45460*/  LDL.LU R16, [R1+0x5f8] ;  /* 0x0005f80001107983 */ /* 0x000f220000300800 */
[----:B--2---:R-:W-:Y:S02]  /*45470*/  IMAD.MOV.U32 R10, RZ, RZ, R228 ;  /* 0x000000ffff0a7224 */ /* 0x004fe400078e00e4 */
[----:B------:R-:W-:Y:S01]  /*45480*/  IMAD.MOV.U32 R11, RZ, RZ, R229 ;  /* 0x000000ffff0b7224 */ /* 0x000fe200078e00e5 */
[----:B------:R-:W4:Y:S01]  /*45490*/  LDL.LU R17, [R1+0x5fc] ;  /* 0x0005fc0001117983 */ /* 0x000f220000300800 */
[----:B------:R-:W-:-:S03]  /*454a0*/  IMAD.MOV.U32 R228, RZ, RZ, R210 ;  /* 0x000000ffffe47224 */ /* 0x000fc600078e00d2 */
[----:B------:R-:W4:Y:S01]  /*454b0*/  LDL.LU R18, [R1+0x618] ;  /* 0x0006180001127983 */ /* 0x000f220000300800 */
[----:B------:R-:W-:-:S03]  /*454c0*/  IMAD.MOV.U32 R229, RZ, RZ, R211 ;  /* 0x000000ffffe57224 */ /* 0x000fc600078e00d3 */
[----:B------:R-:W4:Y:S04]  /*454d0*/  LDL.LU R19, [R1+0x61c] ;  /* 0x00061c0001137983 */ /* 0x000f280000300800 */
[----:B------:R-:W2:Y:S04]  /*454e0*/  LDL.LU R12, [R1+0x310] ;  /* 0x00031000010c7983 */ /* 0x000ea80000300800 */
[----:B------:R1:W-:Y:S04]  /*454f0*/  STS.128 [R24], R4 ;  /* 0x0000000418007388 */ /* 0x0003e80000000c00 */
[----:B------:R-:W2:Y:S04]  /*45500*/  LDL.LU R13, [R1+0x314] ;  /* 0x00031400010d7983 */ /* 0x000ea80000300800 */
[----:B------:R-:W-:Y:S04]  /*45510*/  STS.128 [R24+0x80], R148 ;  /* 0x0000809418007388 */ /* 0x000fe80000000c00 */
[----:B------:R-:W2:Y:S01]  /*45520*/  LDL.LU R14, [R1+0x330] ;  /* 0x00033000010e7983 */ /* 0x000ea20000300800 */
[----:B-1----:R-:W-:-:S03]  /*45530*/  IMAD.MOV.U32 R4, RZ, RZ, R220 ;  /* 0x000000ffff047224 */ /* 0x002fc600078e00dc */
[----:B------:R1:W-:Y:S01]  /*45540*/  STS.128 [R24+0x100], R8 ;  /* 0x0001000818007388 */ /* 0x0003e20000000c00 */
[----:B------:R-:W-:Y:S02]  /*45550*/  IMAD.MOV.U32 R5, RZ, RZ, R221 ;  /* 0x000000ffff057224 */ /* 0x000fe400078e00dd */
[----:B------:R-:W-:Y:S01]  /*45560*/  IMAD.MOV.U32 R6, RZ, RZ, R224 ;  /* 0x000000ffff067224 */ /* 0x000fe200078e00e0 */
[----:B------:R-:W2:Y:S01]  /*45570*/  LDL.LU R15, [R1+0x334] ;  /* 0x00033400010f7983 */ /* 0x000ea20000300800 */
[----:B------:R-:W-:-:S03]  /*45580*/  IMAD.MOV.U32 R7, RZ, RZ, R225 ;  /* 0x000000ffff077224 */ /* 0x000fc600078e00e1 */
[----:B------:R-:W-:Y:S04]  /*45590*/  STS.128 [R24+0x180], R228 ;  /* 0x000180e418007388 */ /* 0x000fe80000000c00 */
[----:B------:R1:W-:Y:S04]  /*455a0*/  STS.128 [R24+0x200], R4 ;  /* 0x0002000418007388 */ /* 0x0003e80000000c00 */
[----:B-1----:R-:W2:Y:S04]  /*455b0*/  LDL.LU R8, [R1+0x318] ;  /* 0x0003180001087983 */ /* 0x002ea80000300800 */
[----:B------:R-:W2:Y:S04]  /*455c0*/  LDL.LU R9, [R1+0x31c] ;  /* 0x00031c0001097983 */ /* 0x000ea80000300800 */
[----:B------:R-:W2:Y:S04]  /*455d0*/  LDL.LU R10, [R1+0x338] ;  /* 0x00033800010a7983 */ /* 0x000ea80000300800 */
[----:B------:R-:W2:Y:S04]  /*455e0*/  LDL.LU R11, [R1+0x33c] ;  /* 0x00033c00010b7983 */ /* 0x000ea80000300800 */
[----:B------:R-:W2:Y:S04]  /*455f0*/  LDL.LU R4, [R1+0x6f0] ;  /* 0x0006f00001047983 */ /* 0x000ea80000300800 */
[----:B------:R-:W2:Y:S04]  /*45600*/  LDL.LU R5, [R1+0x6f4] ;  /* 0x0006f40001057983 */ /* 0x000ea80000300800 */
[----:B------:R-:W2:Y:S04]  /*45610*/  LDL.LU R6, [R1+0x730] ;  /* 0x0007300001067983 */ /* 0x000ea80000300800 */
[----:B------:R-:W2:Y:S01]  /*45620*/  LDL.LU R7, [R1+0x734] ;  /* 0x0007340001077983 */ /* 0x000ea20000300800 */
[----:B------:R-:W-:-:S02]  /*45630*/  IMAD.MOV.U32 R224, RZ, RZ, R222 ;  /* 0x000000ffffe07224 */ /* 0x000fc400078e00de */
[----:B------:R-:W-:-:S05]  /*45640*/  IMAD.MOV.U32 R225, RZ, RZ, R223 ;  /* 0x000000ffffe17224 */ /* 0x000fca00078e00df */
[----:B------:R-:W-:Y:S04]  /*45650*/  STS.128 [R24+0x280], R224 ;  /* 0x000280e018007388 */ /* 0x000fe80000000c00 */
[----:B---3--:R1:W-:Y:S04]  /*45660*/  STS.128 [R24+0x300], R20 ;  /* 0x0003001418007388 */ /* 0x0083e80000000c00 */
[----:B-1----:R-:W3:Y:S04]  /*45670*/  LDL.LU R20, [R1+0x6f8] ;  /* 0x0006f80001147983 */ /* 0x002ee80000300800 */
[----:B------:R-:W3:Y:S04]  /*45680*/  LDL.LU R21, [R1+0x6fc] ;  /* 0x0006fc0001157983 */ /* 0x000ee80000300800 */
[----:B------:R-:W3:Y:S04]  /*45690*/  LDL.LU R22, [R1+0x738] ;  /* 0x0007380001167983 */ /* 0x000ee80000300800 */
[----:B----4-:R1:W-:Y:S04]  /*456a0*/  STS.128 [R24+0x380], R16 ;  /* 0x0003801018007388 */ /* 0x0103e80000000c00 */
[----:B------:R-:W3:Y:S04]  /*456b0*/  LDL.LU R23, [R1+0x73c] ;  /* 0x00073c0001177983 */ /* 0x000ee80000300800 */
[----:B-1----:R-:W4:Y:S04]  /*456c0*/  LDL.LU R18, [R1+0x430] ;  /* 0x0004300001127983 */ /* 0x002f280000300800 */
[----:B--2---:R1:W-:Y:S04]  /*456d0*/  STS.128 [R24+0x400], R12 ;  /* 0x0004000c18007388 */ /* 0x0043e80000000c00 */
[----:B------:R-:W4:Y:S04]  /*456e0*/  LDL.LU R19, [R1+0x434] ;  /* 0x0004340001137983 */ /* 0x000f280000300800 */
[----:B-1----:R-:W2:Y:S04]  /*456f0*/  LDL.LU R14, [R1+0x438] ;  /* 0x00043800010e7983 */ /* 0x002ea80000300800 */
[----:B------:R-:W2:Y:S04]  /*45700*/  LDL.LU R15, [R1+0x43c] ;  /* 0x00043c00010f7983 */ /* 0x000ea80000300800 */
[----:B------:R1:W-:Y:S04]  /*45710*/  STS.128 [R24+0x480], R8 ;  /* 0x0004800818007388 */ /* 0x0003e80000000c00 */
        /* <DEDUP_REMOVED lines=10> */
[----:B------:R-:W-:Y:S02]  /*457c0*/  IMAD.MOV.U32 R17, RZ, RZ, R241 ;  /* 0x000000ffff117224 */ /* 0x000fe400078e00f1 */
[----:B------:R-:W-:Y:S02]  /*457d0*/  IMAD.MOV.U32 R12, RZ, RZ, R242 ;  /* 0x000000ffff0c7224 */ /* 0x000fe400078e00f2 */
[----:B------:R-:W-:Y:S01]  /*457e0*/  IMAD.MOV.U32 R13, RZ, RZ, R243 ;  /* 0x000000ffff0d7224 */ /* 0x000fe200078e00f3 */
[----:B---3--:R-:W-:Y:S04]  /*457f0*/  STS.128 [R24+0x580], R20 ;  /* 0x0005801418007388 */ /* 0x008fe80000000c00 */
[----:B----4-:R-:W-:Y:S04]  /*45800*/  STS.128 [R24+0x600], R16 ;  /* 0x0006001018007388 */ /* 0x010fe80000000c00 */
[----:B--2---:R-:W-:Y:S04]  /*45810*/  STS.128 [R24+0x680], R12 ;  /* 0x0006800c18007388 */ /* 0x004fe80000000c00 */
[----:B------:R-:W-:Y:S04]  /*45820*/  STS.128 [R24+0x700], R8 ;  /* 0x0007000818007388 */ /* 0x000fe80000000c00 */
[----:B------:R1:W-:Y:S04]  /*45830*/  STS.128 [R24+0x780], R4 ;  /* 0x0007800418007388 */ /* 0x0003e80000000c00 */
[----:B------:R-:W-:Y:S06]  /*45840*/  BAR.SYNC.DEFER_BLOCKING 0x0 ;  /* 0x0000000000007b1d */ /* 0x000fec0000010000 */
[----:B-1----:R-:W3:Y:S04]  /*45850*/  LDL.LU R4, [R1+0xf00] ;  /* 0x000f000001047983 */ /* 0x002ee80000300800 */
[----:B------:R-:W3:Y:S04]  /*45860*/  LDL.LU R5, [R1+0xf04] ;  /* 0x000f040001057983 */ /* 0x000ee80000300800 */
[----:B------:R-:W3:Y:S04]  /*45870*/  LDL.LU R6, [R1+0xee0] ;  /* 0x000ee00001067983 */ /* 0x000ee80000300800 */
[----:B------:R-:W3:Y:S04]  /*45880*/  LDL.LU R7, [R1+0xee4] ;  /* 0x000ee40001077983 */ /* 0x000ee80000300800 */
[----:B------:R-:W1:Y:S04]  /*45890*/  LDS.128 R8, [R0] ;  /* 0x0000000000087984 */ /* 0x000e680000000c00 */
[----:B------:R-:W3:Y:S04]  /*458a0*/  LDS.128 R16, [R0+0x800] ;  /* 0x0008000000107984 */ /* 0x000ee80000000c00 */
[----:B------:R-:W4:Y:S04]  /*458b0*/  LDS.128 R12, [R0+0x1000] ;  /* 0x00100000000c7984 */ /* 0x000f280000000c00 */
[----:B-1----:R-:W-:Y:S04]  /*458c0*/  STL.64 [R1+0x140], R8 ;  /* 0x0001400801007387 */ /* 0x002fe80000100a00 */
[----:B------:R-:W-:Y:S04]  /*458d0*/  STL.64 [R1+0x148], R10 ;  /* 0x0001480a01007387 */ /* 0x000fe80000100a00 */
[----:B------:R-:W1:Y:S04]  /*458e0*/  LDS.128 R8, [R0+0x1800] ;  /* 0x0018000000087984 */ /* 0x000e680000000c00 */
[----:B---3--:R-:W-:Y:S04]  /*458f0*/  STL.64 [R1+0x310], R16 ;  /* 0x0003101001007387 */ /* 0x008fe80000100a00 */
[----:B------:R-:W-:Y:S04]  /*45900*/  STL.64 [R1+0x318], R18 ;  /* 0x0003181201007387 */ /* 0x000fe80000100a00 */
[----:B------:R-:W3:Y:S04]  /*45910*/  LDS.128 R16, [R3] ;  /* 0x0000000003107984 */ /* 0x000ee80000000c00 */
[----:B----4-:R-:W-:Y:S04]  /*45920*/  STL.64 [R1+0x570], R12 ;  /* 0x0005700c01007387 */ /* 0x010fe80000100a00 */
[----:B------:R-:W-:Y:S04]  /*45930*/  STL.64 [R1+0x578], R14 ;  /* 0x0005780e01007387 */ /* 0x000fe80000100a00 */
[----:B------:R-:W4:Y:S04]  /*45940*/  LDS.128 R12, [R3+0x800] ;  /* 0x00080000030c7984 */ /* 0x000f280000000c00 */
[----:B-1----:R-:W-:Y:S04]  /*45950*/  STL.64 [R1+0x6f0], R8 ;  /* 0x0006f00801007387 */ /* 0x002fe80000100a00 */
[----:B------:R-:W-:Y:S04]  /*45960*/  STL.64 [R1+0x6f8], R10 ;  /* 0x0006f80a01007387 */ /* 0x000fe80000100a00 */
[----:B------:R-:W1:Y:S04]  /*45970*/  LDS.128 R8, [R3+0x1000] ;  /* 0x0010000003087984 */ /* 0x000e680000000c00 */
[----:B---3--:R-:W-:Y:S04]  /*45980*/  STL.64 [R1+0x150], R16 ;  /* 0x0001501001007387 */ /* 0x008fe80000100a00 */
[----:B------:R-:W-:Y:S04]  /*45990*/  STL.64 [R1+0x158], R18 ;  /* 0x0001581201007387 */ /* 0x000fe80000100a00 */
[----:B------:R-:W3:Y:S04]  /*459a0*/  LDS.128 R16, [R3+0x1800] ;  /* 0x0018000003107984 */ /* 0x000ee80000000c00 */
[----:B----4-:R-:W-:Y:S04]  /*459b0*/  STL.64 [R1+0x330], R12 ;  /* 0x0003300c01007387 */ /* 0x010fe80000100a00 */
[----:B------:R-:W-:Y:S04]  /*459c0*/  STL.64 [R1+0x338], R14 ;  /* 0x0003380e01007387 */ /* 0x000fe80000100a00 */
[----:B------:R-:W4:Y:S04]  /*459d0*/  LDS.128 R12, [R2] ;  /* 0x00000000020c7984 */ /* 0x000f280000000c00 */
        /* <DEDUP_REMOVED lines=8> */
[----:B------:R-:W4:Y:S04]  /*45a60*/  LDS.128 R12, [R2+0x1800] ;  /* 0x00180000020c7984 */ /* 0x000f280000000c00 */
[----:B-1----:R-:W-:Y:S04]  /*45a70*/  STL.64 [R1+0x430], R8 ;  /* 0x0004300801007387 */ /* 0x002fe80000100a00 */
[----:B------:R-:W-:Y:S04]  /*45a80*/  STL.64 [R1+0x438], R10 ;  /* 0x0004380a01007387 */ /* 0x000fe80000100a00 */
[----:B------:R-:W1:Y:S04]  /*45a90*/  LDS.128 R8, [R252] ;  /* 0x00000000fc087984 */ /* 0x000e680000000c00 */
        /* <DEDUP_REMOVED lines=8> */
[----:B------:R-:W1:Y:S04]  /*45b20*/  LDS.128 R8, [R252+0x1800] ;  /* 0x00180000fc087984 */ /* 0x000e680000000c00 */
[----:B------:R-:W-:Y:S06]  /*45b30*/  BAR.SYNC.DEFER_BLOCKING 0x0 ;  /* 0x0000000000007b1d */ /* 0x000fec0000010000 */
[----:B---3--:R3:W-:Y:S04]  /*45b40*/  STL.64 [R1+0x4a0], R16 ;  /* 0x0004a01001007387 */ /* 0x0087e80000100a00 */
[----:B------:R1:W-:Y:S04]  /*45b50*/  STL.64 [R1+0x4a8], R18 ;  /* 0x0004a81201007387 */ /* 0x0003e80000100a00 */
[----:B----4-:R4:W-:Y:S04]  /*45b60*/  STL.64 [R1+0x610], R12 ;  /* 0x0006100c01007387 */ /* 0x0109e80000100a00 */
[----:B------:R1:W-:Y:S04]  /*45b70*/  STL.64 [R1+0x618], R14 ;  /* 0x0006180e01007387 */ /* 0x0003e80000100a00 */
[----:B-1----:R1:W-:Y:S04]  /*45b80*/  STL.64 [R1+0x810], R8 ;  /* 0x0008100801007387 */ /* 0x0023e80000100a00 */
[----:B------:R1:W-:Y:S04]  /*45b90*/  STL.64 [R1+0x818], R10 ;  /* 0x0008180a01007387 */ /* 0x0003e80000100a00 */
[----:B------:R-:W2:Y:S04]  /*45ba0*/  LDL.LU R20, [R1+0xf08] ;  /* 0x000f080001147983 */ /* 0x000ea80000300800 */
[----:B------:R-:W2:Y:S04]  /*45bb0*/  LDL.LU R21, [R1+0xf0c] ;  /* 0x000f0c0001157983 */ /* 0x000ea80000300800 */
[----:B------:R-:W2:Y:S04]  /*45bc0*/  LDL.LU R22, [R1+0xee8] ;  /* 0x000ee80001167983 */ /* 0x000ea80000300800 */
[----:B------:R-:W2:Y:S04]  /*45bd0*/  LDL.LU R23, [R1+0xeec] ;  /* 0x000eec0001177983 */ /* 0x000ea80000300800 */
[----:B---3--:R-:W3:Y:S04]  /*45be0*/  LDL.LU R16, [R1+0xcb0] ;  /* 0x000cb00001107983 */ /* 0x008ee80000300800 */
[----:B------:R-:W3:Y:S04]  /*45bf0*/  LDL.LU R17, [R1+0xcb4] ;  /* 0x000cb40001117983 */ /* 0x000ee80000300800 */
[----:B------:R-:W3:Y:S04]  /*45c00*/  LDL.LU R18, [R1+0xca0] ;  /* 0x000ca00001127983 */ /* 0x000ee80000300800 */
[----:B------:R-:W3:Y:S04]  /*45c10*/  LDL.LU R19, [R1+0xca4] ;  /* 0x000ca40001137983 */ /* 0x000ee80000300800 */
[----:B----4-:R-:W4:Y:S04]  /*45c20*/  LDL.LU R12, [R1+0xcb8] ;  /* 0x000cb800010c7983 */ /* 0x010f280000300800 */
[----:B------:R-:W4:Y:S04]  /*45c30*/  LDL.LU R13, [R1+0xcbc] ;  /* 0x000cbc00010d7983 */ /* 0x000f280000300800 */
[----:B------:R-:W4:Y:S04]  /*45c40*/  LDL.LU R14, [R1+0xca8] ;  /* 0x000ca800010e7983 */ /* 0x000f280000300800 */
[----:B------:R-:W4:Y:S04]  /*45c50*/  LDL.LU R15, [R1+0xcac] ;  /* 0x000cac00010f7983 */ /* 0x000f280000300800 */
[----:B-1----:R-:W4:Y:S04]  /*45c60*/  LDL.LU R8, [R1+0xbb0] ;  /* 0x000bb00001087983 */ /* 0x002f280000300800 */
[----:B------:R-:W4:Y:S04]  /*45c70*/  LDL.LU R9, [R1+0xbb4] ;  /* 0x000bb40001097983 */ /* 0x000f280000300800 */
[----:B------:R-:W4:Y:S04]  /*45c80*/  LDL.LU R10, [R1+0xba0] ;  /* 0x000ba000010a7983 */ /* 0x000f280000300800 */
[----:B------:R1:W-:Y:S04]  /*45c90*/  STS.128 [R24], R4 ;  /* 0x0000000418007388 */ /* 0x0003e80000000c00 */
[----:B------:R-:W4:Y:S04]  /*45ca0*/  LDL.LU R11, [R1+0xba4] ;  /* 0x000ba400010b7983 */ /* 0x000f280000300800 */
[----:B-1----:R-:W4:Y:S04]  /*45cb0*/  LDL.LU R4, [R1+0xbb8] ;  /* 0x000bb80001047983 */ /* 0x002f280000300800 */
[----:B------:R-:W4:Y:S04]  /*45cc0*/  LDL.LU R5, [R1+0xbbc] ;  /* 0x000bbc0001057983 */ /* 0x000f280000300800 */
[----:B------:R-:W4:Y:S04]  /*45cd0*/  LDL.LU R6, [R1+0xba8] ;  /* 0x000ba80001067983 */ /* 0x000f280000300800 */
[----:B------:R-:W4:Y:S04]  /*45ce0*/  LDL.LU R7, [R1+0xbac] ;  /* 0x000bac0001077983 */ /* 0x000f280000300800 */
[----:B--2---:R1:W-:Y:S04]  /*45cf0*/  STS.128 [R24+0x80], R20 ;  /* 0x0000801418007388 */ /* 0x0043e80000000c00 */
[----:B-1----:R-:W2:Y:S04]  /*45d00*/  LDL.LU R20, [R1+0xaa0] ;  /* 0x000aa00001147983 */ /* 0x002ea80000300800 */
[----:B------:R-:W2:Y:S04]  /*45d10*/  LDL.LU R21, [R1+0xaa4] ;  /* 0x000aa40001157983 */ /* 0x000ea80000300800 */
[----:B------:R-:W2:Y:S04]  /*45d20*/  LDL.LU R22, [R1+0xa80] ;  /* 0x000a800001167983 */ /* 0x000ea80000300800 */
[----:B---3--:R1:W-:Y:S04]  /*45d30*/  STS.128 [R24+0x100], R16 ;  /* 0x0001001018007388 */ /* 0x0083e80000000c00 */
[----:B------:R-:W2:Y:S04]  /*45d40*/  LDL.LU R23, [R1+0xa84] ;  /* 0x000a840001177983 */ /* 0x000ea80000300800 */
[----:B----4-:R3:W-:Y:S04]  /*45d50*/  STS.128 [R24+0x180], R12 ;  /* 0x0001800c18007388 */ /* 0x0107e80000000c00 */
[----:B-1----:R-:W4:Y:S04]  /*45d60*/  LDL.LU R16, [R1+0xaa8] ;  /* 0x000aa80001107983 */ /* 0x002f280000300800 */
[----:B------:R-:W4:Y:S04]  /*45d70*/  LDL.LU R17, [R1+0xaac] ;  /* 0x000aac0001117983 */ /* 0x000f280000300800 */
[----:B------:R-:W4:Y:S04]  /*45d80*/  LDL.LU R18, [R1+0xa88] ;  /* 0x000a880001127983 */ /* 0x000f280000300800 */
[----:B------:R-:W4:Y:S04]  /*45d90*/  LDL.LU R19, [R1+0xa8c] ;  /* 0x000a8c0001137983 */ /* 0x000f280000300800 */
[----:B---3--:R-:W3:Y:S04]  /*45da0*/  LDL.LU R12, [R1+0x980] ;  /* 0x00098000010c7983 */ /* 0x008ee80000300800 */
[----:B------:R-:W3:Y:S04]  /*45db0*/  LDL.LU R13, [R1+0x984] ;  /* 0x00098400010d7983 */ /* 0x000ee80000300800 */
[----:B------:R-:W3:Y:S04]  /*45dc0*/  LDL.LU R14, [R1+0x970] ;  /* 0x00097000010e7983 */ /* 0x000ee80000300800 */
[----:B------:R1:W-:Y:S04]  /*45dd0*/  STS.128 [R24+0x200], R8 ;  /* 0x0002000818007388 */ /* 0x0003e80000000c00 */
[----:B------:R-:W3:Y:S04]  /*45de0*/  LDL.LU R15, [R1+0x974] ;  /* 0x00097400010f7983 */ /* 0x000ee80000300800 */
[----:B------:R1:W-:Y:S04]  /*45df0*/  STS.128 [R24+0x280], R4 ;  /* 0x0002800418007388 */ /* 0x0003e80000000c00 */
        /* <DEDUP_REMOVED lines=17> */
[----:B---3--:R1:W-:Y:S04]  /*45f10*/  STS.128 [R24+0x400], R12 ;  /* 0x0004000c18007388 */ /* 0x0083e80000000c00 */
[----:B------:R-:W4:Y:S04]  /*45f20*/  LDL.LU R19, [R1+0xb4] ;  /* 0x0000b40001137983 */ /* 0x000f280000300800 */
[----:B------:R3:W-:Y:S04]  /*45f30*/  STS.128 [R24+0x480], R8 ;  /* 0x0004800818007388 */ /* 0x0007e80000000c00 */
        /* <DEDUP_REMOVED lines=9> */
[----:B-1----:R-:W3:Y:S04]  /*45fd0*/  LDL.LU R4, [R1+0x138] ;  /* 0x0001380001047983 */ /* 0x002ee80000300800 */
[----:B------:R-:W3:Y:S04]  /*45fe0*/  LDL.LU R5, [R1+0x13c] ;  /* 0x00013c0001057983 */ /* 0x000ee80000300800 */
[----:B------:R-:W3:Y:S04]  /*45ff0*/  LDL.LU R6, [R1+0x118] ;  /* 0x0001180001067983 */ /* 0x000ee80000300800 */
[----:B------:R-:W3:Y:S04]  /*46000*/  LDL.LU R7, [R1+0x11c] ;  /* 0x00011c0001077983 */ /* 0x000ee80000300800 */
[----:B--2---:R-:W-:Y:S04]  /*46010*/  STS.128 [R24+0x580], R20 ;  /* 0x0005801418007388 */ /* 0x004fe80000000c00 */
[----:B----4-:R-:W-:Y:S04]  /*46020*/  STS.128 [R24+0x600], R16 ;  /* 0x0006001018007388 */ /* 0x010fe80000000c00 */
[----:B------:R-:W-:Y:S04]  /*46030*/  STS.128 [R24+0x680], R12 ;  /* 0x0006800c18007388 */ /* 0x000fe80000000c00 */
[----:B---3--:R-:W-:Y:S04]  /*46040*/  STS.128 [R24+0x700], R8 ;  /* 0x0007000818007388 */ /* 0x008fe80000000c00 */
[----:B------:R-:W-:Y:S04]  /*46050*/  STS.128 [R24+0x780], R4 ;  /* 0x0007800418007388 */ /* 0x000fe80000000c00 */
        /* <DEDUP_REMOVED lines=43> */
[----:B--2---:R-:W-:Y:S01]  /*46310*/  STL.64 [R1+0xbb0], R16 ;  /* 0x000bb01001007387 */ /* 0x004fe20000100a00 */
[----:B------:R-:W-:-:S03]  /*46320*/  IMAD.MOV.U32 R4, RZ, RZ, R152 ;  /* 0x000000ffff047224 */ /* 0x000fc600078e0098 */
[----:B------:R-:W-:Y:S01]  /*46330*/  STL.64 [R1+0xbb8], R18 ;  /* 0x000bb81201007387 */ /* 0x000fe20000100a00 */
[----:B------:R-:W-:Y:S02]  /*46340*/  IMAD.MOV.U32 R5, RZ, RZ, R153 ;  /* 0x000000ffff057224 */ /* 0x000fe400078e0099 */
[----:B------:R-:W-:Y:S02]  /*46350*/  IMAD.MOV.U32 R6, RZ, RZ, R156 ;  /* 0x000000ffff067224 */ /* 0x000fe400078e009c */
[----:B------:R-:W-:Y:S01]  /*46360*/  IMAD.MOV.U32 R7, RZ, RZ, R157 ;  /* 0x000000ffff077224 */ /* 0x000fe200078e009d */
[----:B------:R-:W-:Y:S06]  /*46370*/  BAR.SYNC.DEFER_BLOCKING 0x0 ;  /* 0x0000000000007b1d */ /* 0x000fec0000010000 */
[----:B---3--:R-:W-:Y:S04]  /*46380*/  STL.64 [R1+0xd20], R12 ;  /* 0x000d200c01007387 */ /* 0x008fe80000100a00 */
[----:B------:R-:W-:Y:S04]  /*46390*/  STL.64 [R1+0xd28], R14 ;  /* 0x000d280e01007387 */ /* 0x000fe80000100a00 */
[----:B-1----:R1:W-:Y:S04]  /*463a0*/  STL.64 [R1+0xd60], R8 ;  /* 0x000d600801007387 */ /* 0x0023e80000100a00 */
[----:B------:R2:W-:Y:S04]  /*463b0*/  STL.64 [R1+0xd68], R10 ;  /* 0x000d680a01007387 */ /* 0x0005e80000100a00 */
[----:B------:R3:W-:Y:S04]  /*463c0*/  STS.128 [R24], R4 ;  /* 0x0000000418007388 */ /* 0x0007e80000000c00 */
[----:B-1----:R-:W4:Y:S04]  /*463d0*/  LDL.LU R8, [R1+0x120] ;  /* 0x0001200001087983 */ /* 0x002f280000300800 */
[----:B------:R-:W4:Y:S04]  /*463e0*/  LDL.LU R9, [R1+0x124] ;  /* 0x0001240001097983 */ /* 0x000f280000300800 */
[----:B--2---:R-:W4:Y:S04]  /*463f0*/  LDL.LU R10, [R1+0x170] ;  /* 0x00017000010a7983 */ /* 0x004f280000300800 */
[----:B------:R-:W4:Y:S04]  /*46400*/  LDL.LU R11, [R1+0x174] ;  /* 0x00017400010b7983 */ /* 0x000f280000300800 */
[----:B---3--:R-:W2:Y:S04]  /*46410*/  LDL.LU R4, [R1+0x128] ;  /* 0x0001280001047983 */ /* 0x008ea80000300800 */
[----:B------:R-:W2:Y:S04]  /*46420*/  LDL.LU R5, [R1+0x12c] ;  /* 0x00012c0001057983 */ /* 0x000ea80000300800 */
[----:B------:R-:W2:Y:S04]  /*46430*/  LDL.LU R6, [R1+0x178] ;  /* 0x0001780001067983 */ /* 0x000ea80000300800 */
[----:B------:R-:W2:Y:S01]  /*46440*/  LDL.LU R7, [R1+0x17c] ;  /* 0x00017c0001077983 */ /* 0x000ea20000300800 */
[----:B------:R-:W-:-:S02]  /*46450*/  IMAD.MOV.U32 R156, RZ, RZ, R154 ;  /* 0x000000ffff9c7224 */ /* 0x000fc400078e009a */
[----:B------:R-:W-:Y:S01]  /*46460*/  IMAD.MOV.U32 R157, RZ, RZ, R155 ;  /* 0x000000ffff9d7224 */ /* 0x000fe200078e009b */
[----:B------:R-:W3:Y:S01]  /*46470*/  LDL.LU R20, [R1+0x620] ;  /* 0x0006200001147983 */ /* 0x000ee20000300800 */
[----:B------:R-:W-:Y:S02]  /*46480*/  IMAD.MOV.U32 R12, RZ, RZ, R212 ;  /* 0x000000ffff0c7224 */ /* 0x000fe400078e00d4 */
[----:B------:R-:W-:Y:S01]  /*46490*/  IMAD.MOV.U32 R13, RZ, RZ, R213 ;  /* 0x000000ffff0d7224 */ /* 0x000fe200078e00d5 */
[----:B------:R-:W3:Y:S01]  /*464a0*/  LDL.LU R21, [R1+0x624] ;  /* 0x0006240001157983 */ /* 0x000ee20000300800 */
[----:B------:R-:W-:Y:S02]  /*464b0*/  IMAD.MOV.U32 R14, RZ, RZ, R216 ;  /* 0x000000ffff0e7224 */ /* 0x000fe400078e00d8 */
[----:B------:R-:W-:Y:S01]  /*464c0*/  IMAD.MOV.U32 R15, RZ, RZ, R217 ;  /* 0x000000ffff0f7224 */ /* 0x000fe200078e00d9 */
[----:B------:R-:W3:Y:S01]  /*464d0*/  LDL.LU R22, [R1+0x630] ;  /* 0x0006300001167983 */ /* 0x000ee20000300800 */
[----:B------:R-:W-:-:S03]  /*464e0*/  IMAD.MOV.U32 R216, RZ, RZ, R214 ;  /* 0x000000ffffd87224 */ /* 0x000fc600078e00d6 */
[----:B------:R-:W3:Y:S01]  /*464f0*/  LDL.LU R23, [R1+0x634] ;  /* 0x0006340001177983 */ /* 0x000ee20000300800 */
[----:B------:R-:W-:-:S03]  /*46500*/  IMAD.MOV.U32 R217, RZ, RZ, R215 ;  /* 0x000000ffffd97224 */ /* 0x000fc600078e00d7 */
[----:B------:R-:W3:Y:S04]  /*46510*/  LDL.LU R16, [R1+0x628] ;  /* 0x0006280001107983 */ /* 0x000ee80000300800 */
[----:B------:R-:W3:Y:S04]  /*46520*/  LDL.LU R17, [R1+0x62c] ;  /* 0x00062c0001117983 */ /* 0x000ee80000300800 */
[----:B------:R-:W-:Y:S04]  /*46530*/  STS.128 [R24+0x80], R156 ;  /* 0x0000809c18007388 */ /* 0x000fe80000000c00 */
[----:B------:R-:W3:Y:S04]  /*46540*/  LDL.LU R18, [R1+0x638] ;  /* 0x0006380001127983 */ /* 0x000ee80000300800 */
[----:B------:R1:W-:Y:S04]  /*46550*/  STS.128 [R24+0x100], R12 ;  /* 0x0001000c18007388 */ /* 0x0003e80000000c00 */
[----:B------:R-:W3:Y:S04]  /*46560*/  LDL.LU R19, [R1+0x63c] ;  /* 0x00063c0001137983 */ /* 0x000ee80000300800 */
[----:B------:R-:W-:Y:S04]  /*46570*/  STS.128 [R24+0x180], R216 ;  /* 0x000180d818007388 */ /* 0x000fe80000000c00 */
[----:B-1----:R-:W3:Y:S04]  /*46580*/  LDL.LU R12, [R1+0x340] ;  /* 0x00034000010c7983 */ /* 0x002ee80000300800 */
[----:B------:R-:W3:Y:S04]  /*46590*/  LDL.LU R13, [R1+0x344] ;  /* 0x00034400010d7983 */ /* 0x000ee80000300800 */
[----:B------:R-:W3:Y:S04]  /*465a0*/  LDL.LU R14, [R1+0x350] ;  /* 0x00035000010e7983 */ /* 0x000ee80000300800 */
[----:B------:R-:W3:Y:S04]  /*465b0*/  LDL.LU R15, [R1+0x354] ;  /* 0x00035400010f7983 */ /* 0x000ee80000300800 */
[----:B----4-:R1:W-:Y:S04]  /*465c0*/  STS.128 [R24+0x200], R8 ;  /* 0x0002000818007388 */ /* 0x0103e80000000c00 */
[----:B-1----:R-:W4:Y:S04]  /*465d0*/  LDL.LU R8, [R1+0x348] ;  /* 0x0003480001087983 */ /* 0x002f280000300800 */
[----:B------:R-:W4:Y:S04]  /*465e0*/  LDL.LU R9, [R1+0x34c] ;  /* 0x00034c0001097983 */ /* 0x000f280000300800 */
[----:B------:R-:W4:Y:S04]  /*465f0*/  LDL.LU R10, [R1+0x358] ;  /* 0x00035800010a7983 */ /* 0x000f280000300800 */
[----:B--2---:R1:W-:Y:S04]  /*46600*/  STS.128 [R24+0x280], R4 ;  /* 0x0002800418007388 */ /* 0x0043e80000000c00 */
[----:B------:R-:W4:Y:S04]  /*46610*/  LDL.LU R11, [R1+0x35c] ;  /* 0x00035c00010b7983 */ /* 0x000f280000300800 */
[----:B-1----:R-:W2:Y:S04]  /*46620*/  LDL.LU R4, [R1+0x740] ;  /* 0x0007400001047983 */ /* 0x002ea80000300800 */
[----:B------:R-:W2:Y:S04]  /*46630*/  LDL.LU R5, [R1+0x744] ;  /* 0x0007440001057983 */ /* 0x000ea80000300800 */
[----:B------:R-:W2:Y:S04]  /*46640*/  LDL.LU R6, [R1+0x750] ;  /* 0x0007500001067983 */ /* 0x000ea80000300800 */
[----:B------:R-:W2:Y:S04]  /*46650*/  LDL.LU R7, [R1+0x754] ;  /* 0x0007540001077983 */ /* 0x000ea80000300800 */
[----:B---3--:R1:W-:Y:S04]  /*46660*/  STS.128 [R24+0x300], R20 ;  /* 0x0003001418007388 */ /* 0x0083e80000000c00 */
[----:B------:R3:W-:Y:S04]  /*46670*/  STS.128 [R24+0x380], R16 ;  /* 0x0003801018007388 */ /* 0x0007e80000000c00 */
[----:B-1----:R-:W2:Y:S04]  /*46680*/  LDL.LU R20, [R1+0x748] ;  /* 0x0007480001147983 */ /* 0x002ea80000300800 */
[----:B------:R-:W2:Y:S04]  /*46690*/  LDL.LU R21, [R1+0x74c] ;  /* 0x00074c0001157983 */ /* 0x000ea80000300800 */
[----:B------:R-:W2:Y:S04]  /*466a0*/  LDL.LU R22, [R1+0x758] ;  /* 0x0007580001167983 */ /* 0x000ea80000300800 */
[----:B------:R-:W2:Y:S04]  /*466b0*/  LDL.LU R23, [R1+0x75c] ;  /* 0x00075c0001177983 */ /* 0x000ea80000300800 */
        /* <DEDUP_REMOVED lines=19> */
[----:B------:R-:W-:Y:S04]  /*467f0*/  STS.128 [R24+0x580], R20 ;  /* 0x0005801418007388 */ /* 0x000fe80000000c00 */
[----:B---3--:R-:W-:Y:S04]  /*46800*/  STS.128 [R24+0x600], R16 ;  /* 0x0006001018007388 */ /* 0x008fe80000000c00 */
[----:B------:R-:W-:Y:S04]  /*46810*/  STS.128 [R24+0x680], R12 ;  /* 0x0006800c18007388 */ /* 0x000fe80000000c00 */
[----:B----4-:R-:W-:Y:S04]  /*46820*/  STS.128 [R24+0x700], R8 ;  /* 0x0007000818007388 */ /* 0x010fe80000000c00 */
[----:B--2---:R1:W-:Y:S04]  /*46830*/  STS.128 [R24+0x780], R4 ;  /* 0x0007800418007388 */ /* 0x0043e80000000c00 */
        /* <DEDUP_REMOVED lines=513> */
[----:B-1----:R-:W4:Y:S04]  /*48850*/  LDL.LU R4, [R1+0xe70] ;  /* 0x000e700001047983 */ /* 0x002f280000300800 */
[----:B------:R-:W4:Y:S04]  /*48860*/  LDL.LU R5, [R1+0xe74] ;  /* 0x000e740001057983 */ /* 0x000f280000300800 */
[----:B------:R-:W4:Y:S04]  /*48870*/  LDL.LU R6, [R1+0xe60] ;  /* 0x000e600001067983 */ /* 0x000f280000300800 */
[----:B------:R-:W1:Y:S04]  /*48880*/  LDS.128 R8, [R0] ;  /* 0x0000000000087984 */ /* 0x000e680000000c00 */
[----:B------:R-:W3:Y:S04]  /*48890*/  LDS.128 R16, [R0+0x800] ;  /* 0x0008000000107984 */ /* 0x000ee80000000c00 */
[----:B------:R-:W4:Y:S04]  /*488a0*/  LDL.LU R7, [R1+0xe64] ;  /* 0x000e640001077983 */ /* 0x000f280000300800 */
        /* <DEDUP_REMOVED lines=40> */
[----:B---3--:R3:W-:Y:S04]  /*48b30*/  STL.64 [R1+0x390], R16 ;  /* 0x0003901001007387 */ /* 0x0087e80000100a00 */
[----:B------:R1:W-:Y:S04]  /*48b40*/  STL.64 [R1+0x398], R18 ;  /* 0x0003981201007387 */ /* 0x0003e80000100a00 */
[----:B------:R-:W-:Y:S06]  /*48b50*/  BAR.SYNC.DEFER_BLOCKING 0x0 ;  /* 0x0000000000007b1d */ /* 0x000fec0000010000 */
        /* <DEDUP_REMOVED lines=19> */
[----:B------:R-:W4:Y:S04]  /*48c90*/  LDL.LU R11, [R1+0xb34] ;  /* 0x000b3400010b7983 */ /* 0x000f280000300800 */
[----:B------:R1:W-:Y:S04]  /*48ca0*/  STS.128 [R24], R4 ;  /* 0x0000000418007388 */ /* 0x0003e80000000c00 */
        /* <DEDUP_REMOVED lines=24> */
[----:B------:R1:W-:Y:S04]  /*48e30*/  STS.128 [R24+0x280], R4 ;  /* 0x0002800418007388 */ /* 0x0003e80000000c00 */
[----:B-1----:R-:W3:Y:S04]  /*48e40*/  LDL.LU R4, [R1+0x270] ;  /* 0x0002700001047983 */ /* 0x002ee80000300800 */
[----:B------:R-:W3:Y:S04]  /*48e50*/  LDL.LU R5, [R1+0x274] ;  /* 0x0002740001057983 */ /* 0x000ee80000300800 */
[----:B------:R-:W3:Y:S04]  /*48e60*/  LDL.LU R6, [R1+0x250] ;  /* 0x0002500001067983 */ /* 0x000ee80000300800 */
[----:B------:R-:W3:Y:S04]  /*48e70*/  LDL.LU R7, [R1+0x254] ;  /* 0x0002540001077983 */ /* 0x000ee80000300800 */
[----:B--2---:R-:W-:Y:S04]  /*48e80*/  STS.128 [R24+0x300], R20 ;  /* 0x0003001418007388 */ /* 0x004fe80000000c00 */
[----:B----4-:R1:W-:Y:S04]  /*48e90*/  STS.128 [R24+0x380], R16 ;  /* 0x0003801018007388 */ /* 0x0103e80000000c00 */
[----:B-1----:R-:W2:Y:S04]  /*48ea0*/  LDL.LU R16, [R1+0x278] ;  /* 0x0002780001107983 */ /* 0x002ea80000300800 */
[----:B------:R-:W2:Y:S04]  /*48eb0*/  LDL.LU R17, [R1+0x27c] ;  /* 0x00027c0001117983 */ /* 0x000ea80000300800 */
[----:B------:R-:W2:Y:S04]  /*48ec0*/  LDL.LU R18, [R1+0x258] ;  /* 0x0002580001127983 */ /* 0x000ea80000300800 */
[----:B---3--:R1:W-:Y:S04]  /*48ed0*/  STS.128 [R24+0x400], R12 ;  /* 0x0004000c18007388 */ /* 0x0083e80000000c00 */
[----:B------:R-:W2:Y:S04]  /*48ee0*/  LDL.LU R19, [R1+0x25c] ;  /* 0x00025c0001137983 */ /* 0x000ea80000300800 */
[----:B-1----:R-:W3:Y:S04]  /*48ef0*/  LDL.LU R12, [R1+0x60] ;  /* 0x00006000010c7983 */ /* 0x002ee80000300800 */
[----:B------:R-:W3:Y:S04]  /*48f00*/  LDL.LU R13, [R1+0x64] ;  /* 0x00006400010d7983 */ /* 0x000ee80000300800 */
[----:B------:R-:W3:Y:S04]  /*48f10*/  LDL.LU R14, [R1+0x50] ;  /* 0x00005000010e7983 */ /* 0x000ee80000300800 */
[----:B------:R1:W-:Y:S04]  /*48f20*/  STS.128 [R24+0x480], R8 ;  /* 0x0004800818007388 */ /* 0x0003e80000000c00 */
[----:B------:R-:W3:Y:S04]  /*48f30*/  LDL.LU R15, [R1+0x54] ;  /* 0x00005400010f7983 */ /* 0x000ee80000300800 */
[----:B-1----:R-:W4:Y:S04]  /*48f40*/  LDL.LU R8, [R1+0x68] ;  /* 0x0000680001087983 */ /* 0x002f280000300800 */
[----:B------:R-:W4:Y:S04]  /*48f50*/  LDL.LU R9, [R1+0x6c] ;  /* 0x00006c0001097983 */ /* 0x000f280000300800 */
[----:B------:R-:W4:Y:S04]  /*48f60*/  LDL.LU R10, [R1+0x58] ;  /* 0x00005800010a7983 */ /* 0x000f280000300800 */
[----:B------:R-:W4:Y:S04]  /*48f70*/  LDL.LU R11, [R1+0x5c] ;  /* 0x00005c00010b7983 */ /* 0x000f280000300800 */
[----:B------:R1:W-:Y:S02]  /*48f80*/  STS.128 [R24+0x500], R4 ;  /* 0x0005000418007388 */ /* 0x0003e40000000c00 */
[----:B-1----:R-:W-:-:S02]  /*48f90*/  IMAD.MOV.U32 R4, RZ, RZ, R244 ;  /* 0x000000ffff047224 */ /* 0x002fc400078e00f4 */
[----:B------:R-:W-:Y:S02]  /*48fa0*/  IMAD.MOV.U32 R5, RZ, RZ, R245 ;  /* 0x000000ffff057224 */ /* 0x000fe400078e00f5 */
[----:B------:R-:W-:Y:S02]  /*48fb0*/  IMAD.MOV.U32 R6, RZ, RZ, R68 ;  /* 0x000000ffff067224 */ /* 0x000fe400078e0044 */
[----:B------:R-:W-:Y:S02]  /*48fc0*/  IMAD.MOV.U32 R7, RZ, RZ, R69 ;  /* 0x000000ffff077224 */ /* 0x000fe400078e0045 */
[----:B------:R-:W-:Y:S02]  /*48fd0*/  IMAD.MOV.U32 R68, RZ, RZ, R246 ;  /* 0x000000ffff447224 */ /* 0x000fe400078e00f6 */
[----:B------:R-:W-:Y:S01]  /*48fe0*/  IMAD.MOV.U32 R69, RZ, RZ, R247 ;  /* 0x000000ffff457224 */ /* 0x000fe200078e00f7 */
[----:B--2---:R-:W-:Y:S04]  /*48ff0*/  STS.128 [R24+0x580], R16 ;  /* 0x0005801018007388 */ /* 0x004fe80000000c00 */
[----:B---3--:R-:W-:Y:S04]  /*49000*/  STS.128 [R24+0x600], R12 ;  /* 0x0006000c18007388 */ /* 0x008fe80000000c00 */
[----:B----4-:R-:W-:Y:S04]  /*49010*/  STS.128 [R24+0x680], R8 ;  /* 0x0006800818007388 */ /* 0x010fe80000000c00 */
[----:B------:R-:W-:Y:S04]  /*49020*/  STS.128 [R24+0x700], R4 ;  /* 0x0007000418007388 */ /* 0x000fe80000000c00 */
        /* <DEDUP_REMOVED lines=389> */
[----:B------:R-:W-:Y:S04]  /*4a880*/  LDS.128 R244, [R2+0x1800] ;  /* 0x0018000002f47984 */ /* 0x000fe80000000c00 */
[----:B------:R-:W-:Y:S04]  /*4a890*/  LDS.128 R240, [R252] ;  /* 0x00000000fcf07984 */ /* 0x000fe80000000c00 */
[----:B------:R-:W-:Y:S04]  /*4a8a0*/  LDS.128 R236, [R252+0x800] ;  /* 0x00080000fcec7984 */ /* 0x000fe80000000c00 */
[----:B------:R-:W-:Y:S04]  /*4a8b0*/  LDS.128 R232, [R252+0x1000] ;  /* 0x00100000fce87984 */ /* 0x000fe80000000c00 */
[----:B------:R-:W-:Y:S04]  /*4a8c0*/  LDS.128 R228, [R252+0x1800] ;  /* 0x00180000fce47984 */ /* 0x000fe80000000c00 */
        /* <DEDUP_REMOVED lines=24> */
[----:B------:R-:W-:Y:S06]  /*4aa50*/  BAR.SYNC.DEFER_BLOCKING 0x0 ;  /* 0x0000000000007b1d */ /* 0x000fec0000010000 */
[----:B----4-:R4:W-:Y:S04]  /*4aa60*/  STL.64 [R1+0x50], R16 ;  /* 0x0000501001007387 */ /* 0x0109e80000100a00 */
[----:B------:R1:W-:Y:S04]  /*4aa70*/  STL.64 [R1+0x58], R18 ;  /* 0x0000581201007387 */ /* 0x0003e80000100a00 */
[----:B-1----:R1:W-:Y:S04]  /*4aa80*/  STL.64 [R1+0x40], R12 ;  /* 0x0000400c01007387 */ /* 0x0023e80000100a00 */
[----:B------:R1:W-:Y:S04]  /*4aa90*/  STL.64 [R1+0x48], R14 ;  /* 0x0000480e01007387 */ /* 0x0003e80000100a00 */
[----:B---3--:R3:W-:Y:S04]  /*4aaa0*/  STL.64 [R1+0x30], R8 ;  /* 0x0000300801007387 */ /* 0x0087e80000100a00 */
[----:B------:R1:W-:Y:S04]  /*4aab0*/  STL.64 [R1+0x38], R10 ;  /* 0x0000380a01007387 */ /* 0x0003e80000100a00 */
[----:B------:R-:W2:Y:S04]  /*4aac0*/  LDL.LU R20, [R1+0xe18] ;  /* 0x000e180001147983 */ /* 0x000ea80000300800 */
[----:B------:R-:W2:Y:S04]  /*4aad0*/  LDL.LU R21, [R1+0xe1c] ;  /* 0x000e1c0001157983 */ /* 0x000ea80000300800 */
[----:B------:R-:W2:Y:S04]  /*4aae0*/  LDL.LU R22, [R1+0xe08] ;  /* 0x000e080001167983 */ /* 0x000ea80000300800 */
[----:B------:R-:W2:Y:S04]  /*4aaf0*/  LDL.LU R23, [R1+0xe0c] ;  /* 0x000e0c0001177983 */ /* 0x000ea80000300800 */
        /* <DEDUP_REMOVED lines=8> */
[----:B---3--:R-:W3:Y:S04]  /*4ab80*/  LDL.LU R8, [R1+0xb00] ;  /* 0x000b000001087983 */ /* 0x008ee80000300800 */
[----:B------:R-:W3:Y:S04]  /*4ab90*/  LDL.LU R9, [R1+0xb04] ;  /* 0x000b040001097983 */ /* 0x000ee80000300800 */
[----:B------:R-:W3:Y:S04]  /*4aba0*/  LDL.LU R10, [R1+0xaf0] ;  /* 0x000af000010a7983 */ /* 0x000ee80000300800 */
[----:B------:R-:W3:Y:S04]  /*4abb0*/  LDL.LU R11, [R1+0xaf4] ;  /* 0x000af400010b7983 */ /* 0x000ee80000300800 */
[----:B------:R1:W-:Y:S04]  /*4abc0*/  STS.128 [R24], R4 ;  /* 0x0000000418007388 */ /* 0x0003e80000000c00 */
        /* <DEDUP_REMOVED lines=8> */
[----:B------:R1:W-:Y:S04]  /*4ac50*/  STS.128 [R24+0x280], R4 ;  /* 0x0002800418007388 */ /* 0x0003e80000000c00 */
        /* <DEDUP_REMOVED lines=20> */
[----:B--2---:R-:W-:Y:S04]  /*4ada0*/  STS.128 [R24+0x300], R4 ;  /* 0x0003000418007388 */ /* 0x004fe80000000c00 */
[----:B---3--:R-:W-:Y:S04]  /*4adb0*/  STS.128 [R24+0x380], R12 ;  /* 0x0003800c18007388 */ /* 0x008fe80000000c00 */
[----:B----4-:R1:W-:Y:S04]  /*4adc0*/  STS.128 [R24+0x400], R8 ;  /* 0x0004000818007388 */ /* 0x0103e80000000c00 */
[----:B-1----:R1:W5:Y:S04]  /*4add0*/  LDL.LU R8, [R1+0x1f8] ;  /* 0x0001f80001087983 */ /* 0x0023680000300800 */
[----:B------:R1:W5:Y:S04]  /*4ade0*/  LDL.LU R9, [R1+0x1fc] ;  /* 0x0001fc0001097983 */ /* 0x0003680000300800 */
[----:B------:R1:W5:Y:S04]  /*4adf0*/  LDL.LU R10, [R1+0x1d8] ;  /* 0x0001d800010a7983 */ /* 0x0003680000300800 */
[----:B------:R1:W5:Y:S04]  /*4ae00*/  LDL.LU R11, [R1+0x1dc] ;  /* 0x0001dc00010b7983 */ /* 0x0003680000300800 */
[----:B------:R1:W5:Y:S04]  /*4ae10*/  LDL.LU R4, [R1+0x20] ;  /* 0x0000200001047983 */ /* 0x0003680000300800 */
[----:B------:R1:W5:Y:S04]  /*4ae20*/  LDL.LU R5, [R1+0x24] ;  /* 0x0000240001057983 */ /* 0x0003680000300800 */
[----:B------:R1:W-:Y:S04]  /*4ae30*/  STS.128 [R24+0x480], R16 ;  /* 0x0004801018007388 */ /* 0x0003e80000000c00 */
[----:B------:R1:W-:Y:S02]  /*4ae40*/  STS.128 [R24+0x500], R20 ;  /* 0x0005001418007388 */ /* 0x0003e40000000c00 */
[----:B------:R2:W-:Y:S04]  /*4ae50*/  STL [R1+0x1bcc], R231 ;  /* 0x001bcce701007387 */ /* 0x0005e80000100800 */
[----:B--2---:R-:W2:Y:S04]  /*4ae60*/  LDL.LU R231, [R1+0x1580] ;  /* 0x0015800001e77983 */ /* 0x004ea80000300800 */
[----:B------:R-:W3:Y:S04]  /*4ae70*/  LDL.LU R7, [R1+0x14] ;  /* 0x0000140001077983 */ /* 0x000ee80000300800 */
[----:B------:R-:W4:Y:S04]  /*4ae80*/  LDL.LU R12, [R1+0x28] ;  /* 0x00002800010c7983 */ /* 0x000f280000300800 */
[----:B------:R-:W4:Y:S04]  /*4ae90*/  LDL.LU R13, [R1+0x2c] ;  /* 0x00002c00010d7983 */ /* 0x000f280000300800 */
[----:B------:R-:W4:Y:S04]  /*4aea0*/  LDL.LU R14, [R1+0x18] ;  /* 0x00001800010e7983 */ /* 0x000f280000300800 */
[----:B------:R-:W4:Y:S01]  /*4aeb0*/  LDL.LU R15, [R1+0x1c] ;  /* 0x00001c00010f7983 */ /* 0x000f220000300800 */
[----:B-1----:R-:W-:-:S02]  /*4aec0*/  IMAD.MOV.U32 R16, RZ, RZ, R80 ;  /* 0x000000ffff107224 */ /* 0x002fc400078e0050 */
[----:B------:R-:W-:Y:S01]  /*4aed0*/  IMAD.MOV.U32 R17, RZ, RZ, R81 ;  /* 0x000000ffff117224 */ /* 0x000fe200078e0051 */
[----:B------:R-:W3:Y:S01]  /*4aee0*/  LDL.LU R6, [R1+0x10] ;  /* 0x0000100001067983 */ /* 0x000ee20000300800 */
[----:B------:R-:W-:Y:S02]  /*4aef0*/  IMAD.MOV.U32 R18, RZ, RZ, R84 ;  /* 0x000000ffff127224 */ /* 0x000fe400078e0054 */
[----:B------:R-:W-:Y:S01]  /*4af00*/  IMAD.MOV.U32 R19, RZ, RZ, R85 ;  /* 0x000000ffff137224 */ /* 0x000fe200078e0055 */
[----:B------:R-:W3:Y:S01]  /*4af10*/  LDL.LU R44, [R1+0x2a0] ;  /* 0x0002a000012c7983 */ /* 0x000ee20000300800 */
[----:B------:R-:W-:Y:S02]  /*4af20*/  IMAD.MOV.U32 R84, RZ, RZ, R82 ;  /* 0x000000ffff547224 */ /* 0x000fe400078e0052 */
[----:B------:R-:W-:Y:S01]  /*4af30*/  IMAD.MOV.U32 R85, RZ, RZ, R83 ;  /* 0x000000ffff557224 */ /* 0x000fe200078e0053 */
[----:B------:R-:W3:Y:S04]  /*4af40*/  LDL.LU R45, [R1+0x2a4] ;  /* 0x0002a400012d7983 */ /* 0x000ee80000300800 */
[----:B------:R-:W3:Y:S04]  /*4af50*/  LDL.LU R46, [R1+0x2c0] ;  /* 0x0002c000012e7983 */ /* 0x000ee80000300800 */
[----:B------:R-:W3:Y:S04]  /*4af60*/  LDL.LU R47, [R1+0x2c4] ;  /* 0x0002c400012f7983 */ /* 0x000ee80000300800 */
[----:B------:R-:W3:Y:S04]  /*4af70*/  LDL.LU R48, [R1+0x2a8] ;  /* 0x0002a80001307983 */ /* 0x000ee80000300800 */
[----:B------:R-:W3:Y:S04]  /*4af80*/  LDL.LU R49, [R1+0x2ac] ;  /* 0x0002ac0001317983 */ /* 0x000ee80000300800 */
[----:B------:R-:W3:Y:S04]  /*4af90*/  LDL.LU R50, [R1+0x2c8] ;  /* 0x0002c80001327983 */ /* 0x000ee80000300800 */
[----:B------:R-:W3:Y:S01]  /*4afa0*/  LDL.LU R51, [R1+0x2cc] ;  /* 0x0002cc0001337983 */ /* 0x000ee20000300800 */
[----:B------:R-:W-:-:S02]  /*4afb0*/  IMAD.MOV.U32 R40, RZ, RZ, R128 ;  /* 0x000000ffff287224 */ /* 0x000fc400078e0080 */
[----:B------:R-:W-:Y:S02]  /*4afc0*/  IMAD.MOV.U32 R41, RZ, RZ, R129 ;  /* 0x000000ffff297224 */ /* 0x000fe400078e0081 */
[----:B------:R-:W-:Y:S02]  /*4afd0*/  IMAD.MOV.U32 R42, RZ, RZ, R132 ;  /* 0x000000ffff2a7224 */ /* 0x000fe400078e0084 */
[----:B------:R-:W-:Y:S02]  /*4afe0*/  IMAD.MOV.U32 R43, RZ, RZ, R133 ;  /* 0x000000ffff2b7224 */ /* 0x000fe400078e0085 */
[----:B------:R-:W-:Y:S02]  /*4aff0*/  IMAD.MOV.U32 R132, RZ, RZ, R130 ;  /* 0x000000ffff847224 */ /* 0x000fe400078e0082 */
[----:B------:R-:W-:Y:S01]  /*4b000*/  IMAD.MOV.U32 R133, RZ, RZ, R131 ;  /* 0x000000ffff857224 */ /* 0x000fe200078e0083 */
[----:B--2--5:R-:W-:Y:S04]  /*4b010*/  STS.128 [R231+0x580], R8 ;  /* 0x00058008e7007388 */ /* 0x024fe80000000c00 */
[----:B----4-:R-:W-:Y:S04]  /*4b020*/  STS.128 [R231+0x680], R12 ;  /* 0x0006800ce7007388 */ /* 0x010fe80000000c00 */
[----:B------:R-:W-:Y:S04]  /*4b030*/  STS.128 [R231+0x700], R16 ;  /* 0x00070010e7007388 */ /* 0x000fe80000000c00 */
[----:B------:R-:W-:Y:S04]  /*4b040*/  STS.128 [R231+0x780], R84 ;  /* 0x00078054e7007388 */ /* 0x000fe80000000c00 */
[----:B---3--:R-:W-:Y:S04]  /*4b050*/  STS.128 [R231+0x600], R4 ;  /* 0x00060004e7007388 */ /* 0x008fe80000000c00 */
[----:B------:R-:W-:Y:S06]  /*4b060*/  BAR.SYNC.DEFER_BLOCKING 0x0 ;  /* 0x0000000000007b1d */ /* 0x000fec0000010000 */
[----:B------:R-:W1:Y:S04]  /*4b070*/  LDS.128 R224, [R0] ;  /* 0x0000000000e07984 */ /* 0x000e680000000c00 */
[----:B------:R-:W-:Y:S04]  /*4b080*/  LDS.128 R220, [R0+0x800] ;  /* 0x0008000000dc7984 */ /* 0x000fe80000000c00 */
[----:B------:R-:W-:Y:S04]  /*4b090*/  LDS.128 R216, [R0+0x1000] ;  /* 0x0010000000d87984 */ /* 0x000fe80000000c00 */
[----:B------:R-:W-:Y:S04]  /*4b0a0*/  LDS.128 R212, [R0+0x1800] ;  /* 0x0018000000d47984 */ /* 0x000fe80000000c00 */
[----:B------:R-:W-:Y:S04]  /*4b0b0*/  LDS.128 R208, [R3] ;  /* 0x0000000003d07984 */ /* 0x000fe80000000c00 */
        /* <DEDUP_REMOVED lines=11> */
[----:B------:R-:W-:Y:S06]  /*4b170*/  BAR.SYNC.DEFER_BLOCKING 0x0 ;  /* 0x0000000000007b1d */ /* 0x000fec0000010000 */
[----:B------:R2:W-:Y:S04]  /*4b180*/  STS.128 [R231], R40 ;  /* 0x00000028e7007388 */ /* 0x0005e80000000c00 */
[----:B------:R-:W-:Y:S01]  /*4b190*/  STS.128 [R231+0x80], R132 ;  /* 0x00008084e7007388 */ /* 0x000fe20000000c00 */
[----:B--2---:R-:W-:-:S02]  /*4b1a0*/  IMAD.MOV.U32 R40, RZ, RZ, R192 ;  /* 0x000000ffff287224 */ /* 0x004fc400078e00c0 */
[----:B------:R-:W-:Y:S02]  /*4b1b0*/  IMAD.MOV.U32 R41, RZ, RZ, R193 ;  /* 0x000000ffff297224 */ /* 0x000fe400078e00c1 */
[----:B------:R-:W-:Y:S02]  /*4b1c0*/  IMAD.MOV.U32 R42, RZ, RZ, R196 ;  /* 0x000000ffff2a7224 */ /* 0x000fe400078e00c4 */
[----:B------:R-:W-:-:S05]  /*4b1d0*/  IMAD.MOV.U32 R43, RZ, RZ, R197 ;  /* 0x000000ffff2b7224 */ /* 0x000fca00078e00c5 */
[----:B------:R2:W-:Y:S04]  /*4b1e0*/  STS.128 [R231+0x100], R40 ;  /* 0x00010028e7007388 */ /* 0x0005e80000000c00 */
[----:B--2---:R-:W2:Y:S04]  /*4b1f0*/  LDL.LU R40, [R1+0x6d0] ;  /* 0x0006d00001287983 */ /* 0x004ea80000300800 */
[----:B------:R-:W2:Y:S04]  /*4b200*/  LDL.LU R41, [R1+0x6d4] ;  /* 0x0006d40001297983 */ /* 0x000ea80000300800 */
[----:B------:R-:W2:Y:S04]  /*4b210*/  LDL.LU R42, [R1+0x6e0] ;  /* 0x0006e000012a7983 */ /* 0x000ea80000300800 */
[----:B------:R-:W2:Y:S01]  /*4b220*/  LDL.LU R43, [R1+0x6e4] ;  /* 0x0006e400012b7983 */ /* 0x000ea20000300800 */
[----:B------:R-:W-:-:S02]  /*4b230*/  IMAD.MOV.U32 R196, RZ, RZ, R194 ;  /* 0x000000ffffc47224 */ /* 0x000fc400078e00c2 */
[----:B------:R-:W-:-:S05]  /*4b240*/  IMAD.MOV.U32 R197, RZ, RZ, R195 ;  /* 0x000000ffffc57224 */ /* 0x000fca00078e00c3 */
[----:B------:R-:W-:Y:S04]  /*4b250*/  STS.128 [R231+0x180], R196 ;  /* 0x000180c4e7007388 */ /* 0x000fe80000000c00 */
[----:B------:R-:W-:Y:S04]  /*4b260*/  STS.128 [R231+0x200], R44 ;  /* 0x0002002ce7007388 */ /* 0x000fe80000000c00 */
[----:B------:R3:W-:Y:S04]  /*4b270*/  STS.128 [R231+0x280], R48 ;  /* 0x00028030e7007388 */ /* 0x0007e80000000c00 */
[----:B---3--:R-:W3:Y:S04]  /*4b280*/  LDL.LU R48, [R1+0x6d8] ;  /* 0x0006d80001307983 */ /* 0x008ee80000300800 */
        /* <DEDUP_REMOVED lines=23> */
[----:B--2---:R2:W-:Y:S04]  /*4b400*/  STS.128 [R231+0x300], R40 ;  /* 0x00030028e7007388 */ /* 0x0045e80000000c00 */
[----:B--2---:R-:W2:Y:S04]  /*4b410*/  LDL.LU R40, [R1+0x538] ;  /* 0x0005380001287983 */ /* 0x004ea80000300800 */
[----:B------:R-:W2:Y:S04]  /*4b420*/  LDL.LU R41, [R1+0x53c] ;  /* 0x00053c0001297983 */ /* 0x000ea80000300800 */
[----:B------:R-:W2:Y:S04]  /*4b430*/  LDL.LU R42, [R1+0x548] ;  /* 0x00054800012a7983 */ /* 0x000ea80000300800 */
[----:B------:R-:W2:Y:S04]  /*4b440*/  LDL.LU R43, [R1+0x54c] ;  /* 0x00054c00012b7983 */ /* 0x000ea80000300800 */
[----:B---3--:R-:W-:Y:S04]  /*4b450*/  STS.128 [R231+0x380], R48 ;  /* 0x00038030e7007388 */ /* 0x008fe80000000c00 */
[----:B----4-:R3:W-:Y:S04]  /*4b460*/  STS.128 [R231+0x400], R44 ;  /* 0x0004002ce7007388 */ /* 0x0107e80000000c00 */
        /* <DEDUP_REMOVED lines=8> */
[----:B------:R-:W-:Y:S04]  /*4b4f0*/  STS.128 [R231+0x480], R52 ;  /* 0x00048034e7007388 */ /* 0x000fe80000000c00 */
[----:B------:R-:W-:Y:S04]  /*4b500*/  STS.128 [R231+0x500], R56 ;  /* 0x00050038e7007388 */ /* 0x000fe80000000c00 */
[----:B------:R-:W-:Y:S04]  /*4b510*/  STS.128 [R231+0x580], R64 ;  /* 0x00058040e7007388 */ /* 0x000fe80000000c00 */
[----:B------:R-:W-:Y:S04]  /*4b520*/  STS.128 [R231+0x600], R60 ;  /* 0x0006003ce7007388 */ /* 0x000fe80000000c00 */
[----:B--2---:R2:W-:Y:S04]  /*4b530*/  STS.128 [R231+0x680], R40 ;  /* 0x00068028e7007388 */ /* 0x0045e80000000c00 */
[----:B--2---:R-:W2:Y:S04]  /*4b540*/  LDL.LU R40, [R1+0xd00] ;  /* 0x000d000001287983 */ /* 0x004ea80000300800 */
[----:B------:R-:W2:Y:S04]  /*4b550*/  LDL.LU R41, [R1+0xd04] ;  /* 0x000d040001297983 */ /* 0x000ea80000300800 */
[----:B------:R-:W2:Y:S04]  /*4b560*/  LDL.LU R42, [R1+0xce0] ;  /* 0x000ce000012a7983 */ /* 0x000ea80000300800 */
[----:B------:R-:W2:Y:S04]  /*4b570*/  LDL.LU R43, [R1+0xce4] ;  /* 0x000ce400012b7983 */ /* 0x000ea80000300800 */
[----:B------:R-:W1:Y:S04]  /*4b580*/  S2R R2, SR_TID.X ;  /* 0x0000000000027919 */ /* 0x000e680000002100 */
[----:B------:R-:W2:Y:S04]  /*4b590*/  LDL.LU R120, [R1+0xd08] ;  /* 0x000d080001787983 */ /* 0x000ea80000300800 */
[----:B------:R-:W2:Y:S04]  /*4b5a0*/  LDL.LU R121, [R1+0xd0c] ;  /* 0x000d0c0001797983 */ /* 0x000ea80000300800 */
[----:B------:R-:W2:Y:S04]  /*4b5b0*/  LDL.LU R122, [R1+0xce8] ;  /* 0x000ce800017a7983 */ /* 0x000ea80000300800 */
[----:B------:R-:W2:Y:S04]  /*4b5c0*/  LDL.LU R123, [R1+0xcec] ;  /* 0x000cec00017b7983 */ /* 0x000ea80000300800 */
[----:B---3--:R-:W-:Y:S01]  /*4b5d0*/  STS.128 [R231+0x700], R44 ;  /* 0x0007002ce7007388 */ /* 0x008fe20000000c00 */
[----:B-1----:R-:W-:-:S02]  /*4b5e0*/  IMAD.SHL.U32 R198, R2, 0x1000, RZ ;  /* 0x0000100002c67824 */ /* 0x002fc400078e00ff */
[C---:B------:R-:W-:Y:S01]  /*4b5f0*/  IMAD.SHL.U32 R199, R2.reuse, 0x1000, RZ ;  /* 0x0000100002c77824 */ /* 0x040fe200078e00ff */
[----:B------:R-:W-:Y:S02]  /*4b600*/  LOP3.LUT R3, R2, 0x7f, RZ, 0xc0, !PT ;  /* 0x0000007f02037812 */ /* 0x000fe400078ec0ff */
[----:B------:R-:W-:Y:S01]  /*4b610*/  LOP3.LUT R198, R198, 0x6000, RZ, 0xc0, !PT ;  /* 0x00006000c6c67812 */ /* 0x000fe200078ec0ff */
[----:B----4-:R-:W-:Y:S04]  /*4b620*/  STS.128 [R231+0x780], R48 ;  /* 0x00078030e7007388 */ /* 0x010fe80000000c00 */
[----:B------:R-:W-:Y:S01]  /*4b630*/  BAR.SYNC.DEFER_BLOCKING 0x0 ;  /* 0x0000000000007b1d */ /* 0x000fe20000010000 */
[----:B------:R-:W-:Y:S01]  /*4b640*/  LOP3.LUT R199, R199, 0x6000, RZ, 0xc0, !PT ;  /* 0x00006000c7c77812 */ /* 0x000fe200078ec0ff */
[----:B------:R-:W-:-:S04]  /*4b650*/  IMAD R198, R3, 0x10, R198 ;  /* 0x0000001003c67824 */ /* 0x000fc800078e02c6 */
[----:B------:R-:W-:Y:S01]  /*4b660*/  IMAD R199, R3, 0x10, R199 ;  /* 0x0000001003c77824 */ /* 0x000fe200078e02c7 */
[----:B------:R-:W-:-:S04]  /*4b670*/  LOP3.LUT R198, R198, 0x20, RZ, 0x3c, !PT ;  /* 0x00000020c6c67812 */ /* 0x000fc800078e3cff */
[----:B------:R-:W-:Y:S01]  /*4b680*/  LOP3.LUT R199, R199, 0x40, RZ, 0x3c, !PT ;  /* 0x00000040c7c77812 */ /* 0x000fe200078e3cff */
[----:B------:R-:W1:Y:S04]  /*4b690*/  LDS.128 R44, [R0] ;  /* 0x00000000002c7984 */ /* 0x000e680000000c00 */
[----:B------:R-:W-:Y:S04]  /*4b6a0*/  LDS.128 R48, [R0+0x800] ;  /* 0x0008000000307984 */ /* 0x000fe80000000c00 */
[----:B------:R-:W-:Y:S04]  /*4b6b0*/  LDS.128 R52, [R0+0x1000] ;  /* 0x0010000000347984 */ /* 0x000fe80000000c00 */
[----:B------:R-:W-:Y:S04]  /*4b6c0*/  LDS.128 R56, [R0+0x1800] ;  /* 0x0018000000387984 */ /* 0x000fe80000000c00 */
[----:B------:R-:W3:Y:S04]  /*4b6d0*/  LDS.128 R60, [R198] ;  /* 0x00000000c63c7984 */ /* 0x000ee80000000c00 */
[----:B------:R-:W-:Y:S04]  /*4b6e0*/  LDS.128 R64, [R198+0x800] ;  /* 0x00080000c6407984 */ /* 0x000fe80000000c00 */
[----:B------:R-:W-:Y:S04]  /*4b6f0*/  LDS.128 R68, [R198+0x1000] ;  /* 0x00100000c6447984 */ /* 0x000fe80000000c00 */
[----:B------:R-:W-:Y:S04]  /*4b700*/  LDS.128 R72, [R198+0x1800] ;  /* 0x00180000c6487984 */ /* 0x000fe80000000c00 */
[----:B------:R-:W4:Y:S04]  /*4b710*/  LDS.128 R76, [R199] ;  /* 0x00000000c74c7984 */ /* 0x000f280000000c00 */
[----:B------:R-:W-:Y:S04]  /*4b720*/  LDS.128 R80, [R199+0x800] ;  /* 0x00080000c7507984 */ /* 0x000fe80000000c00 */
[----:B------:R-:W-:Y:S04]  /*4b730*/  LDS.128 R84, [R199+0x1000] ;  /* 0x00100000c7547984 */ /* 0x000fe80000000c00 */
[----:B------:R-:W-:Y:S04]  /*4b740*/  LDS.128 R96, [R199+0x1800] ;  /* 0x00180000c7607984 */ /* 0x000fe80000000c00 */
[----:B------:R-:W1:Y:S04]  /*4b750*/  LDS.128 R100, [R252] ;  /* 0x00000000fc647984 */ /* 0x000e680000000c00 */
[----:B------:R-:W1:Y:S04]  /*4b760*/  LDS.128 R104, [R252+0x800] ;  /* 0x00080000fc687984 */ /* 0x000e680000000c00 */
[----:B------:R-:W1:Y:S04]  /*4b770*/  LDS.128 R108, [R252+0x1000] ;  /* 0x00100000fc6c7984 */ /* 0x000e680000000c00 */
[----:B------:R-:W1:Y:S04]  /*4b780*/  LDS.128 R112, [R252+0x1800] ;  /* 0x00180000fc707984 */ /* 0x000e680000000c00 */
[----:B------:R-:W-:Y:S06]  /*4b790*/  BAR.SYNC.DEFER_BLOCKING 0x0 ;  /* 0x0000000000007b1d */ /* 0x000fec0000010000 */
[----:B--2---:R2:W-:Y:S04]  /*4b7a0*/  STS.128 [R231], R40 ;  /* 0x00000028e7007388 */ /* 0x0045e80000000c00 */
[----:B--2---:R-:W2:Y:S04]  /*4b7b0*/  LDL.LU R40, [R1+0xbf0] ;  /* 0x000bf00001287983 */ /* 0x004ea80000300800 */
        /* <DEDUP_REMOVED lines=15> */
[----:B------:R-:W-:Y:S01]  /*4b8b0*/  STS.128 [R231+0x80], R120 ;  /* 0x00008078e7007388 */ /* 0x000fe20000000c00 */
[----:B------:R-:W-:-:S02]  /*4b8c0*/  IMAD.MOV.U32 R146, RZ, RZ, R248 ;  /* 0x000000ffff927224 */ /* 0x000fc400078e00f8 */
[----:B------:R-:W-:Y:S01]  /*4b8d0*/  IMAD.MOV.U32 R147, RZ, RZ, R249 ;  /* 0x000000ffff937224 */ /* 0x000fe200078e00f9 */
[----:B--2---:R2:W-:Y:S04]  /*4b8e0*/  STS.128 [R231+0x100], R40 ;  /* 0x00010028e7007388 */ /* 0x0045e80000000c00 */
[----:B--2---:R-:W2:Y:S04]  /*4b8f0*/  LDL.LU R40, [R1+0x9c0] ;  /* 0x0009c00001287983 */ /* 0x004ea80000300800 */
[----:B------:R-:W2:Y:S04]  /*4b900*/  LDL.LU R41, [R1+0x9c4] ;  /* 0x0009c40001297983 */ /* 0x000ea80000300800 */
[----:B------:R-:W2:Y:S04]  /*4b910*/  LDL.LU R42, [R1+0x9b0] ;  /* 0x0009b000012a7983 */ /* 0x000ea80000300800 */
[----:B---3--:R3:W-:Y:S04]  /*4b920*/  STS.128 [R231+0x180], R124 ;  /* 0x0001807ce7007388 */ /* 0x0087e80000000c00 */
[----:B------:R-:W2:Y:S04]  /*4b930*/  LDL.LU R43, [R1+0x9b4] ;  /* 0x0009b400012b7983 */ /* 0x000ea80000300800 */
[----:B----4-:R4:W-:Y:S04]  /*4b940*/  STS.128 [R231+0x200], R128 ;  /* 0x00020080e7007388 */ /* 0x0109e80000000c00 */
[----:B---3--:R-:W3:Y:S04]  /*4b950*/  LDL.LU R124, [R1+0x9c8] ;  /* 0x0009c800017c7983 */ /* 0x008ee80000300800 */
        /* <DEDUP_REMOVED lines=10> */
[----:B------:R1:W-:Y:S04]  /*4ba00*/  STS.128 [R231+0x280], R132 ;  /* 0x00028084e7007388 */ /* 0x0003e80000000c00 */
[----:B------:R-:W4:Y:S04]  /*4ba10*/  LDL.LU R131, [R1+0x4dc] ;  /* 0x0004dc0001837983 */ /* 0x000f280000300800 */
        /* <DEDUP_REMOVED lines=11> */
[----:B------:R-:W4:Y:S04]  /*4bad0*/  LDL.LU R249, [R1+0xc] ;  /* 0x00000c0001f97983 */ /* 0x000f280000300800 */
[----:B--2---:R1:W-:Y:S02]  /*4bae0*/  STS.128 [R231+0x300], R40 ;  /* 0x00030028e7007388 */ /* 0x0043e40000000c00 */
[----:B-1----:R-:W-:-:S02]  /*4baf0*/  IMAD.MOV.U32 R40, RZ, RZ, R88 ;  /* 0x000000ffff287224 */ /* 0x002fc400078e0058 */
[----:B------:R-:W-:Y:S02]  /*4bb00*/  IMAD.MOV.U32 R41, RZ, RZ, R89 ;  /* 0x000000ffff297224 */ /* 0x000fe400078e0059 */
[----:B------:R-:W-:Y:S02]  /*4bb10*/  IMAD.MOV.U32 R42, RZ, RZ, R92 ;  /* 0x000000ffff2a7224 */ /* 0x000fe400078e005c */
[----:B------:R-:W-:Y:S01]  /*4bb20*/  IMAD.MOV.U32 R43, RZ, RZ, R93 ;  /* 0x000000ffff2b7224 */ /* 0x000fe200078e005d */
[----:B---3--:R-:W-:Y:S01]  /*4bb30*/  STS.128 [R231+0x380], R124 ;  /* 0x0003807ce7007388 */ /* 0x008fe20000000c00 */
[----:B------:R-:W-:Y:S02]  /*4bb40*/  IMAD.MOV.U32 R92, RZ, RZ, R90 ;  /* 0x000000ffff5c7224 */ /* 0x000fe400078e005a */
[----:B------:R-:W-:Y:S01]  /*4bb50*/  IMAD.MOV.U32 R93, RZ, RZ, R91 ;  /* 0x000000ffff5d7224 */ /* 0x000fe200078e005b */
[----:B------:R-:W-:Y:S04]  /*4bb60*/  STS.128 [R231+0x400], R120 ;  /* 0x00040078e7007388 */ /* 0x000fe80000000c00 */
[----:B----4-:R-:W-:Y:S04]  /*4bb70*/  STS.128 [R231+0x480], R128 ;  /* 0x00048080e7007388 */ /* 0x010fe80000000c00 */
[----:B------:R-:W-:Y:S04]  /*4bb80*/  STS.128 [R231+0x500], R132 ;  /* 0x00050084e7007388 */ /* 0x000fe80000000c00 */
[----:B------:R-:W-:Y:S04]  /*4bb90*/  STS.128 [R231+0x580], R148 ;  /* 0x00058094e7007388 */ /* 0x000fe80000000c00 */
[----:B------:R-:W-:Y:S04]  /*4bba0*/  STS.128 [R231+0x600], R144 ;  /* 0x00060090e7007388 */ /* 0x000fe80000000c00 */
[----:B------:R1:W-:Y:S04]  /*4bbb0*/  STS.128 [R231+0x680], R248 ;  /* 0x000680f8e7007388 */ /* 0x0003e80000000c00 */
[----:B------:R2:W-:Y:S04]  /*4bbc0*/  STS.128 [R231+0x700], R40 ;  /* 0x00070028e7007388 */ /* 0x0005e80000000c00 */
[----:B------:R-:W-:Y:S04]  /*4bbd0*/  STS.128 [R231+0x780], R92 ;  /* 0x0007805ce7007388 */ /* 0x000fe80000000c00 */
[----:B------:R-:W-:Y:S01]  /*4bbe0*/  BAR.SYNC.DEFER_BLOCKING 0x0 ;  /* 0x0000000000007b1d */ /* 0x000fe20000010000 */
[----:B-1----:R-:W-:-:S05]  /*4bbf0*/  IMAD.SHL.U32 R251, R2, 0x1000, RZ ;  /* 0x0000100002fb7824 */ /* 0x002fca00078e00ff */
[----:B------:R-:W-:Y:S01]  /*4bc00*/  LOP3.LUT R251, R251, 0x6000, RZ, 0xc0, !PT ;  /* 0x00006000fbfb7812 */ /* 0x000fe200078ec0ff */
[----:B--2---:R-:W-:-:S04]  /*4bc10*/  IMAD.MOV.U32 R42, RZ, RZ, R140 ;  /* 0x000000ffff2a7224 */ /* 0x004fc800078e008c */
[----:B------:R-:W-:Y:S02]  /*4bc20*/  IMAD R251, R3, 0x10, R251 ;  /* 0x0000001003fb7824 */ /* 0x000fe400078e02fb */
[----:B------:R-:W-:Y:S02]  /*4bc30*/  IMAD.MOV.U32 R43, RZ, RZ, R141 ;  /* 0x000000ffff2b7224 */ /* 0x000fe400078e008d */
[----:B------:R-:W-:Y:S02]  /*4bc40*/  IMAD.MOV.U32 R40, RZ, RZ, R136 ;  /* 0x000000ffff287224 */ /* 0x000fe400078e0088 */
[----:B------:R-:W-:Y:S02]  /*4bc50*/  IMAD.MOV.U32 R41, RZ, RZ, R137 ;  /* 0x000000ffff297224 */ /* 0x000fe400078e0089 */
[----:B------:R-:W-:Y:S02]  /*4bc60*/  IMAD.MOV.U32 R140, RZ, RZ, R138 ;  /* 0x000000ffff8c7224 */ /* 0x000fe400078e008a */
[----:B------:R-:W-:Y:S01]  /*4bc70*/  IMAD.MOV.U32 R141, RZ, RZ, R139 ;  /* 0x000000ffff8d7224 */ /* 0x000fe200078e008b */
        /* <DEDUP_REMOVED lines=17> */
[----:B------:R-:W-:Y:S04]  /*4bd90*/  STS.128 [R231], R40 ;  /* 0x00000028e7007388 */ /* 0x000fe80000000c00 */
[----:B------:R2:W-:Y:S04]  /*4bda0*/  STS.128 [R231+0x80], R140 ;  /* 0x0000808ce7007388 */ /* 0x0005e80000000c00 */
[----:B--2---:R-:W2:Y:S04]  /*4bdb0*/  LDL.LU R140, [R1+0x2f0] ;  /* 0x0002f000018c7983 */ /* 0x004ea80000300800 */
[----:B------:R-:W2:Y:S04]  /*4bdc0*/  LDL.LU R141, [R1+0x2f4] ;  /* 0x0002f400018d7983 */ /* 0x000ea80000300800 */
[----:B------:R-:W2:Y:S04]  /*4bdd0*/  LDL.LU R142, [R1+0x2e0] ;  /* 0x0002e000018e7983 */ /* 0x000ea80000300800 */
[----:B------:R-:W2:Y:S01]  /*4bde0*/  LDL.LU R143, [R1+0x2e4] ;  /* 0x0002e400018f7983 */ /* 0x000ea20000300800 */
[----:B------:R-:W-:-:S03]  /*4bdf0*/  IMAD.MOV.U32 R40, RZ, RZ, R200 ;  /* 0x000000ffff287224 */ /* 0x000fc600078e00c8 */
        /* <DEDUP_REMOVED lines=8> */
[----:B------:R-:W3:Y:S04]  /*4be80*/  LDL.LU R187, [R1+0x2ec] ;  /* 0x0002ec0001bb7983 */ /* 0x000ee80000300800 */
[----:B------:R-:W4:Y:S04]  /*4be90*/  LDL.LU R188, [R1+0x720] ;  /* 0x0007200001bc7983 */ /* 0x000f280000300800 */
[----:B------:R-:W4:Y:S04]  /*4bea0*/  LDL.LU R189, [R1+0x724] ;  /* 0x0007240001bd7983 */ /* 0x000f280000300800 */
[----:B------:R-:W4:Y:S04]  /*4beb0*/  LDL.LU R190, [R1+0x710] ;  /* 0x0007100001be7983 */ /* 0x000f280000300800 */
[----:B------:R-:W4:Y:S04]  /*4bec0*/  LDL.LU R191, [R1+0x714] ;  /* 0x0007140001bf7983 */ /* 0x000f280000300800 */
[----:B------:R-:W-:Y:S04]  /*4bed0*/  STS.128 [R231+0x100], R40 ;  /* 0x00010028e7007388 */ /* 0x000fe80000000c00 */
[----:B------:R-:W-:Y:S04]  /*4bee0*/  STS.128 [R231+0x180], R204 ;  /* 0x000180cce7007388 */ /* 0x000fe80000000c00 */
[----:B--2---:R2:W-:Y:S04]  /*4bef0*/  STS.128 [R231+0x200], R140 ;  /* 0x0002008ce7007388 */ /* 0x0045e80000000c00 */
[----:B--2---:R-:W2:Y:S04]  /*4bf00*/  LDL.LU R140, [R1+0x728] ;  /* 0x00072800018c7983 */ /* 0x004ea80000300800 */
[----:B------:R-:W2:Y:S04]  /*4bf10*/  LDL.LU R141, [R1+0x72c] ;  /* 0x00072c00018d7983 */ /* 0x000ea80000300800 */
[----:B------:R-:W2:Y:S04]  /*4bf20*/  LDL.LU R142, [R1+0x718] ;  /* 0x00071800018e7983 */ /* 0x000ea80000300800 */
[----:B------:R-:W2:Y:S04]  /*4bf30*/  LDL.LU R143, [R1+0x71c] ;  /* 0x00071c00018f7983 */ /* 0x000ea80000300800 */
[----:B------:R-:W2:Y:S04]  /*4bf40*/  LDL.LU R40, [R1+0x410] ;  /* 0x0004100001287983 */ /* 0x000ea80000300800 */
[----:B------:R-:W2:Y:S04]  /*4bf50*/  LDL.LU R41, [R1+0x414] ;  /* 0x0004140001297983 */ /* 0x000ea80000300800 */
[----:B------:R-:W2:Y:S04]  /*4bf60*/  LDL.LU R42, [R1+0x400] ;  /* 0x00040000012a7983 */ /* 0x000ea80000300800 */
[----:B------:R-:W2:Y:S04]  /*4bf70*/  LDL.LU R43, [R1+0x404] ;  /* 0x00040400012b7983 */ /* 0x000ea80000300800 */
[----:B---3--:R3:W-:Y:S04]  /*4bf80*/  STS.128 [R231+0x280], R184 ;  /* 0x000280b8e7007388 */ /* 0x0087e80000000c00 */
[----:B----4-:R4:W-:Y:S04]  /*4bf90*/  STS.128 [R231+0x300], R188 ;  /* 0x000300bce7007388 */ /* 0x0109e80000000c00 */
        /* <DEDUP_REMOVED lines=15> */
[----:B------:R2:W-:Y:S04]  /*4c090*/  STS.128 [R231+0x400], R40 ;  /* 0x00040028e7007388 */ /* 0x0005e80000000c00 */
[----:B--2---:R-:W2:Y:S04]  /*4c0a0*/  LDL.LU R40, [R1+0x560] ;  /* 0x0005600001287983 */ /* 0x004ea80000300800 */
[----:B------:R-:W2:Y:S04]  /*4c0b0*/  LDL.LU R41, [R1+0x564] ;  /* 0x0005640001297983 */ /* 0x000ea80000300800 */
[----:B------:R-:W2:Y:S04]  /*4c0c0*/  LDL.LU R42, [R1+0x550] ;  /* 0x00055000012a7983 */ /* 0x000ea80000300800 */
[----:B------:R-:W2:Y:S04]  /*4c0d0*/  LDL.LU R43, [R1+0x554] ;  /* 0x00055400012b7983 */ /* 0x000ea80000300800 */
[----:B------:R-:W2:Y:S04]  /*4c0e0*/  LDL.LU R140, [R1+0x568] ;  /* 0x00056800018c7983 */ /* 0x000ea80000300800 */
[----:B------:R-:W2:Y:S04]  /*4c0f0*/  LDL.LU R141, [R1+0x56c] ;  /* 0x00056c00018d7983 */ /* 0x000ea80000300800 */
[----:B------:R-:W2:Y:S04]  /*4c100*/  LDL.LU R142, [R1+0x558] ;  /* 0x00055800018e7983 */ /* 0x000ea80000300800 */
[----:B------:R-:W2:Y:S01]  /*4c110*/  LDL.LU R143, [R1+0x55c] ;  /* 0x00055c00018f7983 */ /* 0x000ea20000300800 */
[----:B------:R-:W-:-:S03]  /*4c120*/  IMAD.MOV.U32 R3, RZ, RZ, c[0x0][0x194] ;  /* 0x00006500ff037624 */ /* 0x000fc600078e00ff */
[----:B---3--:R-:W-:Y:S04]  /*4c130*/  STS.128 [R231+0x480], R184 ;  /* 0x000480b8e7007388 */ /* 0x008fe80000000c00 */
[----:B----4-:R3:W-:Y:S04]  /*4c140*/  STS.128 [R231+0x500], R188 ;  /* 0x000500bce7007388 */ /* 0x0107e80000000c00 */
[----:B------:R-:W4:Y:S04]  /*4c150*/  LDL.LU R207, [R1+0x420] ;  /* 0x0004200001cf7983 */ /* 0x000f280000300800 */
[----:B------:R-:W4:Y:S04]  /*4c160*/  LDL.LU R201, [R1+0x140] ;  /* 0x0001400001c97983 */ /* 0x000f280000300800 */
[----:B------:R-:W-:Y:S04]  /*4c170*/  STS.128 [R231+0x580], R192 ;  /* 0x000580c0e7007388 */ /* 0x000fe80000000c00 */
[----:B------:R-:W4:Y:S01]  /*4c180*/  LDL.LU R248, [R1+0x424] ;  /* 0x0004240001f87983 */ /* 0x000f220000300800 */
[----:B------:R-:W-:-:S03]  /*4c190*/  IMAD R0, R196, c[0x0][0x194], RZ ;  /* 0x00006500c4007a24 */ /* 0x000fc600078e02ff */
[----:B------:R-:W4:Y:S02]  /*4c1a0*/  LDL.LU R249, [R1+0x144] ;  /* 0x0001440001f97983 */ /* 0x000f240000300800 */
[----:B------:R-:W-:Y:S02]  /*4c1b0*/  LEA R2, P2, R0, c[0x0][0x170], 0x2 ;  /* 0x00005c0000027a11 */ /* 0x000fe400078410ff */
[----:B---3--:R-:W3:Y:S04]  /*4c1c0*/  LDL.LU R188, [R1+0xa90] ;  /* 0x000a900001bc7983 */ /* 0x008ee80000300800 */
[----:B------:R-:W3:Y:S04]  /*4c1d0*/  LDL.LU R184, [R1+0x830] ;  /* 0x0008300001b87983 */ /* 0x000ee80000300800 */
[----:B------:R-:W3:Y:S04]  /*4c1e0*/  LDL.LU R185, [R1+0x834] ;  /* 0x0008340001b97983 */ /* 0x000ee80000300800 */
[----:B------:R-:W3:Y:S04]  /*4c1f0*/  LDL.LU R186, [R1+0x7f0] ;  /* 0x0007f00001ba7983 */ /* 0x000ee80000300800 */
[----:B------:R-:W3:Y:S04]  /*4c200*/  LDL.LU R187, [R1+0x7f4] ;  /* 0x0007f40001bb7983 */ /* 0x000ee80000300800 */
[----:B--2---:R2:W-:Y:S02]  /*4c210*/  STS.128 [R231+0x600], R40 ;  /* 0x00060028e7007388 */ /* 0x0045e40000000c00 */
[----:B--2---:R-:W-:-:S02]  /*4c220*/  IMAD R40, R3, 0x80, R0 ;  /* 0x0000008003287824 */ /* 0x004fc400078e0200 */
[----:B------:R2:W-:Y:S01]  /*4c230*/  STS.128 [R231+0x680], R140 ;  /* 0x0006808ce7007388 */ /* 0x0005e20000000c00 */
[----:B------:R-:W-:Y:S02]  /*4c240*/  LEA.HI.X.SX32 R3, R0, c[0x0][0x174], 0x2, P2 ;  /* 0x00005d0000037a11 */ /* 0x000fe400010f16ff */
[----:B--2---:R-:W-:-:S04]  /*4c250*/  LEA R140, P2, R40, c[0x0][0x170], 0x2 ;  /* 0x00005c00288c7a11 */ /* 0x004fc800078410ff */
[----:B------:R-:W-:Y:S02]  /*4c260*/  LEA.HI.X.SX32 R141, R40, c[0x0][0x174], 0x2, P2 ;  /* 0x00005d00288d7a11 */ /* 0x000fe400010f16ff */
[----:B------:R-:W2:Y:S04]  /*4c270*/  LDL.LU R40, [R1+0x838] ;  /* 0x0008380001287983 */ /* 0x000ea80000300800 */
[----:B------:R-:W2:Y:S04]  /*4c280*/  LDL.LU R41, [R1+0x83c] ;  /* 0x00083c0001297983 */ /* 0x000ea80000300800 */
[----:B------:R-:W2:Y:S04]  /*4c290*/  LDL.LU R42, [R1+0x7f8] ;  /* 0x0007f800012a7983 */ /* 0x000ea80000300800 */
[----:B------:R-:W2:Y:S04]  /*4c2a0*/  LDL.LU R43, [R1+0x7fc] ;  /* 0x0007fc00012b7983 */ /* 0x000ea80000300800 */
[----:B------:R-:W4:Y:S04]  /*4c2b0*/  LDL.LU R203, [R1+0x450] ;  /* 0x0004500001cb7983 */ /* 0x000f280000300800 */
[----:B------:R-:W4:Y:S04]  /*4c2c0*/  LDL.LU R202, [R1+0x150] ;  /* 0x0001500001ca7983 */ /* 0x000f280000300800 */
[----:B---3--:R3:W-:Y:S01]  /*4c2d0*/  STS.128 [R231+0x700], R184 ;  /* 0x000700b8e7007388 */ /* 0x0087e20000000c00 */
[----:B------:R-:W-:-:S02]  /*4c2e0*/  ISETP.GE.AND P5, PT, R196, c[0x0][0x178], PT ;  /* 0x00005e00c4007a0c */ /* 0x000fc40003fa6270 */
[C---:B------:R-:W-:Y:S02]  /*4c2f0*/  ISETP.GE.AND P6, PT, R197.reuse, c[0x0][0x17c], PT ;  /* 0x00005f00c5007a0c */ /* 0x040fe40003fc6270 */
[C---:B------:R-:W-:Y:S02]  /*4c300*/  ISETP.LT.AND P5, PT, R197.reuse, c[0x0][0x17c], !P5 ;  /* 0x00005f00c5007a0c */ /* 0x040fe40006fa1270 */
[----:B------:R-:W-:Y:S01]  /*4c310*/  ISETP.LT.AND P6, PT, R188, c[0x0][0x178], !P6 ;  /* 0x00005e00bc007a0c */ /* 0x000fe200077c1270 */
[----:B------:R-:W-:-:S04]  /*4c320*/  IMAD R0, R197, c[0x0][0x198], RZ ;  /* 0x00006600c5007a24 */ /* 0x000fc800078e02ff */
[----:B------:R-:W-:-:S04]  /*4c330*/  IMAD.WIDE R142, R0, 0x4, R140 ;  /* 0x00000004008e7825 */ /* 0x000fc800078e028c */
[----:B---3--:R-:W-:Y:S01]  /*4c340*/  IMAD.WIDE R184, R0, 0x4, R2 ;  /* 0x0000000400b87825 */ /* 0x008fe200078e0202 */
[----:B--2---:R2:W-:Y:S04]  /*4c350*/  STS.128 [R231+0x780], R40 ;  /* 0x00078028e7007388 */ /* 0x0045e80000000c00 */
[----:B------:R-:W-:Y:S06]  /*4c360*/  BAR.SYNC.DEFER_BLOCKING 0x0 ;  /* 0x0000000000007b1d */ /* 0x000fec0000010000 */
[----:B--2---:R-:W2:Y:S04]  /*4c370*/  LDL.LU R231, [R1+0x1bcc] ;  /* 0x001bcc0001e77983 */ /* 0x004ea80000300800 */
[----:B------:R-:W3:Y:S04]  /*4c380*/  LDL.LU R200, [R1+0x454] ;  /* 0x0004540001c87983 */ /* 0x000ee80000300800 */
[----:B------:R-:W2:Y:S01]  /*4c390*/  LDL.LU R250, [R1+0x154] ;  /* 0x0001540001fa7983 */ /* 0x000ea20000300800 */
[----:B------:R-:W-:-:S03]  /*4c3a0*/  ISETP.LT.AND P2, PT, R196, c[0x0][0x178], !P3 ;  /* 0x00005e00c4007a0c */ /* 0x000fc60005f41270 */
[----:B----4-:R4:W-:Y:S01]  /*4c3b0*/  @P5 STG.E [R184.64], R207 ;  /* 0x000000cfb8005986 */ /* 0x0109e2000c101904 */
[----:B------:R-:W-:-:S03]  /*4c3c0*/  ISETP.LT.AND P3, PT, R188, c[0x0][0x178], !P3 ;  /* 0x00005e00bc007a0c */ /* 0x000fc60005f61270 */
[----:B------:R1:W-:Y:S01]  /*4c3d0*/  @P6 STG.E [R142.64], R201 ;  /* 0x000000c98e006986 */ /* 0x0003e2000c101904 */
[----:B------:R-:W-:Y:S02]  /*4c3e0*/  IADD3 R40, R0, c[0x0][0x198], RZ ;  /* 0x0000660000287a10 */ /* 0x000fe40007ffe0ff */
[----:B------:R-:W-:Y:S01]  /*4c3f0*/  IADD3 R41, R197, 0x3, RZ ;  /* 0x00000003c5297810 */ /* 0x000fe20007ffe0ff */
[----:B----4-:R-:W4:Y:S04]  /*4c400*/  LDL.LU R207, [R1+0x4b0] ;  /* 0x0004b00001cf7983 */ /* 0x010f280000300800 */
[----:B-1----:R-:W4:Y:S01]  /*4c410*/  LDL.LU R201, [R1+0x160] ;  /* 0x0001600001c97983 */ /* 0x002f220000300800 */
[----:B------:R-:W-:Y:S01]  /*4c420*/  ISETP.LT.AND P6, PT, R196, c[0x0][0x178], !P4 ;  /* 0x00005e00c4007a0c */ /* 0x000fe200067c1270 */
[----:B------:R-:W-:Y:S01]  /*4c430*/  IMAD.WIDE R42, R40, 0x4, R2 ;  /* 0x00000004282a7825 */ /* 0x000fe200078e0202 */
[----:B------:R-:W-:-:S02]  /*4c440*/  ISETP.LT.AND P4, PT, R188, c[0x0][0x178], !P4 ;  /* 0x00005e00bc007a0c */ /* 0x000fc40006781270 */
[C---:B------:R-:W-:Y:S02]  /*4c450*/  IADD3 R0, R40.reuse, c[0x0][0x198], RZ ;  /* 0x0000660028007a10 */ /* 0x040fe40007ffe0ff */
[----:B------:R-:W-:Y:S01]  /*4c460*/  ISETP.GE.AND P5, PT, R41, c[0x0][0x17c], PT ;  /* 0x00005f0029007a0c */ /* 0x000fe20003fa6270 */
[--C-:B------:R-:W-:Y:S01]  /*4c470*/  IMAD.WIDE R40, R40, 0x4, R140.reuse ;  /* 0x0000000428287825 */ /* 0x100fe200078e028c */
[----:B------:R1:W-:Y:S03]  /*4c480*/  @P2 STG.E [R42.64], R248 ;  /* 0x000000f82a002986 */ /* 0x0003e6000c101904 */
[----:B------:R-:W-:Y:S01]  /*4c490*/  IMAD.WIDE R142, R0, 0x4, R140 ;  /* 0x00000004008e7825 */ /* 0x000fe200078e028c */
[----:B------:R1:W-:Y:S01]  /*4c4a0*/  @P3 STG.E [R40.64], R249 ;  /* 0x000000f928003986 */ /* 0x0003e2000c101904 */
[----:B------:R-:W-:Y:S02]  /*4c4b0*/  ISETP.LT.AND P3, PT, R196, c[0x0][0x178], !P5 ;  /* 0x00005e00c4007a0c */ /* 0x000fe40006f61270 */
[C---:B-1----:R-:W-:Y:S01]  /*4c4c0*/  IMAD.WIDE R42, R0.reuse, 0x4, R2 ;  /* 0x00000004002a7825 */ /* 0x042fe200078e0202 */
[----:B------:R-:W4:Y:S04]  /*4c4d0*/  LDL.LU R248, [R1+0x4b4] ;  /* 0x0004b40001f87983 */ /* 0x000f280000300800 */
[----:B------:R-:W4:Y:S04]  /*4c4e0*/  LDL.LU R249, [R1+0x164] ;  /* 0x0001640001f97983 */ /* 0x000f280000300800 */
[----:B------:R1:W-:Y:S01]  /*4c4f0*/  @P6 STG.E [R42.64], R203 ;  /* 0x000000cb2a006986 */ /* 0x0003e2000c101904 */
[----:B------:R-:W-:-:S03]  /*4c500*/  IADD3 R40, R0, c[0x0][0x198], RZ ;  /* 0x0000660000287a10 */ /* 0x000fc60007ffe0ff */
[----:B------:R1:W-:Y:S01]  /*4c510*/  @P4 STG.E [R142.64], R202 ;  /* 0x000000ca8e004986 */ /* 0x0003e2000c101904 */
[----:B------:R-:W-:Y:S02]  /*4c520*/  ISETP.LT.AND P4, PT, R188, c[0x0][0x178], !P5 ;  /* 0x00005e00bc007a0c */ /* 0x000fe40006f81270 */
[----:B------:R-:W-:Y:S01]  /*4c530*/  IADD3 R41, R197, 0x5, RZ ;  /* 0x00000005c5297810 */ /* 0x000fe20007ffe0ff */
[----:B-1----:R-:W4:Y:S04]  /*4c540*/  LDL.LU R203, [R1+0x580] ;  /* 0x0005800001cb7983 */ /* 0x002f280000300800 */
[----:B------:R-:W4:Y:S01]  /*4c550*/  LDL.LU R202, [R1+0x180] ;  /* 0x0001800001ca7983 */ /* 0x000f220000300800 */
[C---:B------:R-:W-:Y:S01]  /*4c560*/  IMAD.WIDE R42, R40.reuse, 0x4, R2 ;  /* 0x00000004282a7825 */ /* 0x040fe200078e0202 */
[----:B------:R-:W-:-:S02]  /*4c570*/  IADD3 R0, R40, c[0x0][0x198], RZ ;  /* 0x0000660028007a10 */ /* 0x000fc40007ffe0ff */
[----:B------:R-:W-:Y:S01]  /*4c580*/  ISETP.GE.AND P5, PT, R41, c[0x0][0x17c], PT ;  /* 0x00005f0029007a0c */ /* 0x000fe20003fa6270 */
[----:B------:R-:W-:Y:S01]  /*4c590*/  IMAD.WIDE R40, R40, 0x4, R140 ;  /* 0x0000000428287825 */ /* 0x000fe200078e028c */
[----:B---3--:R1:W-:Y:S04]  /*4c5a0*/  @P3 STG.E [R42.64], R200 ;  /* 0x000000c82a003986 */ /* 0x0083e8000c101904 */
[----:B--2---:R2:W-:Y:S04]  /*4c5b0*/  @P4 STG.E [R40.64], R250 ;  /* 0x000000fa28004986 */ /* 0x0045e8000c101904 */
[----:B-1----:R-:W3:Y:S04]  /*4c5c0*/  LDL.LU R200, [R1+0x584] ;  /* 0x0005840001c87983 */ /* 0x002ee80000300800 */
[----:B--2---:R-:W2:Y:S01]  /*4c5d0*/  LDL.LU R250, [R1+0x184] ;  /* 0x0001840001fa7983 */ /* 0x004ea20000300800 */
[----:B------:R-:W-:-:S04]  /*4c5e0*/  IADD3 R184, R197, 0x4, RZ ;  /* 0x00000004c5b87810 */ /* 0x000fc80007ffe0ff */
[----:B------:R-:W-:-:S04]  /*4c5f0*/  ISETP.GE.AND P2, PT, R184, c[0x0][0x17c], PT ;  /* 0x00005f00b8007a0c */ /* 0x000fc80003f46270 */
[----:B------:R-:W-:Y:S02]  /*4c600*/  ISETP.LT.AND P6, PT, R196, c[0x0][0x178], !P2 ;  /* 0x00005e00c4007a0c */ /* 0x000fe400057c1270 */
[----:B------:R-:W-:Y:S01]  /*4c610*/  ISETP.LT.AND P2, PT, R188, c[0x0][0x178], !P2 ;  /* 0x00005e00bc007a0c */ /* 0x000fe20005741270 */
[----:B------:R-:W-:Y:S01]  /*4c620*/  IMAD.WIDE R42, R0, 0x4, R2 ;  /* 0x00000004002a7825 */ /* 0x000fe200078e0202 */
[----:B------:R-:W-:-:S03]  /*4c630*/  IADD3 R184, R197, 0x6, RZ ;  /* 0x00000006c5b87810 */ /* 0x000fc60007ffe0ff */
[----:B------:R-:W-:Y:S01]  /*4c640*/  IMAD.WIDE R142, R0, 0x4, R140 ;  /* 0x00000004008e7825 */ /* 0x000fe200078e028c */
[----:B------:R-:W-:Y:S02]  /*4c650*/  ISETP.LT.AND P4, PT, R196, c[0x0][0x178], !P5 ;  /* 0x00005e00c4007a0c */ /* 0x000fe40006f81270 */
[----:B------:R-:W-:-:S03]  /*4c660*/  ISETP.GE.AND P3, PT, R184, c[0x0][0x17c], PT ;  /* 0x00005f00b8007a0c */ /* 0x000fc60003f66270 */
[----:B----4-:R1:W-:Y:S01]  /*4c670*/  @P6 STG.E [R42.64], R207 ;  /* 0x000000cf2a006986 */ /* 0x0103e2000c101904 */
[----:B------:R-:W-:-:S03]  /*4c680*/  IADD3 R40, R0, c[0x0][0x198], RZ ;  /* 0x0000660000287a10 */ /* 0x000fc60007ffe0ff */
[----:B------:R4:W-:Y:S01]  /*4c690*/  @P2 STG.E [R142.64], R201 ;  /* 0x000000c98e002986 */ /* 0x0009e2000c101904 */
[----:B------:R-:W-:Y:S02]  /*4c6a0*/  ISETP.LT.AND P2, PT, R188, c[0x0][0x178], !P5 ;  /* 0x00005e00bc007a0c */ /* 0x000fe40006f41270 */
[----:B------:R-:W-:Y:S01]  /*4c6b0*/  IADD3 R41, R197, 0x7, RZ ;  /* 0x00000007c5297810 */ /* 0x000fe20007ffe0ff */
[----:B-1----:R-:W2:Y:S04]  /*4c6c0*/  LDL.LU R207, [R1+0x650] ;  /* 0x0006500001cf7983 */ /* 0x002ea80000300800 */
[----:B----4-:R-:W4:Y:S01]  /*4c6d0*/  LDL.LU R201, [R1+0x310] ;  /* 0x0003100001c97983 */ /* 0x010f220000300800 */
        /* <DEDUP_REMOVED lines=37> */
[----:B------:R1:W-:Y:S01]  /*4c930*/  @P6 STG.E [R42.64], R207 ;  /* 0x000000cf2a006986 */ /* 0x0003e2000c101904 */
[----:B------:R-:W-:-:S03]  /*4c940*/  IADD3 R40, R0, c[0x0][0x198], RZ ;  /* 0x0000660000287a10 */ /* 0x000fc60007ffe0ff */
[----:B----4-:R4:W-:Y:S01]  /*4c950*/  @P4 STG.E [R142.64], R201 ;  /* 0x000000c98e004986 */ /* 0x0109e2000c101904 */
        /* <DEDUP_REMOVED lines=185> */
[----:B------:R-:W-:-:S04]  /*4d4f0*/  IMAD.WIDE R40, R40, 0x4, R140 ;  /* 0x0000000428287825 */ /* 0x000fc800078e028c */
[----:B------:R-:W-:Y:S01]  /*4d500*/  IMAD.WIDE R142, R0, 0x4, R140 ;  /* 0x00000004008e7825 */ /* 0x000fe200078e028c */
[----:B------:R1:W-:Y:S04]  /*4d510*/  @P2 STG.E [R42.64], R248 ;  /* 0x000000f82a002986 */ /* 0x0003e8000c101904 */
[----:B------:R1:W-:Y:S01]  /*4d520*/  @P3 STG.E [R40.64], R249 ;  /* 0x000000f928003986 */ /* 0x0003e2000c101904 */
[----:B------:R-:W-:Y:S01]  /*4d530*/  ISETP.LT.AND P3, PT, R196, c[0x0][0x178], !P5 ;  /* 0x00005e00c4007a0c */ /* 0x000fe20006f61270 */
[C---:B-1----:R-:W-:Y:S02]  /*4d540*/  IMAD.WIDE R42, R0.reuse, 0x4, R2 ;  /* 0x00000004002a7825 */ /* 0x042fe400078e0202 */
        /* <DEDUP_REMOVED lines=2450> */
[----:B------:R-:W-:Y:S02]  /*56e70*/  IADD3 R41, R197, 0xfb, RZ ;  /* 0x000000fbc5297810 */ /* 0x000fe40007ffe0ff */
[----:B------:R-:W-:Y:S02]  /*56e80*/  ISETP.LT.AND P6, PT, R196, c[0x0][0x178], !P2 ;  /* 0x00005e00c4007a0c */ /* 0x000fe400057c1270 */
[----:B------:R-:W-:Y:S01]  /*56e90*/  ISETP.LT.AND P2, PT, R188, c[0x0][0x178], !P2 ;  /* 0x00005e00bc007a0c */ /* 0x000fe20005741270 */
[----:B-1----:R-:W2:Y:S01]  /*56ea0*/  LDL.LU R207, [R1+0xe88] ;  /* 0x000e880001cf7983 */ /* 0x002ea20000300800 */
[C---:B------:R-:W-:Y:S01]  /*56eb0*/  IMAD.WIDE R42, R40.reuse, 0x4, R2 ;  /* 0x00000004282a7825 */ /* 0x040fe200078e0202 */
[----:B------:R-:W-:-:S02]  /*56ec0*/  IADD3 R0, R40, c[0x0][0x198], RZ ;  /* 0x0000660028007a10 */ /* 0x000fc40007ffe0ff */
[----:B----4-:R-:W4:Y:S01]  /*56ed0*/  LDL.LU R201, [R1+0x8a8] ;  /* 0x0008a80001c97983 */ /* 0x010f220000300800 */
        /* <DEDUP_REMOVED lines=13> */
[----:B------:R-:W-:Y:S02]  /*56fb0*/  IADD3 R41, R197, 0xfd, RZ ;  /* 0x000000fdc5297810 */ /* 0x000fe40007ffe0ff */
[C---:B------:R-:W-:Y:S01]  /*56fc0*/  IADD3 R0, R40.reuse, c[0x0][0x198], RZ ;  /* 0x0000660028007a10 */ /* 0x040fe20007ffe0ff */
[----:B-1----:R-:W4:Y:S01]  /*56fd0*/  LDL.LU R203, [R1+0xe98] ;  /* 0x000e980001cb7983 */ /* 0x002f220000300800 */
[C---:B------:R-:W-:Y:S01]  /*56fe0*/  IMAD.WIDE R42, R40.reuse, 0x4, R2 ;  /* 0x00000004282a7825 */ /* 0x040fe200078e0202 */
[----:B------:R-:W-:Y:S02]  /*56ff0*/  ISETP.GE.AND P5, PT, R41, c[0x0][0x17c], PT ;  /* 0x00005f0029007a0c */ /* 0x000fe40003fa6270 */
[----:B------:R-:W4:Y:S01]  /*57000*/  LDL.LU R202, [R1+0x8b8] ;  /* 0x0008b80001ca7983 */ /* 0x000f220000300800 */
[----:B------:R-:W-:-:S03]  /*57010*/  IMAD.WIDE R40, R40, 0x4, R140 ;  /* 0x0000000428287825 */ /* 0x000fc600078e028c */
        /* <DEDUP_REMOVED lines=9> */
[----:B------:R-:W-:Y:S02]  /*570b0*/  ISETP.LT.AND P2, PT, R196, c[0x0][0x178], !P5 ;  /* 0x00005e00c4007a0c */ /* 0x000fe40006f41270 */
[----:B------:R-:W-:Y:S01]  /*570c0*/  ISETP.LT.AND P5, PT, R188, c[0x0][0x178], !P5 ;  /* 0x00005e00bc007a0c */ /* 0x000fe20006fa1270 */
[C---:B------:R-:W-:Y:S01]  /*570d0*/  IMAD.WIDE R142, R0.reuse, 0x4, R140 ;  /* 0x00000004008e7825 */ /* 0x040fe200078e028c */
[----:B------:R-:W-:Y:S02]  /*570e0*/  IADD3 R40, R0, c[0x0][0x198], RZ ;  /* 0x0000660000287a10 */ /* 0x000fe40007ffe0ff */
[----:B------:R-:W-:-:S02]  /*570f0*/  IADD3 R184, R197, 0xfe, RZ ;  /* 0x000000fec5b87810 */ /* 0x000fc40007ffe0ff */
[----:B------:R-:W-:Y:S01]  /*57100*/  IADD3 R41, R197, 0xff, RZ ;  /* 0x000000ffc5297810 */ /* 0x000fe20007ffe0ff */
[----:B------:R1:W-:Y:S01]  /*57110*/  @P6 STG.E [R42.64], R207 ;  /* 0x000000cf2a006986 */ /* 0x0003e2000c101904 */
[----:B------:R-:W-:-:S03]  /*57120*/  ISETP.GE.AND P4, PT, R184, c[0x0][0x17c], PT ;  /* 0x00005f00b8007a0c */ /* 0x000fc60003f86270 */
[----:B----4-:R4:W-:Y:S01]  /*57130*/  @P3 STG.E [R142.64], R201 ;  /* 0x000000c98e003986 */ /* 0x0109e2000c101904 */
[C---:B------:R-:W-:Y:S02]  /*57140*/  IADD3 R0, R40.reuse, c[0x0][0x198], RZ ;  /* 0x0000660028007a10 */ /* 0x040fe40007ffe0ff */
[----:B------:R-:W-:Y:S01]  /*57150*/  ISETP.GE.AND P3, PT, R41, c[0x0][0x17c], PT ;  /* 0x00005f0029007a0c */ /* 0x000fe20003f66270 */
[----:B-1----:R-:W2:Y:S01]  /*57160*/  LDL.LU R207, [R1+0x600] ;  /* 0x0006000001cf7983 */ /* 0x002ea20000300800 */
[----:B------:R-:W-:-:S03]  /*57170*/  IMAD.WIDE R42, R40, 0x4, R2 ;  /* 0x00000004282a7825 */ /* 0x000fc600078e0202 */
[----:B----4-:R-:W4:Y:S01]  /*57180*/  LDL.LU R201, [R1+0x220] ;  /* 0x0002200001c97983 */ /* 0x010f220000300800 */
[--C-:B------:R-:W-:Y:S01]  /*57190*/  IMAD.WIDE R40, R40, 0x4, R140.reuse ;  /* 0x0000000428287825 */ /* 0x100fe200078e028c */
[----:B------:R-:W-:Y:S02]  /*571a0*/  ISETP.LT.AND P6, PT, R196, c[0x0][0x178], !P4 ;  /* 0x00005e00c4007a0c */ /* 0x000fe400067c1270 */
[----:B------:R-:W-:Y:S02]  /*571b0*/  ISETP.LT.AND P4, PT, R188, c[0x0][0x178], !P4 ;  /* 0x00005e00bc007a0c */ /* 0x000fe40006781270 */
[----:B------:R-:W-:Y:S01]  /*571c0*/  IADD3 R184, R197, 0x100, RZ ;  /* 0x00000100c5b87810 */ /* 0x000fe20007ffe0ff */
[----:B------:R-:W-:Y:S01]  /*571d0*/  IMAD.WIDE R142, R0, 0x4, R140 ;  /* 0x00000004008e7825 */ /* 0x000fe200078e028c */
[----:B------:R1:W-:Y:S04]  /*571e0*/  @P2 STG.E [R42.64], R248 ;  /* 0x000000f82a002986 */ /* 0x0003e8000c101904 */
[----:B------:R1:W-:Y:S01]  /*571f0*/  @P5 STG.E [R40.64], R249 ;  /* 0x000000f928005986 */ /* 0x0003e2000c101904 */
[----:B------:R-:W-:-:S03]  /*57200*/  ISETP.LT.AND P5, PT, R196, c[0x0][0x178], !P3 ;  /* 0x00005e00c4007a0c */ /* 0x000fc60005fa1270 */
[----:B-1----:R-:W4:Y:S04]  /*57210*/  LDL.LU R248, [R1+0x604] ;  /* 0x0006040001f87983 */ /* 0x002f280000300800 */
[----:B------:R-:W4:Y:S01]  /*57220*/  LDL.LU R249, [R1+0x224] ;  /* 0x0002240001f97983 */ /* 0x000f220000300800 */
[----:B------:R-:W-:Y:S01]  /*57230*/  IMAD.WIDE R42, R0, 0x4, R2 ;  /* 0x00000004002a7825 */ /* 0x000fe200078e0202 */
[----:B------:R-:W-:Y:S02]  /*57240*/  ISETP.LT.AND P3, PT, R188, c[0x0][0x178], !P3 ;  /* 0x00005e00bc007a0c */ /* 0x000fe40005f61270 */
[----:B------:R-:W-:Y:S02]  /*57250*/  ISETP.GE.AND P2, PT, R184, c[0x0][0x17c], PT ;  /* 0x00005f00b8007a0c */ /* 0x000fe40003f46270 */
[----:B------:R-:W-:Y:S01]  /*57260*/  IADD3 R40, R0, c[0x0][0x198], RZ ;  /* 0x0000660000287a10 */ /* 0x000fe20007ffe0ff */
[----:B------:R1:W-:Y:S01]  /*57270*/  @P6 STG.E [R42.64], R203 ;  /* 0x000000cb2a006986 */ /* 0x0003e2000c101904 */
[----:B------:R-:W-:-:S02]  /*57280*/  IADD3 R41, R197, 0x101, RZ ;  /* 0x00000101c5297810 */ /* 0x000fc40007ffe0ff */
[----:B------:R-:W-:Y:S01]  /*57290*/  ISETP.LT.AND P6, PT, R188, c[0x0][0x178], !P2 ;  /* 0x00005e00bc007a0c */ /* 0x000fe200057c1270 */
[----:B------:R1:W-:Y:S01]  /*572a0*/  @P4 STG.E [R142.64], R202 ;  /* 0x000000ca8e004986 */ /* 0x0003e2000c101904 */
[----:B------:R-:W-:Y:S02]  /*572b0*/  ISETP.LT.AND P4, PT, R196, c[0x0][0x178], !P2 ;  /* 0x00005e00c4007a0c */ /* 0x000fe40005781270 */
[C---:B------:R-:W-:Y:S02]  /*572c0*/  IADD3 R0, R40.reuse, c[0x0][0x198], RZ ;  /* 0x0000660028007a10 */ /* 0x040fe40007ffe0ff */
[----:B------:R-:W-:Y:S01]  /*572d0*/  ISETP.GE.AND P2, PT, R41, c[0x0][0x17c], PT ;  /* 0x00005f0029007a0c */ /* 0x000fe20003f46270 */
[----:B-1----:R-:W4:Y:S01]  /*572e0*/  LDL.LU R203, [R1+0x920] ;  /* 0x0009200001cb7983 */ /* 0x002f220000300800 */
[----:B------:R-:W-:-:S03]  /*572f0*/  IMAD.WIDE R42, R40, 0x4, R2 ;  /* 0x00000004282a7825 */ /* 0x000fc600078e0202 */
[----:B------:R-:W4:Y:S01]  /*57300*/  LDL.LU R202, [R1+0x240] ;  /* 0x0002400001ca7983 */ /* 0x000f220000300800 */
[----:B------:R-:W-:-:S03]  /*57310*/  IMAD.WIDE R40, R40, 0x4, R140 ;  /* 0x0000000428287825 */ /* 0x000fc600078e028c */
[----:B---3--:R1:W-:Y:S04]  /*57320*/  @P5 STG.E [R42.64], R200 ;  /* 0x000000c82a005986 */ /* 0x0083e8000c101904 */
[----:B--2---:R2:W-:Y:S04]  /*57330*/  @P3 STG.E [R40.64], R250 ;  /* 0x000000fa28003986 */ /* 0x0045e8000c101904 */
[----:B-1----:R-:W3:Y:S04]  /*57340*/  LDL.LU R200, [R1+0x924] ;  /* 0x0009240001c87983 */ /* 0x002ee80000300800 */
[----:B--2---:R-:W2:Y:S01]  /*57350*/  LDL.LU R250, [R1+0x244] ;  /* 0x0002440001fa7983 */ /* 0x004ea20000300800 */
[----:B------:R-:W-:Y:S01]  /*57360*/  IMAD.WIDE R42, R0, 0x4, R2 ;  /* 0x00000004002a7825 */ /* 0x000fe200078e0202 */
[----:B------:R-:W-:-:S02]  /*57370*/  ISETP.LT.AND P3, PT, R196, c[0x0][0x178], !P2 ;  /* 0x00005e00c4007a0c */ /* 0x000fc40005761270 */
[----:B------:R-:W-:Y:S01]  /*57380*/  ISETP.LT.AND P2, PT, R188, c[0x0][0x178], !P2 ;  /* 0x00005e00bc007a0c */ /* 0x000fe20005741270 */
[C---:B------:R-:W-:Y:S01]  /*57390*/  IMAD.WIDE R142, R0.reuse, 0x4, R140 ;  /* 0x00000004008e7825 */ /* 0x040fe200078e028c */
[----:B------:R-:W-:Y:S02]  /*573a0*/  IADD3 R40, R0, c[0x0][0x198], RZ ;  /* 0x0000660000287a10 */ /* 0x000fe40007ffe0ff */
[C---:B------:R-:W-:Y:S02]  /*573b0*/  IADD3 R184, R197.reuse, 0x102, RZ ;  /* 0x00000102c5b87810 */ /* 0x040fe40007ffe0ff */
[----:B------:R-:W-:Y:S02]  /*573c0*/  IADD3 R41, R197, 0x105, RZ ;  /* 0x00000105c5297810 */ /* 0x000fe40007ffe0ff */
[----:B------:R-:W-:Y:S02]  /*573d0*/  ISETP.GE.AND P5, PT, R184, c[0x0][0x17c], PT ;  /* 0x00005f00b8007a0c */ /* 0x000fe40003fa6270 */
[----:B------:R-:W-:Y:S01]  /*573e0*/  IADD3 R0, R40, c[0x0][0x198], RZ ;  /* 0x0000660028007a10 */ /* 0x000fe20007ffe0ff */
[----:B------:R1:W-:Y:S01]  /*573f0*/  @P4 STG.E [R42.64], R207 ;  /* 0x000000cf2a004986 */ /* 0x0003e2000c101904 */
[----:B------:R-:W-:-:S03]  /*57400*/  ISETP.GE.AND P4, PT, R41, c[0x0][0x17c], PT ;  /* 0x00005f0029007a0c */ /* 0x000fc60003f86270 */
[----:B----4-:R4:W-:Y:S01]  /*57410*/  @P6 STG.E [R142.64], R201 ;  /* 0x000000c98e006986 */ /* 0x0109e2000c101904 */
[----:B------:R-:W-:-:S03]  /*57420*/  ISETP.LT.AND P6, PT, R196, c[0x0][0x178], !P5 ;  /* 0x00005e00c4007a0c */ /* 0x000fc60006fc1270 */
[----:B-1----:R-:W2:Y:S01]  /*57430*/  LDL.LU R207, [R1+0xa20] ;  /* 0x000a200001cf7983 */ /* 0x002ea20000300800 */
[----:B------:R-:W-:-:S03]  /*57440*/  IMAD.WIDE R42, R40, 0x4, R2 ;  /* 0x00000004282a7825 */ /* 0x000fc600078e0202 */
[----:B----4-:R-:W4:Y:S01]  /*57450*/  LDL.LU R201, [R1+0x250] ;  /* 0x0002500001c97983 */ /* 0x010f220000300800 */
[----:B------:R-:W-:Y:S01]  /*57460*/  IMAD.WIDE R40, R40, 0x4, R140 ;  /* 0x0000000428287825 */ /* 0x000fe200078e028c */
[----:B------:R-:W-:-:S03]  /*57470*/  ISETP.LT.AND P5, PT, R188, c[0x0][0x178], !P5 ;  /* 0x00005e00bc007a0c */ /* 0x000fc60006fa1270 */
        /* <DEDUP_REMOVED lines=8> */
[----:B------:R-:W-:Y:S02]  /*57500*/  IADD3 R40, R0, c[0x0][0x198], RZ ;  /* 0x0000660000287a10 */ /* 0x000fe40007ffe0ff */
[----:B------:R-:W-:Y:S01]  /*57510*/  IADD3 R41, R197, 0x107, RZ ;  /* 0x00000107c5297810 */ /* 0x000fe20007ffe0ff */
[----:B------:R1:W-:Y:S01]  /*57520*/  @P6 STG.E [R42.64], R203 ;  /* 0x000000cb2a006986 */ /* 0x0003e2000c101904 */
[----:B------:R-:W-:-:S03]  /*57530*/  ISETP.LT.AND P6, PT, R188, c[0x0][0x178], !P0 ;  /* 0x00005e00bc007a0c */ /* 0x000fc600047c1270 */
        /* <DEDUP_REMOVED lines=12> */
[----:B------:R-:W-:Y:S01]  /*57600*/  IADD3 R184, R197, 0x106, RZ ;  /* 0x00000106c5b87810 */ /* 0x000fe20007ffe0ff */
[----:B------:R-:W-:Y:S01]  /*57610*/  IMAD.WIDE R42, R0, 0x4, R2 ;  /* 0x00000004002a7825 */ /* 0x000fe200078e0202 */
[----:B------:R-:W-:-:S02]  /*57620*/  ISETP.LT.AND P1, PT, R196, c[0x0][0x178], !P4 ;  /* 0x00005e00c4007a0c */ /* 0x000fc40006721270 */
[----:B------:R-:W-:Y:S01]  /*57630*/  ISETP.LT.AND P4, PT, R188, c[0x0][0x178], !P4 ;  /* 0x00005e00bc007a0c */ /* 0x000fe20006781270 */
[----:B------:R-:W-:Y:S01]  /*57640*/  IMAD.WIDE R142, R0, 0x4, R140 ;  /* 0x00000004008e7825 */ /* 0x000fe200078e028c */
[----:B------:R-:W-:Y:S02]  /*57650*/  ISETP.GE.AND P3, PT, R184, c[0x0][0x17c], PT ;  /* 0x00005f00b8007a0c */ /* 0x000fe40003f66270 */
[----:B------:R-:W-:Y:S02]  /*57660*/  IADD3 R40, R0, c[0x0][0x198], RZ ;  /* 0x0000660000287a10 */ /* 0x000fe40007ffe0ff */
[----:B------:R-:W-:Y:S02]  /*57670*/  IADD3 R41, R197, 0x109, RZ ;  /* 0x00000109c5297810 */ /* 0x000fe40007ffe0ff */
[----:B------:R-:W-:Y:S01]  /*57680*/  IADD3 R0, R40, c[0x0][0x198], RZ ;  /* 0x0000660028007a10 */ /* 0x000fe20007ffe0ff */
[----:B------:R1:W-:Y:S01]  /*57690*/  @P5 STG.E [R42.64], R207 ;  /* 0x000000cf2a005986 */ /* 0x0003e2000c101904 */
[----:B------:R-:W-:-:S03]  /*576a0*/  ISETP.LT.AND P5, PT, R196, c[0x0][0x178], !P3 ;  /* 0x00005e00c4007a0c */ /* 0x000fc60005fa1270 */
[----:B----4-:R4:W-:Y:S01]  /*576b0*/  @P6 STG.E [R142.64], R201 ;  /* 0x000000c98e006986 */ /* 0x0109e2000c101904 */
[----:B------:R-:W-:Y:S02]  /*576c0*/  ISETP.LT.AND P6, PT, R188, c[0x0][0x178], !P3 ;  /* 0x00005e00bc007a0c */ /* 0x000fe40005fc1270 */
[----:B------:R-:W-:Y:S01]  /*576d0*/  ISETP.GE.AND P3, PT, R41, c[0x0][0x17c], PT ;  /* 0x00005f0029007a0c */ /* 0x000fe20003f66270 */
[----:B-1----:R-:W2:Y:S01]  /*576e0*/  LDL.LU R207, [R1+0xb30] ;  /* 0x000b300001cf7983 */ /* 0x002ea20000300800 */
[----:B------:R-:W-:-:S03]  /*576f0*/  IMAD.WIDE R42, R40, 0x4, R2 ;  /* 0x00000004282a7825 */ /* 0x000fc600078e0202 */
[----:B----4-:R-:W4:Y:S01]  /*57700*/  LDL.LU R201, [R1+0x3a0] ;  /* 0x0003a00001c97983 */ /* 0x010f220000300800 */
[----:B------:R-:W-:Y:S01]  /*57710*/  IMAD.WIDE R40, R40, 0x4, R140 ;  /* 0x0000000428287825 */ /* 0x000fe200078e028c */
[----:B------:R-:W-:-:S03]  /*57720*/  IADD3 R184, R197, 0x108, RZ ;  /* 0x00000108c5b87810 */ /* 0x000fc60007ffe0ff */
[----:B------:R-:W-:Y:S01]  /*57730*/  IMAD.WIDE R142, R0, 0x4, R140 ;  /* 0x00000004008e7825 */ /* 0x000fe200078e028c */
[----:B------:R-:W-:Y:S01]  /*57740*/  ISETP.GE.AND P2, PT, R184, c[0x0][0x17c], PT ;  /* 0x00005f00b8007a0c */ /* 0x000fe20003f46270 */
        /* <DEDUP_REMOVED lines=597> */
[----:B------:R-:W-:Y:S01]  /*59ca0*/  ISETP.LT.AND P3, PT, R196, c[0x0][0x178], !P2 ;  /* 0x00005e00c4007a0c */ /* 0x000fe20005761270 */
[----:B------:R-:W2:Y:S01]  /*59cb0*/  LDL.LU R205, [R1+0xb10] ;  /* 0x000b100001cd7983 */ /* 0x000ea20000300800 */
[----:B------:R-:W-:Y:S01]  /*59cc0*/  ISETP.LT.AND P2, PT, R188, c[0x0][0x178], !P2 ;  /* 0x00005e00bc007a0c */ /* 0x000fe20005741270 */
[----:B------:R-:W-:Y:S01]  /*59cd0*/  IMAD.WIDE R142, R0, 0x4, R140 ;  /* 0x00000004008e7825 */ /* 0x000fe200078e028c */
[----:B------:R-:W-:-:S02]  /*59ce0*/  ISETP.GE.AND P4, PT, R184, c[0x0][0x17c], PT ;  /* 0x00005f00b8007a0c */ /* 0x000fc40003f86270 */
        /* <DEDUP_REMOVED lines=8> */
[C---:B-1----:R-:W-:Y:S01]  /*59d70*/  IMAD.WIDE R42, R40.reuse, 0x4, R2 ;  /* 0x00000004282a7825 */ /* 0x042fe200078e0202 */
[----:B----4-:R-:W4:Y:S03]  /*59d80*/  LDL.LU R201, [R1+0x3d0] ;  /* 0x0003d00001c97983 */ /* 0x010f260000300800 */
        /* <DEDUP_REMOVED lines=11> */
[----:B------:R-:W-:Y:S01]  /*59e40*/  IADD3 R40, R0, c[0x0][0x198], RZ ;  /* 0x0000660000287a10 */ /* 0x000fe20007ffe0ff */
[----:B------:R-:W4:Y:S01]  /*59e50*/  LDL.LU R206, [R1+0xc20] ;  /* 0x000c200001ce7983 */ /* 0x000f220000300800 */
[----:B------:R-:W-:-:S03]  /*59e60*/  IADD3 R41, R197, 0x143, RZ ;  /* 0x00000143c5297810 */ /* 0x000fc60007ffe0ff */
[----:B------:R1:W-:Y:S01]  /*59e70*/  @P5 STG.E [R42.64], R203 ;  /* 0x000000cb2a005986 */ /* 0x0003e2000c101904 */
[----:B------:R-:W-:-:S03]  /*59e80*/  ISETP.LT.AND P5, PT, R196, c[0x0][0x178], !P0 ;  /* 0x00005e00c4007a0c */ /* 0x000fc600047a1270 */
[----:B------:R-:W-:Y:S01]  /*59e90*/  @P6 STG.E [R142.64], R202 ;  /* 0x000000ca8e006986 */ /* 0x000fe2000c101904 */
[----:B------:R-:W-:Y:S02]  /*59ea0*/  ISETP.LT.AND P6, PT, R188, c[0x0][0x178], !P0 ;  /* 0x00005e00bc007a0c */ /* 0x000fe400047c1270 */
[C---:B------:R-:W-:Y:S01]  /*59eb0*/  IADD3 R0, R40.reuse, c[0x0][0x198], RZ ;  /* 0x0000660028007a10 */ /* 0x040fe20007ffe0ff */
[----:B------:R-:W4:Y:S01]  /*59ec0*/  LDL.LU R207, [R1+0x230] ;  /* 0x0002300001cf7983 */ /* 0x000f220000300800 */
[----:B------:R-:W-:Y:S01]  /*59ed0*/  ISETP.GE.AND P0, PT, R41, c[0x0][0x17c], PT ;  /* 0x00005f0029007a0c */ /* 0x000fe20003f06270 */
[C---:B-1----:R-:W-:Y:S02]  /*59ee0*/  IMAD.WIDE R42, R40.reuse, 0x4, R2 ;  /* 0x00000004282a7825 */ /* 0x042fe400078e0202 */
[----:B------:R-:W4:Y:S02]  /*59ef0*/  LDL.LU R203, [R1+0xc24] ;  /* 0x000c240001cb7983 */ /* 0x000f240000300800 */
[----:B------:R-:W-:-:S02]  /*59f00*/  IMAD.WIDE R40, R40, 0x4, R140 ;  /* 0x0000000428287825 */ /* 0x000fc400078e028c */
[----:B---3--:R-:W-:Y:S04]  /*59f10*/  @P2 STG.E [R42.64], R200 ;  /* 0x000000c82a002986 */ /* 0x008fe8000c101904 */
[----:B--2---:R1:W-:Y:S04]  /*59f20*/  @P1 STG.E [R40.64], R250 ;  /* 0x000000fa28001986 */ /* 0x0043e8000c101904 */
[----:B-1----:R-:W2:Y:S01]  /*59f30*/  LDL.LU R250, [R1+0x234] ;  /* 0x0002340001fa7983 */ /* 0x002ea20000300800 */
[----:B------:R-:W-:Y:S01]  /*59f40*/  IADD3 R184, R197, 0x142, RZ ;  /* 0x00000142c5b87810 */ /* 0x000fe20007ffe0ff */
[----:B------:R-:W-:Y:S01]  /*59f50*/  IMAD.WIDE R42, R0, 0x4, R2 ;  /* 0x00000004002a7825 */ /* 0x000fe200078e0202 */
[----:B------:R-:W-:Y:S01]  /*59f60*/  ISETP.LT.AND P1, PT, R196, c[0x0][0x178], !P4 ;  /* 0x00005e00c4007a0c */ /* 0x000fe20006721270 */
[----:B------:R-:W3:Y:S01]  /*59f70*/  LDL.LU R202, [R1+0xe30] ;  /* 0x000e300001ca7983 */ /* 0x000ee20000300800 */
[----:B------:R-:W-:Y:S01]  /*59f80*/  ISETP.LT.AND P4, PT, R188, c[0x0][0x178], !P4 ;  /* 0x00005e00bc007a0c */ /* 0x000fe20006781270 */
[----:B------:R-:W-:Y:S01]  /*59f90*/  IMAD.WIDE R142, R0, 0x4, R140 ;  /* 0x00000004008e7825 */ /* 0x000fe200078e028c */
[----:B------:R-:W-:-:S02]  /*59fa0*/  ISETP.GE.AND P3, PT, R184, c[0x0][0x17c], PT ;  /* 0x00005f00b8007a0c */ /* 0x000fc40003f66270 */
[----:B------:R-:W-:Y:S01]  /*59fb0*/  IADD3 R40, R0, c[0x0][0x198], RZ ;  /* 0x0000660000287a10 */ /* 0x000fe20007ffe0ff */
[----:B------:R1:W-:Y:S01]  /*59fc0*/  @P5 STG.E [R42.64], R205 ;  /* 0x000000cd2a005986 */ /* 0x0003e2000c101904 */
[----:B------:R-:W-:Y:S02]  /*59fd0*/  IADD3 R41, R197, 0x145, RZ ;  /* 0x00000145c5297810 */ /* 0x000fe40007ffe0ff */
[----:B------:R-:W-:Y:S01]  /*59fe0*/  ISETP.LT.AND P5, PT, R196, c[0x0][0x178], !P3 ;  /* 0x00005e00c4007a0c */ /* 0x000fe20005fa1270 */
[----:B------:R-:W3:Y:S01]  /*59ff0*/  LDL.LU R200, [R1+0x50] ;  /* 0x0000500001c87983 */ /* 0x000ee20000300800 */
[C---:B------:R-:W-:Y:S01]  /*5a000*/  IADD3 R0, R40.reuse, c[0x0][0x198], RZ ;  /* 0x0000660028007a10 */ /* 0x040fe20007ffe0ff */
[----:B-1----:R-:W-:Y:S02]  /*5a010*/  IMAD.WIDE R42, R40, 0x4, R2 ;  /* 0x00000004282a7825 */ /* 0x002fe400078e0202 */
[----:B----4-:R1:W-:Y:S01]  /*5a020*/  @P6 STG.E [R142.64], R201 ;  /* 0x000000c98e006986 */ /* 0x0103e2000c101904 */
[----:B------:R-:W-:-:S02]  /*5a030*/  ISETP.LT.AND P6, PT, R188, c[0x0][0x178], !P3 ;  /* 0x00005e00bc007a0c */ /* 0x000fc40005fc1270 */
[----:B------:R-:W-:Y:S01]  /*5a040*/  ISETP.GE.AND P3, PT, R41, c[0x0][0x17c], PT ;  /* 0x00005f0029007a0c */ /* 0x000fe20003f66270 */
[----:B------:R-:W-:Y:S01]  /*5a050*/  IMAD.WIDE R40, R40, 0x4, R140 ;  /* 0x0000000428287825 */ /* 0x000fe200078e028c */
[----:B------:R-:W-:-:S04]  /*5a060*/  IADD3 R184, R197, 0x144, RZ ;  /* 0x00000144c5b87810 */ /* 0x000fc80007ffe0ff */
[----:B------:R-:W-:Y:S01]  /*5a070*/  ISETP.GE.AND P2, PT, R184, c[0x0][0x17c], PT ;  /* 0x00005f00b8007a0c */ /* 0x000fe20003f46270 */
[----:B-1----:R-:W-:Y:S01]  /*5a080*/  IMAD.WIDE R142, R0, 0x4, R140 ;  /* 0x00000004008e7825 */ /* 0x002fe200078e028c */
[----:B------:R1:W-:Y:S04]  /*5a090*/  @P1 STG.E [R42.64], R248 ;  /* 0x000000f82a001986 */ /* 0x0003e8000c101904 */
[----:B------:R4:W-:Y:S01]  /*5a0a0*/  @P4 STG.E [R40.64], R249 ;  /* 0x000000f928004986 */ /* 0x0009e2000c101904 */
[----:B------:R-:W-:-:S03]  /*5a0b0*/  ISETP.LT.AND P4, PT, R196, c[0x0][0x178], !P0 ;  /* 0x00005e00c4007a0c */ /* 0x000fc60004781270 */
[----:B-1----:R-:W3:Y:S04]  /*5a0c0*/  LDL.LU R248, [R1+0xe34] ;  /* 0x000e340001f87983 */ /* 0x002ee80000300800 */
[----:B----4-:R-:W4:Y:S01]  /*5a0d0*/  LDL.LU R249, [R1+0x54] ;  /* 0x0000540001f97983 */ /* 0x010f220000300800 */
        /* <DEDUP_REMOVED lines=9> */
[C---:B------:R-:W-:Y:S02]  /*5a170*/  IADD3 R0, R40.reuse, c[0x0][0x198], RZ ;  /* 0x0000660028007a10 */ /* 0x040fe40007ffe0ff */
[----:B------:R-:W-:Y:S01]  /*5a180*/  ISETP.GE.AND P2, PT, R41, c[0x0][0x17c], PT ;  /* 0x00005f0029007a0c */ /* 0x000fe20003f46270 */
[----:B-1----:R-:W-:-:S04]  /*5a190*/  IMAD.WIDE R42, R40, 0x4, R2 ;  /* 0x00000004282a7825 */ /* 0x002fc800078e0202 */
[----:B------:R-:W-:Y:S01]  /*5a1a0*/  IMAD.WIDE R40, R40, 0x4, R140 ;  /* 0x0000000428287825 */ /* 0x000fe200078e028c */
[----:B------:R-:W-:Y:S04]  /*5a1b0*/  @P4 STG.E [R42.64], R203 ;  /* 0x000000cb2a004986 */ /* 0x000fe8000c101904 */
[----:B--2---:R1:W-:Y:S04]  /*5a1c0*/  @P0 STG.E [R40.64], R250 ;  /* 0x000000fa28000986 */ /* 0x0043e8000c101904 */
[----:B-1----:R-:W2:Y:S01]  /*5a1d0*/  LDL.LU R250, [R1+0xa14] ;  /* 0x000a140001fa7983 */ /* 0x002ea20000300800 */
[----:B------:R-:W-:Y:S01]  /*5a1e0*/  IADD3 R184, R197, 0x146, RZ ;  /* 0x00000146c5b87810 */ /* 0x000fe20007ffe0ff */
[----:B------:R-:W-:Y:S01]  /*5a1f0*/  IMAD.WIDE R42, R0, 0x4, R2 ;  /* 0x00000004002a7825 */ /* 0x000fe200078e0202 */
[----:B------:R-:W-:Y:S01]  /*5a200*/  ISETP.LT.AND P0, PT, R196, c[0x0][0x178], !P3 ;  /* 0x00005e00c4007a0c */ /* 0x000fe20005f01270 */
[----:B------:R-:W2:Y:S01]  /*5a210*/  LDL.LU R205, [R1+0xf40] ;  /* 0x000f400001cd7983 */ /* 0x000ea20000300800 */
[----:B------:R-:W-:Y:S01]  /*5a220*/  ISETP.LT.AND P3, PT, R188, c[0x0][0x178], !P3 ;  /* 0x00005e00bc007a0c */ /* 0x000fe20005f61270 */
[----:B------:R-:W-:Y:S01]  /*5a230*/  IMAD.WIDE R142, R0, 0x4, R140 ;  /* 0x00000004008e7825 */ /* 0x000fe200078e028c */
[----:B------:R-:W-:-:S02]  /*5a240*/  ISETP.GE.AND P1, PT, R184, c[0x0][0x17c], PT ;  /* 0x00005f00b8007a0c */ /* 0x000fc40003f26270 */
[----:B------:R-:W-:Y:S01]  /*5a250*/  IADD3 R40, R0, c[0x0][0x198], RZ ;  /* 0x0000660000287a10 */ /* 0x000fe20007ffe0ff */
[----:B---3--:R1:W-:Y:S01]  /*5a260*/  @P5 STG.E [R42.64], R202 ;  /* 0x000000ca2a005986 */ /* 0x0083e2000c101904 */
[----:B------:R-:W-:Y:S02]  /*5a270*/  IADD3 R41, R197, 0x149, RZ ;  /* 0x00000149c5297810 */ /* 0x000fe40007ffe0ff */
[----:B------:R-:W-:Y:S01]  /*5a280*/  ISETP.LT.AND P5, PT, R196, c[0x0][0x178], !P1 ;  /* 0x00005e00c4007a0c */ /* 0x000fe20004fa1270 */
[----:B------:R3:W-:Y:S01]  /*5a290*/  @P6 STG.E [R142.64], R200 ;  /* 0x000000c88e006986 */ /* 0x0007e2000c101904 */
[----:B------:R-:W-:Y:S02]  /*5a2a0*/  ISETP.LT.AND P6, PT, R188, c[0x0][0x178], !P1 ;  /* 0x00005e00bc007a0c */ /* 0x000fe40004fc1270 */
[C---:B------:R-:W-:Y:S02]  /*5a2b0*/  IADD3 R0, R40.reuse, c[0x0][0x198], RZ ;  /* 0x0000660028007a10 */ /* 0x040fe40007ffe0ff */
[----:B------:R-:W-:Y:S01]  /*5a2c0*/  ISETP.GE.AND P1, PT, R41, c[0x0][0x17c], PT ;  /* 0x00005f0029007a0c */ /* 0x000fe20003f26270 */
[C---:B-1----:R-:W-:Y:S01]  /*5a2d0*/  IMAD.WIDE R42, R40.reuse, 0x4, R2 ;  /* 0x00000004282a7825 */ /* 0x042fe200078e0202 */
[----:B---3--:R-:W3:Y:S03]  /*5a2e0*/  LDL.LU R200, [R1+0x3c0] ;  /* 0x0003c00001c87983 */ /* 0x008ee60000300800 */
[----:B------:R-:W-:-:S04]  /*5a2f0*/  IMAD.WIDE R40, R40, 0x4, R140 ;  /* 0x0000000428287825 */ /* 0x000fc800078e028c */
[----:B------:R-:W-:Y:S01]  /*5a300*/  IMAD.WIDE R142, R0, 0x4, R140 ;  /* 0x00000004008e7825 */ /* 0x000fe200078e028c */
[----:B------:R1:W-:Y:S04]  /*5a310*/  @P0 STG.E [R42.64], R248 ;  /* 0x000000f82a000986 */ /* 0x0003e8000c101904 */
[----:B----4-:R4:W-:Y:S01]  /*5a320*/  @P3 STG.E [R40.64], R249 ;  /* 0x000000f928003986 */ /* 0x0109e2000c101904 */
[----:B------:R-:W-:-:S03]  /*5a330*/  ISETP.LT.AND P3, PT, R196, c[0x0][0x178], !P2 ;  /* 0x00005e00c4007a0c */ /* 0x000fc60005761270 */
[----:B-1----:R-:W3:Y:S04]  /*5a340*/  LDL.LU R248, [R1+0xf44] ;  /* 0x000f440001f87983 */ /* 0x002ee80000300800 */
[----:B----4-:R-:W4:Y:S01]  /*5a350*/  LDL.LU R249, [R1+0x3c4] ;  /* 0x0003c40001f97983 */ /* 0x010f220000300800 */
[C-C-:B------:R-:W-:Y:S01]  /*5a360*/  IMAD.WIDE R42, R0.reuse, 0x4, R2.reuse ;  /* 0x00000004002a7825 */ /* 0x140fe200078e0202 */
[----:B------:R-:W-:Y:S02]  /*5a370*/  IADD3 R40, R0, c[0x0][0x198], RZ ;  /* 0x0000660000287a10 */ /* 0x000fe40007ffe0ff */
[----:B------:R-:W4:Y:S04]  /*5a380*/  LDL.LU R206, [R1+0xf50] ;  /* 0x000f500001ce7983 */ /* 0x000f280000300800 */
[----:B------:R-:W4:Y:S04]  /*5a390*/  LDL.LU R207, [R1+0x210] ;  /* 0x0002100001cf7983 */ /* 0x000f280000300800 */
[----:B------:R1:W-:Y:S04]  /*5a3a0*/  @P5 STG.E [R42.64], R201 ;  /* 0x000000c92a005986 */ /* 0x0003e8000c101904 */
[----:B------:R-:W-:Y:S04]  /*5a3b0*/  @P6 STG.E [R142.64], R240 ;  /* 0x000000f08e006986 */ /* 0x000fe8000c101904 */
[----:B------:R-:W4:Y:S01]  /*5a3c0*/  LDL.LU R203, [R1+0xf54] ;  /* 0x000f540001cb7983 */ /* 0x000f220000300800 */
[----:B-1----:R-:W-:-:S05]  /*5a3d0*/  IMAD.WIDE R42, R40, 0x4, R2 ;  /* 0x00000004282a7825 */ /* 0x002fca00078e0202 */
[----:B--2---:R1:W-:Y:S04]  /*5a3e0*/  @P3 STG.E [R42.64], R250 ;  /* 0x000000fa2a003986 */ /* 0x0043e8000c101904 */
[----:B-1----:R-:W2:Y:S01]  /*5a3f0*/  LDL.LU R250, [R1+0x214] ;  /* 0x0002140001fa7983 */ /* 0x002ea20000300800 */
[C---:B------:R-:W-:Y:S02]  /*5a400*/  IADD3 R184, R197.reuse, 0x148, RZ ;  /* 0x00000148c5b87810 */ /* 0x040fe40007ffe0ff */
[----:B------:R-:W-:Y:S01]  /*5a410*/  ISETP.LT.AND P2, PT, R188, c[0x0][0x178], !P2 ;  /* 0x00005e00bc007a0c */ /* 0x000fe20005741270 */
[----:B------:R-:W2:Y:S01]  /*5a420*/  LDL.LU R202, [R1+0xe40] ;  /* 0x000e400001ca7983 */ /* 0x000ea20000300800 */
[----:B------:R-:W-:Y:S02]  /*5a430*/  ISETP.GE.AND P4, PT, R184, c[0x0][0x17c], PT ;  /* 0x00005f00b8007a0c */ /* 0x000fe40003f86270 */
[----:B------:R-:W-:Y:S01]  /*5a440*/  IADD3 R41, R197, 0x14b, RZ ;  /* 0x0000014bc5297810 */ /* 0x000fe20007ffe0ff */
[----:B------:R-:W2:Y:S01]  /*5a450*/  LDL.LU R201, [R1+0x40] ;  /* 0x0000400001c97983 */ /* 0x000ea20000300800 */
[----:B------:R-:W-:-:S02]  /*5a460*/  ISETP.LT.AND P5, PT, R196, c[0x0][0x178], !P4 ;  /* 0x00005e00c4007a0c */ /* 0x000fc400067a1270 */
[----:B------:R-:W-:Y:S02]  /*5a470*/  ISETP.LT.AND P6, PT, R188, c[0x0][0x178], !P4 ;  /* 0x00005e00bc007a0c */ /* 0x000fe400067c1270 */
[C---:B------:R-:W-:Y:S02]  /*5a480*/  IADD3 R0, R40.reuse, c[0x0][0x198], RZ ;  /* 0x0000660028007a10 */ /* 0x040fe40007ffe0ff */
[----:B------:R-:W-:Y:S01]  /*5a490*/  ISETP.GE.AND P4, PT, R41, c[0x0][0x17c], PT ;  /* 0x00005f0029007a0c */ /* 0x000fe20003f86270 */
[----:B------:R-:W-:Y:S01]  /*5a4a0*/  IMAD.WIDE R40, R40, 0x4, R140 ;  /* 0x0000000428287825 */ /* 0x000fe200078e028c */
[----:B------:R-:W-:-:S03]  /*5a4b0*/  IADD3 R184, R197, 0x14a, RZ ;  /* 0x0000014ac5b87810 */ /* 0x000fc60007ffe0ff */
[----:B------:R-:W-:Y:S01]  /*5a4c0*/  IMAD.WIDE R42, R0, 0x4, R2 ;  /* 0x00000004002a7825 */ /* 0x000fe200078e0202 */
[----:B------:R1:W-:Y:S01]  /*5a4d0*/  @P2 STG.E [R40.64], R241 ;  /* 0x000000f128002986 */ /* 0x0003e2000c101904 */
[----:B------:R-:W-:Y:S02]  /*5a4e0*/  ISETP.LT.AND P2, PT, R196, c[0x0][0x178], !P1 ;  /* 0x00005e00c4007a0c */ /* 0x000fe40004f41270 */
[----:B------:R-:W-:Y:S01]  /*5a4f0*/  IMAD.WIDE R142, R0, 0x4, R140 ;  /* 0x00000004008e7825 */ /* 0x000fe200078e028c */
[----:B------:R-:W-:Y:S02]  /*5a500*/  ISETP.LT.AND P1, PT, R188, c[0x0][0x178], !P1 ;  /* 0x00005e00bc007a0c */ /* 0x000fe40004f21270 */
[----:B------:R-:W-:Y:S01]  /*5a510*/  ISETP.GE.AND P0, PT, R184, c[0x0][0x17c], PT ;  /* 0x00005f00b8007a0c */ /* 0x000fe20003f06270 */
[----:B------:R3:W-:Y:S01]  /*5a520*/  @P5 STG.E [R42.64], R205 ;  /* 0x000000cd2a005986 */ /* 0x0007e2000c101904 */
[----:B-1----:R-:W-:Y:S02]  /*5a530*/  IADD3 R40, R0, c[0x0][0x198], RZ ;  /* 0x0000660000287a10 */ /* 0x002fe40007ffe0ff */
[----:B------:R-:W-:Y:S01]  /*5a540*/  IADD3 R41, R197, 0x14d, RZ ;  /* 0x0000014dc5297810 */ /* 0x000fe20007ffe0ff */
[----:B---3--:R1:W-:Y:S01]  /*5a550*/  @P6 STG.E [R142.64], R200 ;  /* 0x000000c88e006986 */ /* 0x0083e2000c101904 */
[----:B------:R-:W-:-:S02]  /*5a560*/  ISETP.LT.AND P5, PT, R196, c[0x0][0x178], !P0 ;  /* 0x00005e00c4007a0c */ /* 0x000fc400047a1270 */
[----:B------:R-:W-:Y:S01]  /*5a570*/  ISETP.LT.AND P6, PT, R188, c[0x0][0x178], !P0 ;  /* 0x00005e00bc007a0c */ /* 0x000fe200047c1270 */
[C---:B------:R-:W-:Y:S01]  /*5a580*/  IMAD.WIDE R42, R40.reuse, 0x4, R2 ;  /* 0x00000004282a7825 */ /* 0x040fe200078e0202 */
[C---:B------:R-:W-:Y:S02]  /*5a590*/  IADD3 R0, R40.reuse, c[0x0][0x198], RZ ;  /* 0x0000660028007a10 */ /* 0x040fe40007ffe0ff */
[----:B------:R-:W-:Y:S01]  /*5a5a0*/  ISETP.GE.AND P0, PT, R41, c[0x0][0x17c], PT ;  /* 0x00005f0029007a0c */ /* 0x000fe20003f06270 */
[--C-:B------:R-:W-:Y:S01]  /*5a5b0*/  IMAD.WIDE R40, R40, 0x4, R140.reuse ;  /* 0x0000000428287825 */ /* 0x100fe200078e028c */
[----:B-1----:R-:W3:Y:S01]  /*5a5c0*/  LDL.LU R200, [R1+0xe44] ;  /* 0x000e440001c87983 */ /* 0x002ee20000300800 */
[----:B------:R-:W-:Y:S02]  /*5a5d0*/  IADD3 R184, R197, 0x14c, RZ ;  /* 0x0000014cc5b87810 */ /* 0x000fe40007ffe0ff */
[----:B------:R-:W-:Y:S02]  /*5a5e0*/  IMAD.WIDE R142, R0, 0x4, R140 ;  /* 0x00000004008e7825 */ /* 0x000fe400078e028c */
[----:B------:R-:W-:Y:S01]  /*5a5f0*/  ISETP.GE.AND P3, PT, R184, c[0x0][0x17c], PT ;  /* 0x00005f00b8007a0c */ /* 0x000fe20003f66270 */
[----:B------:R-:W-:Y:S04]  /*5a600*/  @P2 STG.E [R42.64], R248 ;  /* 0x000000f82a002986 */ /* 0x000fe8000c101904 */
[----:B----4-:R1:W-:Y:S01]  /*5a610*/  @P1 STG.E [R40.64], R249 ;  /* 0x000000f928001986 */ /* 0x0103e2000c101904 */
[----:B------:R-:W-:-:S02]  /*5a620*/  ISETP.LT.AND P1, PT, R196, c[0x0][0x178], !P4 ;  /* 0x00005e00c4007a0c */ /* 0x000fc40006721270 */
[----:B------:R-:W-:Y:S01]  /*5a630*/  ISETP.LT.AND P4, PT, R188, c[0x0][0x178], !P4 ;  /* 0x00005e00bc007a0c */ /* 0x000fe20006781270 */
[----:B-1----:R-:W4:Y:S01]  /*5a640*/  LDL.LU R249, [R1+0x44] ;  /* 0x0000440001f97983 */ /* 0x002f220000300800 */
[C---:B------:R-:W-:Y:S01]  /*5a650*/  IMAD.WIDE R42, R0.reuse, 0x4, R2 ;  /* 0x00000004002a7825 */ /* 0x040fe200078e0202 */
[----:B------:R-:W-:Y:S02]  /*5a660*/  IADD3 R40, R0, c[0x0][0x198], RZ ;  /* 0x0000660000287a10 */ /* 0x000fe40007ffe0ff */
[----:B------:R-:W-:Y:S01]  /*5a670*/  IADD3 R41, R197, 0x14f, RZ ;  /* 0x0000014fc5297810 */ /* 0x000fe20007ffe0ff */
[----:B------:R-:W4:Y:S01]  /*5a680*/  LDL.LU R248, [R1+0xa00] ;  /* 0x000a000001f87983 */ /* 0x000f220000300800 */
[----:B------:R-:W-:-:S03]  /*5a690*/  IADD3 R0, R40, c[0x0][0x198], RZ ;  /* 0x0000660028007a10 */ /* 0x000fc60007ffe0ff */
[----:B------:R1:W-:Y:S01]  /*5a6a0*/  @P5 STG.E [R42.64], R206 ;  /* 0x000000ce2a005986 */ /* 0x0003e2000c101904 */
[----:B------:R-:W-:-:S03]  /*5a6b0*/  ISETP.LT.AND P5, PT, R196, c[0x0][0x178], !P3 ;  /* 0x00005e00c4007a0c */ /* 0x000fc60005fa1270 */
[----:B------:R-:W-:Y:S01]  /*5a6c0*/  @P6 STG.E [R142.64], R207 ;  /* 0x000000cf8e006986 */ /* 0x000fe2000c101904 */
[----:B------:R-:W-:Y:S02]  /*5a6d0*/  ISETP.LT.AND P6, PT, R188, c[0x0][0x178], !P3 ;  /* 0x00005e00bc007a0c */ /* 0x000fe40005fc1270 */
        /* <DEDUP_REMOVED lines=14> */
[----:B------:R1:W-:Y:S01]  /*5a7c0*/  @P5 STG.E [R42.64], R202 ;  /* 0x000000ca2a005986 */ /* 0x0003e2000c101904 */
[----:B------:R-:W-:Y:S02]  /*5a7d0*/  IADD3 R41, R197, 0x151, RZ ;  /* 0x00000151c5297810 */ /* 0x000fe40007ffe0ff */
[----:B------:R-:W-:Y:S01]  /*5a7e0*/  ISETP.LT.AND P5, PT, R196, c[0x0][0x178], !P2 ;  /* 0x00005e00c4007a0c */ /* 0x000fe200057a1270 */
[----:B------:R-:W-:Y:S01]  /*5a7f0*/  @P6 STG.E [R142.64], R201 ;  /* 0x000000c98e006986 */ /* 0x000fe2000c101904 */
[----:B------:R-:W-:Y:S02]  /*5a800*/  ISETP.LT.AND P6, PT, R188, c[0x0][0x178], !P2 ;  /* 0x00005e00bc007a0c */ /* 0x000fe400057c1270 */
[C---:B------:R-:W-:Y:S01]  /*5a810*/  IADD3 R0, R40.reuse, c[0x0][0x198], RZ ;  /* 0x0000660028007a10 */ /* 0x040fe20007ffe0ff */
[----:B------:R-:W2:Y:S01]  /*5a820*/  LDL.LU R206, [R1+0x280] ;  /* 0x0002800001ce7983 */ /* 0x000ea20000300800 */
[----:B------:R-:W-:Y:S01]  /*5a830*/  ISETP.GE.AND P2, PT, R41, c[0x0][0x17c], PT ;  /* 0x00005f0029007a0c */ /* 0x000fe20003f46270 */
[----:B-1----:R-:W-:-:S04]  /*5a840*/  IMAD.WIDE R42, R40, 0x4, R2 ;  /* 0x00000004282a7825 */ /* 0x002fc800078e0202 */
[----:B------:R-:W-:Y:S01]  /*5a850*/  IMAD.WIDE R40, R40, 0x4, R140 ;  /* 0x0000000428287825 */ /* 0x000fe200078e028c */
[----:B---3--:R1:W-:Y:S04]  /*5a860*/  @P4 STG.E [R42.64], R200 ;  /* 0x000000c82a004986 */ /* 0x0083e8000c101904 */
[----:B-1----:R-:W3:Y:S01]  /*5a870*/  LDL.LU R200, [R1+0xf74] ;  /* 0x000f740001c87983 */ /* 0x002ee20000300800 */
[----:B------:R-:W-:-:S04]  /*5a880*/  IMAD.WIDE R42, R0, 0x4, R2 ;  /* 0x00000004002a7825 */ /* 0x000fc800078e0202 */
[----:B------:R-:W-:Y:S01]  /*5a890*/  IMAD.WIDE R142, R0, 0x4, R140 ;  /* 0x00000004008e7825 */ /* 0x000fe200078e028c */
[----:B----4-:R1:W-:Y:S01]  /*5a8a0*/  @P0 STG.E [R40.64], R249 ;  /* 0x000000f928000986 */ /* 0x0103e2000c101904 */
[----:B------:R-:W-:-:S03]  /*5a8b0*/  ISETP.LT.AND P0, PT, R196, c[0x0][0x178], !P3 ;  /* 0x00005e00c4007a0c */ /* 0x000fc60005f01270 */
[----:B-1----:R-:W4:Y:S01]  /*5a8c0*/  LDL.LU R249, [R1+0x284] ;  /* 0x0002840001f97983 */ /* 0x002f220000300800 */
[----:B------:R-:W-:-:S03]  /*5a8d0*/  IADD3 R40, R0, c[0x0][0x198], RZ ;  /* 0x0000660000287a10 */ /* 0x000fc60007ffe0ff */
[----:B------:R-:W4:Y:S04]  /*5a8e0*/  LDL.LU R207, [R1+0xf30] ;  /* 0x000f300001cf7983 */ /* 0x000f280000300800 */
[----:B------:R-:W4:Y:S04]  /*5a8f0*/  LDL.LU R203, [R1+0x70] ;  /* 0x0000700001cb7983 */ /* 0x000f280000300800 */
[----:B------:R1:W-:Y:S04]  /*5a900*/  @P5 STG.E [R42.64], R248 ;  /* 0x000000f82a005986 */ /* 0x0003e8000c101904 */
[----:B------:R-:W-:Y:S01]  /*5a910*/  @P6 STG.E [R142.64], R236 ;  /* 0x000000ec8e006986 */ /* 0x000fe2000c101904 */
[----:B-1----:R-:W-:-:S03]  /*5a920*/  IMAD.WIDE R42, R40, 0x4, R2 ;  /* 0x00000004282a7825 */ /* 0x002fc600078e0202 */
[----:B------:R-:W4:Y:S04]  /*5a930*/  LDL.LU R248, [R1+0xf34] ;  /* 0x000f340001f87983 */ /* 0x000f280000300800 */
[----:B--2---:R1:W-:Y:S04]  /*5a940*/  @P0 STG.E [R42.64], R250 ;  /* 0x000000fa2a000986 */ /* 0x0043e8000c101904 */
[----:B-1----:R-:W2:Y:S01]  /*5a950*/  LDL.LU R250, [R1+0x74] ;  /* 0x0000740001fa7983 */ /* 0x002ea20000300800 */
[----:B------:R-:W-:Y:S02]  /*5a960*/  IADD3 R184, R197, 0x150, RZ ;  /* 0x00000150c5b87810 */ /* 0x000fe40007ffe0ff */
[----:B------:R-:W-:Y:S01]  /*5a970*/  ISETP.LT.AND P3, PT, R188, c[0x0][0x178], !P3 ;  /* 0x00005e00bc007a0c */ /* 0x000fe20005f61270 */
[----:B------:R-:W2:Y:S01]  /*5a980*/  LDL.LU R202, [R1+0xc30] ;  /* 0x000c300001ca7983 */ /* 0x000ea20000300800 */
[----:B------:R-:W-:-:S02]  /*5a990*/  ISETP.GE.AND P1, PT, R184, c[0x0][0x17c], PT ;  /* 0x00005f00b8007a0c */ /* 0x000fc40003f26270 */
[----:B------:R-:W-:Y:S01]  /*5a9a0*/  IADD3 R41, R197, 0x153, RZ ;  /* 0x00000153c5297810 */ /* 0x000fe20007ffe0ff */
[----:B------:R-:W2:Y:S01]  /*5a9b0*/  LDL.LU R201, [R1+0x30] ;  /* 0x0000300001c97983 */ /* 0x000ea20000300800 */
[----:B------:R-:W-:Y:S02]  /*5a9c0*/  ISETP.LT.AND P5, PT, R196, c[0x0][0x178], !P1 ;  /* 0x00005e00c4007a0c */ /* 0x000fe40004fa1270 */
        /* <DEDUP_REMOVED lines=14> */
[----:B------:R1:W-:Y:S01]  /*5aab0*/  @P6 STG.E [R142.64], R206 ;  /* 0x000000ce8e006986 */ /* 0x0003e2000c101904 */
[----:B------:R-:W-:-:S02]  /*5aac0*/  ISETP.LT.AND P5, PT, R196, c[0x0][0x178], !P4 ;  /* 0x00005e00c4007a0c */ /* 0x000fc400067a1270 */
[----:B------:R-:W-:Y:S01]  /*5aad0*/  ISETP.LT.AND P6, PT, R188, c[0x0][0x178], !P4 ;  /* 0x00005e00bc007a0c */ /* 0x000fe200067c1270 */
[C---:B---3--:R-:W-:Y:S01]  /*5aae0*/  IMAD.WIDE R42, R40.reuse, 0x4, R2 ;  /* 0x00000004282a7825 */ /* 0x048fe200078e0202 */
[C---:B------:R-:W-:Y:S02]  /*5aaf0*/  IADD3 R0, R40.reuse, c[0x0][0x198], RZ ;  /* 0x0000660028007a10 */ /* 0x040fe40007ffe0ff */
[----:B------:R-:W-:Y:S01]  /*5ab00*/  ISETP.GE.AND P4, PT, R41, c[0x0][0x17c], PT ;  /* 0x00005f0029007a0c */ /* 0x000fe20003f86270 */
[--C-:B------:R-:W-:Y:S01]  /*5ab10*/  IMAD.WIDE R40, R40, 0x4, R140.reuse ;  /* 0x0000000428287825 */ /* 0x100fe200078e028c */
[----:B------:R3:W-:Y:S01]  /*5ab20*/  @P3 STG.E [R42.64], R200 ;  /* 0x000000c82a003986 */ /* 0x0007e2000c101904 */
[----:B------:R-:W-:Y:S02]  /*5ab30*/  IADD3 R184, R197, 0x154, RZ ;  /* 0x00000154c5b87810 */ /* 0x000fe40007ffe0ff */
[----:B-1----:R-:W-:Y:S02]  /*5ab40*/  IMAD.WIDE R142, R0, 0x4, R140 ;  /* 0x00000004008e7825 */ /* 0x002fe400078e028c */
[----:B------:R-:W-:-:S02]  /*5ab50*/  ISETP.GE.AND P0, PT, R184, c[0x0][0x17c], PT ;  /* 0x00005f00b8007a0c */ /* 0x000fc40003f06270 */
[----:B---3--:R-:W-:Y:S01]  /*5ab60*/  IMAD.WIDE R42, R0, 0x4, R2 ;  /* 0x00000004002a7825 */ /* 0x008fe200078e0202 */
[----:B------:R-:W3:Y:S04]  /*5ab70*/  LDL.LU R200, [R1+0xc34] ;  /* 0x000c340001c87983 */ /* 0x000ee80000300800 */
[----:B----4-:R1:W-:Y:S01]  /*5ab80*/  @P2 STG.E [R40.64], R249 ;  /* 0x000000f928002986 */ /* 0x0103e2000c101904 */
[----:B------:R-:W-:Y:S02]  /*5ab90*/  ISETP.LT.AND P2, PT, R196, c[0x0][0x178], !P1 ;  /* 0x00005e00c4007a0c */ /* 0x000fe40004f41270 */
[----:B------:R-:W-:Y:S01]  /*5aba0*/  ISETP.LT.AND P1, PT, R188, c[0x0][0x178], !P1 ;  /* 0x00005e00bc007a0c */ /* 0x000fe20004f21270 */
[----:B------:R4:W-:Y:S01]  /*5abb0*/  @P5 STG.E [R42.64], R207 ;  /* 0x000000cf2a005986 */ /* 0x0009e2000c101904 */
[----:B-1----:R-:W-:-:S03]  /*5abc0*/  IADD3 R40, R0, c[0x0][0x198], RZ ;  /* 0x0000660000287a10 */ /* 0x002fc60007ffe0ff */
[----:B------:R-:W3:Y:S01]  /*5abd0*/  LDL.LU R249, [R1+0x34] ;  /* 0x0000340001f97983 */ /* 0x000ee20000300800 */
[----:B------:R-:W-:Y:S01]  /*5abe0*/  IADD3 R41, R197, 0x157, RZ ;  /* 0x00000157c5297810 */ /* 0x000fe20007ffe0ff */
[----:B----4-:R-:W-:Y:S02]  /*5abf0*/  IMAD.WIDE R42, R40, 0x4, R2 ;  /* 0x00000004282a7825 */ /* 0x010fe400078e0202 */
[----:B------:R-:W-:Y:S01]  /*5ac00*/  @P6 STG.E [R142.64], R203 ;  /* 0x000000cb8e006986 */ /* 0x000fe2000c101904 */
[----:B------:R-:W-:Y:S02]  /*5ac10*/  ISETP.LT.AND P5, PT, R196, c[0x0][0x178], !P0 ;  /* 0x00005e00c4007a0c */ /* 0x000fe400047a1270 */
[----:B------:R-:W-:Y:S02]  /*5ac20*/  ISETP.LT.AND P6, PT, R188, c[0x0][0x178], !P0 ;  /* 0x00005e00bc007a0c */ /* 0x000fe400047c1270 */
[C---:B------:R-:W-:Y:S02]  /*5ac30*/  IADD3 R0, R40.reuse, c[0x0][0x198], RZ ;  /* 0x0000660028007a10 */ /* 0x040fe40007ffe0ff */
[----:B------:R-:W-:Y:S01]  /*5ac40*/  ISETP.GE.AND P0, PT, R41, c[0x0][0x17c], PT ;  /* 0x00005f0029007a0c */ /* 0x000fe20003f06270 */
[----:B------:R1:W-:Y:S01]  /*5ac50*/  @P2 STG.E [R42.64], R248 ;  /* 0x000000f82a002986 */ /* 0x0003e2000c101904 */
[----:B------:R-:W-:-:S03]  /*5ac60*/  IMAD.WIDE R40, R40, 0x4, R140 ;  /* 0x0000000428287825 */ /* 0x000fc600078e028c */
[----:B-1----:R-:W4:Y:S04]  /*5ac70*/  LDL.LU R248, [R1+0x5e0] ;  /* 0x0005e00001f87983 */ /* 0x002f280000300800 */
        /* <DEDUP_REMOVED lines=13> */
[----:B------:R1:W-:Y:S01]  /*5ad50*/  @P6 STG.E [R142.64], R201 ;  /* 0x000000c98e006986 */ /* 0x0003e2000c101904 */
[----:B------:R-:W-:Y:S02]  /*5ad60*/  ISETP.LT.AND P6, PT, R188, c[0x0][0x178], !P3 ;  /* 0x00005e00bc007a0c */ /* 0x000fe40005fc1270 */
[C---:B------:R-:W-:Y:S01]  /*5ad70*/  IADD3 R0, R40.reuse, c[0x0][0x198], RZ ;  /* 0x0000660028007a10 */ /* 0x040fe20007ffe0ff */
[----:B------:R-:W2:Y:S01]  /*5ad80*/  LDL.LU R207, [R1+0x260] ;  /* 0x0002600001cf7983 */ /* 0x000ea20000300800 */
[----:B------:R-:W-:Y:S01]  /*5ad90*/  ISETP.GE.AND P3, PT, R41, c[0x0][0x17c], PT ;  /* 0x00005f0029007a0c */ /* 0x000fe20003f66270 */
[----:B-1----:R-:W-:-:S04]  /*5ada0*/  IMAD.WIDE R42, R40, 0x4, R2 ;  /* 0x00000004282a7825 */ /* 0x002fc800078e0202 */
[----:B------:R-:W-:-:S04]  /*5adb0*/  IMAD.WIDE R40, R40, 0x4, R140 ;  /* 0x0000000428287825 */ /* 0x000fc800078e028c */
[C---:B------:R-:W-:Y:S01]  /*5adc0*/  IMAD.WIDE R142, R0.reuse, 0x4, R140 ;  /* 0x00000004008e7825 */ /* 0x040fe200078e028c */
[----:B---3--:R1:W-:Y:S04]  /*5add0*/  @P1 STG.E [R42.64], R200 ;  /* 0x000000c82a001986 */ /* 0x0083e8000c101904 */
[----:B-1----:R-:W3:Y:S01]  /*5ade0*/  LDL.LU R200, [R1+0xf64] ;  /* 0x000f640001c87983 */ /* 0x002ee20000300800 */
[----:B------:R-:W-:-:S03]  /*5adf0*/  IMAD.WIDE R42, R0, 0x4, R2 ;  /* 0x00000004002a7825 */ /* 0x000fc600078e0202 */
[----:B------:R1:W-:Y:S01]  /*5ae00*/  @P4 STG.E [R40.64], R249 ;  /* 0x000000f928004986 */ /* 0x0003e2000c101904 */
[----:B------:R-:W-:-:S03]  /*5ae10*/  ISETP.LT.AND P4, PT, R196, c[0x0][0x178], !P0 ;  /* 0x00005e00c4007a0c */ /* 0x000fc60004781270 */
[----:B-1----:R-:W3:Y:S01]  /*5ae20*/  LDL.LU R249, [R1+0x264] ;  /* 0x0002640001f97983 */ /* 0x002ee20000300800 */
[----:B------:R-:W-:-:S03]  /*5ae30*/  IADD3 R40, R0, c[0x0][0x198], RZ ;  /* 0x0000660000287a10 */ /* 0x000fc60007ffe0ff */
[----:B------:R-:W3:Y:S04]  /*5ae40*/  LDL.LU R203, [R1+0xf20] ;  /* 0x000f200001cb7983 */ /* 0x000ee80000300800 */
[----:B------:R-:W3:Y:S04]  /*5ae50*/  LDL.LU R202, [R1+0x60] ;  /* 0x0000600001ca7983 */ /* 0x000ee80000300800 */
[----:B------:R-:W3:Y:S04]  /*5ae60*/  LDL.LU R201, [R1+0xf24] ;  /* 0x000f240001c97983 */ /* 0x000ee80000300800 */
[----:B----4-:R1:W-:Y:S04]  /*5ae70*/  @P5 STG.E [R42.64], R248 ;  /* 0x000000f82a005986 */ /* 0x0103e8000c101904 */
[----:B------:R-:W-:Y:S01]  /*5ae80*/  @P6 STG.E [R142.64], R232 ;  /* 0x000000e88e006986 */ /* 0x000fe2000c101904 */
[----:B-1----:R-:W-:-:S05]  /*5ae90*/  IMAD.WIDE R42, R40, 0x4, R2 ;  /* 0x00000004282a7825 */ /* 0x002fca00078e0202 */
[----:B--2---:R1:W-:Y:S04]  /*5aea0*/  @P4 STG.E [R42.64], R250 ;  /* 0x000000fa2a004986 */ /* 0x0043e8000c101904 */
[----:B-1----:R-:W2:Y:S01]  /*5aeb0*/  LDL.LU R250, [R1+0x64] ;  /* 0x0000640001fa7983 */ /* 0x002ea20000300800 */
[C---:B------:R-:W-:Y:S02]  /*5aec0*/  IADD3 R184, R197.reuse, 0x158, RZ ;  /* 0x00000158c5b87810 */ /* 0x040fe40007ffe0ff */
[----:B------:R-:W-:Y:S01]  /*5aed0*/  ISETP.LT.AND P0, PT, R188, c[0x0][0x178], !P0 ;  /* 0x00005e00bc007a0c */ /* 0x000fe20004701270 */
[----:B------:R-:W2:Y:S01]  /*5aee0*/  LDL.LU R248, [R1+0xb20] ;  /* 0x000b200001f87983 */ /* 0x000ea20000300800 */
[----:B------:R-:W-:Y:S02]  /*5aef0*/  ISETP.GE.AND P2, PT, R184, c[0x0][0x17c], PT ;  /* 0x00005f00b8007a0c */ /* 0x000fe40003f46270 */
[----:B------:R-:W-:-:S02]  /*5af00*/  IADD3 R41, R197, 0x15b, RZ ;  /* 0x0000015bc5297810 */ /* 0x000fc40007ffe0ff */
        /* <DEDUP_REMOVED lines=27> */
[----:B------:R1:W-:Y:S01]  /*5b0c0*/  @P3 STG.E [R40.64], R249 ;  /* 0x000000f928003986 */ /* 0x0003e2000c101904 */
[----:B------:R-:W-:Y:S02]  /*5b0d0*/  ISETP.LT.AND P3, PT, R196, c[0x0][0x178], !P2 ;  /* 0x00005e00c4007a0c */ /* 0x000fe40005761270 */
[----:B------:R-:W-:Y:S01]  /*5b0e0*/  ISETP.LT.AND P2, PT, R188, c[0x0][0x178], !P2 ;  /* 0x00005e00bc007a0c */ /* 0x000fe20005741270 */
[----:B------:R3:W-:Y:S04]  /*5b0f0*/  @P5 STG.E [R42.64], R203 ;  /* 0x000000cb2a005986 */ /* 0x0007e8000c101904 */
[----:B-1----:R-:W4:Y:S01]  /*5b100*/  LDL.LU R249, [R1+0xb24] ;  /* 0x000b240001f97983 */ /* 0x002f220000300800 */
[----:B------:R-:W-:-:S02]  /*5b110*/  IADD3 R40, R0, c[0x0][0x198], RZ ;  /* 0x0000660000287a10 */ /* 0x000fc40007ffe0ff */
[----:B------:R-:W-:Y:S01]  /*5b120*/  IADD3 R41, R197, 0x15f, RZ ;  /* 0x0000015fc5297810 */ /* 0x000fe20007ffe0ff */
[----:B------:R-:W-:Y:S01]  /*5b130*/  @P6 STG.E [R142.64], R202 ;  /* 0x000000ca8e006986 */ /* 0x000fe2000c101904 */
[----:B------:R-:W-:Y:S01]  /*5b140*/  ISETP.LT.AND P5, PT, R196, c[0x0][0x178], !P4 ;  /* 0x00005e00c4007a0c */ /* 0x000fe200067a1270 */
[----:B---3--:R-:W-:Y:S01]  /*5b150*/  IMAD.WIDE R42, R40, 0x4, R2 ;  /* 0x00000004282a7825 */ /* 0x008fe200078e0202 */
[----:B------:R-:W-:Y:S01]  /*5b160*/  ISETP.LT.AND P6, PT, R188, c[0x0][0x178], !P4 ;  /* 0x00005e00bc007a0c */ /* 0x000fe200067c1270 */
[----:B------:R-:W3:Y:S01]  /*5b170*/  LDL.LU R200, [R1+0x5d0] ;  /* 0x0005d00001c87983 */ /* 0x000ee20000300800 */
[C---:B------:R-:W-:Y:S02]  /*5b180*/  IADD3 R0, R40.reuse, c[0x0][0x198], RZ ;  /* 0x0000660028007a10 */ /* 0x040fe40007ffe0ff */
[----:B------:R-:W-:Y:S01]  /*5b190*/  ISETP.GE.AND P4, PT, R41, c[0x0][0x17c], PT ;  /* 0x00005f0029007a0c */ /* 0x000fe20003f86270 */
        /* <DEDUP_REMOVED lines=9> */
[C---:B------:R-:W-:Y:S01]  /*5b230*/  IMAD.WIDE R142, R0.reuse, 0x4, R140 ;  /* 0x00000004008e7825 */ /* 0x040fe200078e028c */
[----:B------:R-:W-:-:S02]  /*5b240*/  IADD3 R40, R0, c[0x0][0x198], RZ ;  /* 0x0000660000287a10 */ /* 0x000fc40007ffe0ff */
[----:B------:R-:W-:Y:S01]  /*5b250*/  ISETP.GE.AND P0, PT, R184, c[0x0][0x17c], PT ;  /* 0x00005f00b8007a0c */ /* 0x000fe20003f06270 */
[----:B------:R1:W-:Y:S01]  /*5b260*/  @P5 STG.E [R42.64], R248 ;  /* 0x000000f82a005986 */ /* 0x0003e2000c101904 */
[----:B------:R-:W-:-:S03]  /*5b270*/  IADD3 R41, R197, 0x161, RZ ;  /* 0x00000161c5297810 */ /* 0x000fc60007ffe0ff */
[----:B------:R-:W2:Y:S01]  /*5b280*/  LDL.LU R201, [R1+0x3d8] ;  /* 0x0003d80001c97983 */ /* 0x000ea20000300800 */
[----:B------:R-:W-:-:S03]  /*5b290*/  ISETP.LT.AND P5, PT, R196, c[0x0][0x178], !P0 ;  /* 0x00005e00c4007a0c */ /* 0x000fc600047a1270 */
[----:B------:R1:W-:Y:S01]  /*5b2a0*/  @P6 STG.E [R142.64], R244 ;  /* 0x000000f48e006986 */ /* 0x0003e2000c101904 */
[----:B------:R-:W-:Y:S02]  /*5b2b0*/  ISETP.LT.AND P6, PT, R188, c[0x0][0x178], !P0 ;  /* 0x00005e00bc007a0c */ /* 0x000fe400047c1270 */
[C---:B------:R-:W-:Y:S01]  /*5b2c0*/  IADD3 R0, R40.reuse, c[0x0][0x198], RZ ;  /* 0x0000660028007a10 */ /* 0x040fe20007ffe0ff */
[C---:B-1----:R-:W-:Y:S01]  /*5b2d0*/  IMAD.WIDE R42, R40.reuse, 0x4, R2 ;  /* 0x00000004282a7825 */ /* 0x042fe200078e0202 */
[----:B------:R-:W-:Y:S01]  /*5b2e0*/  ISETP.GE.AND P0, PT, R41, c[0x0][0x17c], PT ;  /* 0x00005f0029007a0c */ /* 0x000fe20003f06270 */
[----:B------:R-:W2:Y:S02]  /*5b2f0*/  LDL.LU R248, [R1+0xb1c] ;  /* 0x000b1c0001f87983 */ /* 0x000ea40000300800 */
[----:B------:R-:W-:-:S04]  /*5b300*/  IMAD.WIDE R40, R40, 0x4, R140 ;  /* 0x0000000428287825 */ /* 0x000fc800078e028c */
[----:B------:R-:W-:Y:S01]  /*5b310*/  IMAD.WIDE R142, R0, 0x4, R140 ;  /* 0x00000004008e7825 */ /* 0x000fe200078e028c */
[----:B----4-:R1:W-:Y:S04]  /*5b320*/  @P2 STG.E [R42.64], R249 ;  /* 0x000000f92a002986 */ /* 0x0103e8000c101904 */
[----:B------:R4:W-:Y:S01]  /*5b330*/  @P1 STG.E [R40.64], R245 ;  /* 0x000000f528001986 */ /* 0x0009e2000c101904 */
[----:B------:R-:W-:-:S03]  /*5b340*/  ISETP.LT.AND P1, PT, R196, c[0x0][0x178], !P4 ;  /* 0x00005e00c4007a0c */ /* 0x000fc60006721270 */
[----:B-1----:R-:W2:Y:S01]  /*5b350*/  LDL.LU R249, [R1+0x3dc] ;  /* 0x0003dc0001f97983 */ /* 0x002ea20000300800 */
[C-C-:B------:R-:W-:Y:S01]  /*5b360*/  IMAD.WIDE R42, R0.reuse, 0x4, R2.reuse ;  /* 0x00000004002a7825 */ /* 0x140fe200078e0202 */
[----:B----4-:R-:W-:Y:S02]  /*5b370*/  IADD3 R40, R0, c[0x0][0x198], RZ ;  /* 0x0000660000287a10 */ /* 0x010fe40007ffe0ff */
[----:B------:R-:W4:Y:S04]  /*5b380*/  LDL.LU R206, [R1+0xc28] ;  /* 0x000c280001ce7983 */ /* 0x000f280000300800 */
[----:B------:R-:W4:Y:S04]  /*5b390*/  LDL.LU R207, [R1+0x238] ;  /* 0x0002380001cf7983 */ /* 0x000f280000300800 */
[----:B---3--:R1:W-:Y:S04]  /*5b3a0*/  @P5 STG.E [R42.64], R200 ;  /* 0x000000c82a005986 */ /* 0x0083e8000c101904 */
[----:B------:R-:W-:Y:S04]  /*5b3b0*/  @P6 STG.E [R142.64], R228 ;  /* 0x000000e48e006986 */ /* 0x000fe8000c101904 */
[----:B------:R-:W3:Y:S01]  /*5b3c0*/  LDL.LU R203, [R1+0xc2c] ;  /* 0x000c2c0001cb7983 */ /* 0x000ee20000300800 */
        /* <DEDUP_REMOVED lines=21> */
[----:B------:R1:W-:Y:S02]  /*5b520*/  @P5 STG.E [R42.64], R205 ;  /* 0x000000cd2a005986 */ /* 0x0003e4000c101904 */
[----:B-1----:R-:W-:-:S02]  /*5b530*/  IADD3 R40, R0, c[0x0][0x198], RZ ;  /* 0x0000660000287a10 */ /* 0x002fc40007ffe0ff */
[----:B------:R-:W-:Y:S01]  /*5b540*/  IADD3 R41, R197, 0x165, RZ ;  /* 0x00000165c5297810 */ /* 0x000fe20007ffe0ff */
[----:B------:R1:W-:Y:S01]  /*5b550*/  @P6 STG.E [R142.64], R201 ;  /* 0x000000c98e006986 */ /* 0x0003e2000c101904 */
[----:B------:R-:W-:Y:S02]  /*5b560*/  ISETP.LT.AND P5, PT, R196, c[0x0][0x178], !P2 ;  /* 0x00005e00c4007a0c */ /* 0x000fe400057a1270 */
[----:B------:R-:W-:Y:S01]  /*5b570*/  ISETP.LT.AND P6, PT, R188, c[0x0][0x178], !P2 ;  /* 0x00005e00bc007a0c */ /* 0x000fe200057c1270 */
[C---:B------:R-:W-:Y:S01]  /*5b580*/  IMAD.WIDE R42, R40.reuse, 0x4, R2 ;  /* 0x00000004282a7825 */ /* 0x040fe200078e0202 */
[C---:B------:R-:W-:Y:S02]  /*5b590*/  IADD3 R0, R40.reuse, c[0x0][0x198], RZ ;  /* 0x0000660028007a10 */ /* 0x040fe40007ffe0ff */
[----:B------:R-:W-:Y:S01]  /*5b5a0*/  ISETP.GE.AND P2, PT, R41, c[0x0][0x17c], PT ;  /* 0x00005f0029007a0c */ /* 0x000fe20003f46270 */
[----:B------:R-:W-:Y:S01]  /*5b5b0*/  IMAD.WIDE R40, R40, 0x4, R140 ;  /* 0x0000000428287825 */ /* 0x000fe200078e028c */
[----:B------:R1:W-:Y:S01]  /*5b5c0*/  @P4 STG.E [R42.64], R248 ;  /* 0x000000f82a004986 */ /* 0x0003e2000c101904 */
[----:B------:R-:W-:-:S02]  /*5b5d0*/  IADD3 R184, R197, 0x164, RZ ;  /* 0x00000164c5b87810 */ /* 0x000fc40007ffe0ff */
[----:B-1----:R-:W-:Y:S02]  /*5b5e0*/  IMAD.WIDE R142, R0, 0x4, R140 ;  /* 0x00000004008e7825 */ /* 0x002fe400078e028c */
[----:B------:R-:W-:Y:S01]  /*5b5f0*/  ISETP.GE.AND P1, PT, R184, c[0x0][0x17c], PT ;  /* 0x00005f00b8007a0c */ /* 0x000fe20003f26270 */
[----:B------:R-:W2:Y:S01]  /*5b600*/  LDL.LU R248, [R1+0xe3c] ;  /* 0x000e3c0001f87983 */ /* 0x000ea20000300800 */
[----:B------:R-:W-:-:S03]  /*5b610*/  IMAD.WIDE R42, R0, 0x4, R2 ;  /* 0x00000004002a7825 */ /* 0x000fc600078e0202 */
[----:B------:R1:W-:Y:S01]  /*5b620*/  @P0 STG.E [R40.64], R249 ;  /* 0x000000f928000986 */ /* 0x0003e2000c101904 */
[----:B------:R-:W-:Y:S02]  /*5b630*/  ISETP.LT.AND P0, PT, R196, c[0x0][0x178], !P3 ;  /* 0x00005e00c4007a0c */ /* 0x000fe40005f01270 */
[----:B------:R-:W-:Y:S01]  /*5b640*/  ISETP.LT.AND P3, PT, R188, c[0x0][0x178], !P3 ;  /* 0x00005e00bc007a0c */ /* 0x000fe20005f61270 */
[----:B----4-:R4:W-:Y:S04]  /*5b650*/  @P5 STG.E [R42.64], R206 ;  /* 0x000000ce2a005986 */ /* 0x0109e8000c101904 */
[----:B-1----:R-:W2:Y:S01]  /*5b660*/  LDL.LU R249, [R1+0x5c] ;  /* 0x00005c0001f97983 */ /* 0x002ea20000300800 */
[----:B------:R-:W-:Y:S02]  /*5b670*/  IADD3 R40, R0, c[0x0][0x198], RZ ;  /* 0x0000660000287a10 */ /* 0x000fe40007ffe0ff */
[----:B------:R-:W-:Y:S01]  /*5b680*/  IADD3 R41, R197, 0x167, RZ ;  /* 0x00000167c5297810 */ /* 0x000fe20007ffe0ff */
[----:B------:R-:W-:Y:S01]  /*5b690*/  @P6 STG.E [R142.64], R207 ;  /* 0x000000cf8e006986 */ /* 0x000fe2000c101904 */
[----:B------:R-:W-:Y:S01]  /*5b6a0*/  ISETP.LT.AND P5, PT, R196, c[0x0][0x178], !P1 ;  /* 0x00005e00c4007a0c */ /* 0x000fe20004fa1270 */
[----:B----4-:R-:W-:Y:S01]  /*5b6b0*/  IMAD.WIDE R42, R40, 0x4, R2 ;  /* 0x00000004282a7825 */ /* 0x010fe200078e0202 */
[----:B------:R-:W-:Y:S01]  /*5b6c0*/  ISETP.LT.AND P6, PT, R188, c[0x0][0x178], !P1 ;  /* 0x00005e00bc007a0c */ /* 0x000fe20004fc1270 */
[----:B------:R-:W4:Y:S01]  /*5b6d0*/  LDL.LU R201, [R1+0xa18] ;  /* 0x000a180001c97983 */ /* 0x000f220000300800 */
[----:B------:R-:W-:-:S02]  /*5b6e0*/  IADD3 R0, R40, c[0x0][0x198], RZ ;  /* 0x0000660028007a10 */ /* 0x000fc40007ffe0ff */
[----:B------:R-:W-:Y:S01]  /*5b6f0*/  ISETP.GE.AND P1, PT, R41, c[0x0][0x17c], PT ;  /* 0x00005f0029007a0c */ /* 0x000fe20003f26270 */
[----:B------:R-:W-:Y:S01]  /*5b700*/  IMAD.WIDE R40, R40, 0x4, R140 ;  /* 0x0000000428287825 */ /* 0x000fe200078e028c */
        /* <DEDUP_REMOVED lines=16> */
[C---:B------:R-:W-:Y:S02]  /*5b810*/  IADD3 R0, R40.reuse, c[0x0][0x198], RZ ;  /* 0x0000660028007a10 */ /* 0x040fe40007ffe0ff */
[----:B------:R-:W-:Y:S01]  /*5b820*/  ISETP.GE.AND P4, PT, R41, c[0x0][0x17c], PT ;  /* 0x00005f0029007a0c */ /* 0x000fe20003f86270 */
[C---:B-1----:R-:W-:Y:S01]  /*5b830*/  IMAD.WIDE R42, R40.reuse, 0x4, R2 ;  /* 0x00000004282a7825 */ /* 0x042fe200078e0202 */
[----:B------:R-:W3:Y:S03]  /*5b840*/  LDL.LU R200, [R1+0x3c8] ;  /* 0x0003c80001c87983 */ /* 0x000ee60000300800 */
[----:B------:R-:W-:-:S04]  /*5b850*/  IMAD.WIDE R40, R40, 0x4, R140 ;  /* 0x0000000428287825 */ /* 0x000fc800078e028c */
[C---:B------:R-:W-:Y:S01]  /*5b860*/  IMAD.WIDE R142, R0.reuse, 0x4, R140 ;  /* 0x00000004008e7825 */ /* 0x040fe200078e028c */
[----:B------:R1:W-:Y:S04]  /*5b870*/  @P3 STG.E [R42.64], R248 ;  /* 0x000000f82a003986 */ /* 0x0003e8000c101904 */
[----:B-1----:R-:W3:Y:S01]  /*5b880*/  LDL.LU R248, [R1+0xf4c] ;  /* 0x000f4c0001f87983 */ /* 0x002ee20000300800 */
[----:B------:R-:W-:-:S03]  /*5b890*/  IMAD.WIDE R42, R0, 0x4, R2 ;  /* 0x00000004002a7825 */ /* 0x000fc600078e0202 */
[----:B------:R1:W-:Y:S01]  /*5b8a0*/  @P2 STG.E [R40.64], R249 ;  /* 0x000000f928002986 */ /* 0x0003e2000c101904 */
[----:B------:R-:W-:-:S03]  /*5b8b0*/  ISETP.LT.AND P2, PT, R196, c[0x0][0x178], !P1 ;  /* 0x00005e00c4007a0c */ /* 0x000fc60004f41270 */
[----:B-1----:R-:W3:Y:S01]  /*5b8c0*/  LDL.LU R249, [R1+0x3cc] ;  /* 0x0003cc0001f97983 */ /* 0x002ee20000300800 */
[----:B------:R-:W-:-:S03]  /*5b8d0*/  IADD3 R40, R0, c[0x0][0x198], RZ ;  /* 0x0000660000287a10 */ /* 0x000fc60007ffe0ff */
[----:B----4-:R1:W-:Y:S04]  /*5b8e0*/  @P5 STG.E [R42.64], R201 ;  /* 0x000000c92a005986 */ /* 0x0103e8000c101904 */
[----:B------:R-:W4:Y:S04]  /*5b8f0*/  LDL.LU R206, [R1+0xf58] ;  /* 0x000f580001ce7983 */ /* 0x000f280000300800 */
[----:B------:R-:W-:Y:S01]  /*5b900*/  @P6 STG.E [R142.64], R242 ;  /* 0x000000f28e006986 */ /* 0x000fe2000c101904 */
[----:B-1----:R-:W-:-:S03]  /*5b910*/  IMAD.WIDE R42, R40, 0x4, R2 ;  /* 0x00000004282a7825 */ /* 0x002fc600078e0202 */
[----:B------:R-:W4:Y:S04]  /*5b920*/  LDL.LU R207, [R1+0x218] ;  /* 0x0002180001cf7983 */ /* 0x000f280000300800 */
[----:B------:R-:W4:Y:S04]  /*5b930*/  LDL.LU R203, [R1+0xf5c] ;  /* 0x000f5c0001cb7983 */ /* 0x000f280000300800 */
[----:B--2---:R1:W-:Y:S04]  /*5b940*/  @P2 STG.E [R42.64], R250 ;  /* 0x000000fa2a002986 */ /* 0x0043e8000c101904 */
[----:B-1----:R-:W2:Y:S01]  /*5b950*/  LDL.LU R250, [R1+0x21c] ;  /* 0x00021c0001fa7983 */ /* 0x002ea20000300800 */
[----:B------:R-:W-:-:S02]  /*5b960*/  IADD3 R184, R197, 0x168, RZ ;  /* 0x00000168c5b87810 */ /* 0x000fc40007ffe0ff */
[----:B------:R-:W-:Y:S01]  /*5b970*/  ISETP.LT.AND P1, PT, R188, c[0x0][0x178], !P1 ;  /* 0x00005e00bc007a0c */ /* 0x000fe20004f21270 */
[----:B------:R-:W2:Y:S01]  /*5b980*/  LDL.LU R202, [R1+0xe48] ;  /* 0x000e480001ca7983 */ /* 0x000ea20000300800 */
[----:B------:R-:W-:Y:S02]  /*5b990*/  ISETP.GE.AND P0, PT, R184, c[0x0][0x17c], PT ;  /* 0x00005f00b8007a0c */ /* 0x000fe40003f06270 */
[----:B------:R-:W-:Y:S01]  /*5b9a0*/  IADD3 R41, R197, 0x16b, RZ ;  /* 0x0000016bc5297810 */ /* 0x000fe20007ffe0ff */
[----:B------:R-:W2:Y:S01]  /*5b9b0*/  LDL.LU R201, [R1+0x48] ;  /* 0x0000480001c97983 */ /* 0x000ea20000300800 */
[----:B------:R-:W-:Y:S02]  /*5b9c0*/  ISETP.LT.AND P5, PT, R196, c[0x0][0x178], !P0 ;  /* 0x00005e00c4007a0c */ /* 0x000fe400047a1270 */
[----:B------:R-:W-:Y:S02]  /*5b9d0*/  ISETP.LT.AND P6, PT, R188, c[0x0][0x178], !P0 ;  /* 0x00005e00bc007a0c */ /* 0x000fe400047c1270 */
[----:B------:R-:W-:-:S02]  /*5b9e0*/  IADD3 R0, R40, c[0x0][0x198], RZ ;  /* 0x0000660028007a10 */ /* 0x000fc40007ffe0ff */
        /* <DEDUP_REMOVED lines=9> */
[----:B---3--:R3:W-:Y:S01]  /*5ba80*/  @P5 STG.E [R42.64], R205 ;  /* 0x000000cd2a005986 */ /* 0x0087e2000c101904 */
        /* <DEDUP_REMOVED lines=10> */
[C---:B------:R-:W-:Y:S02]  /*5bb30*/  IADD3 R185, R0.reuse, c[0x0][0x198], RZ ;  /* 0x0000660000b97a10 */ /* 0x040fe40007ffe0ff */
[C---:B-1----:R-:W-:Y:S01]  /*5bb40*/  IMAD.WIDE R142, R0.reuse, 0x4, R140 ;  /* 0x00000004008e7825 */ /* 0x042fe200078e028c */
[----:B---3--:R-:W3:Y:S03]  /*5bb50*/  LDL.LU R248, [R1+0xe4c] ;  /* 0x000e4c0001f87983 */ /* 0x008ee60000300800 */
[----:B------:R-:W-:Y:S01]  /*5bb60*/  IMAD.WIDE R42, R0, 0x4, R2 ;  /* 0x00000004002a7825 */ /* 0x000fe200078e0202 */
[----:B------:R1:W-:Y:S01]  /*5bb70*/  @P4 STG.E [R40.64], R249 ;  /* 0x000000f928004986 */ /* 0x0003e2000c101904 */
[----:B------:R-:W-:-:S02]  /*5bb80*/  ISETP.LT.AND P4, PT, R196, c[0x0][0x178], !P0 ;  /* 0x00005e00c4007a0c */ /* 0x000fc40004781270 */
[----:B------:R-:W-:Y:S01]  /*5bb90*/  ISETP.LT.AND P0, PT, R188, c[0x0][0x178], !P0 ;  /* 0x00005e00bc007a0c */ /* 0x000fe20004701270 */
[----:B-1----:R-:W3:Y:S01]  /*5bba0*/  LDL.LU R249, [R1+0x4c] ;  /* 0x00004c0001f97983 */ /* 0x002ee20000300800 */
[----:B------:R-:W-:-:S03]  /*5bbb0*/  IMAD.WIDE R40, R185, 0x4, R140 ;  /* 0x00000004b9287825 */ /* 0x000fc600078e028c */
[----:B----4-:R1:W-:Y:S04]  /*5bbc0*/  @P5 STG.E [R42.64], R206 ;  /* 0x000000ce2a005986 */ /* 0x0103e8000c101904 */
[----:B------:R-:W-:Y:S04]  /*5bbd0*/  @P6 STG.E [R142.64], R207 ;  /* 0x000000cf8e006986 */ /* 0x000fe8000c101904 */
[----:B------:R-:W4:Y:S01]  /*5bbe0*/  LDL.LU R200, [R1+0xa08] ;  /* 0x000a080001c87983 */ /* 0x000f220000300800 */
[----:B-1----:R-:W-:-:S05]  /*5bbf0*/  IMAD.WIDE R42, R185, 0x4, R2 ;  /* 0x00000004b92a7825 */ /* 0x002fca00078e0202 */
[----:B------:R-:W-:Y:S04]  /*5bc00*/  @P4 STG.E [R42.64], R203 ;  /* 0x000000cb2a004986 */ /* 0x000fe8000c101904 */
[----:B--2---:R1:W-:Y:S04]  /*5bc10*/  @P0 STG.E [R40.64], R250 ;  /* 0x000000fa28000986 */ /* 0x0043e8000c101904 */
[----:B-1----:R-:W2:Y:S01]  /*5bc20*/  LDL.LU R250, [R1+0xa0c] ;  /* 0x000a0c0001fa7983 */ /* 0x002ea20000300800 */
[----:B------:R-:W-:Y:S02]  /*5bc30*/  IADD3 R184, R197, 0x16c, RZ ;  /* 0x0000016cc5b87810 */ /* 0x000fe40007ffe0ff */
[----:B------:R-:W-:Y:S01]  /*5bc40*/  IADD3 R0, R185, c[0x0][0x198], RZ ;  /* 0x00006600b9007a10 */ /* 0x000fe20007ffe0ff */
[----:B------:R-:W2:Y:S01]  /*5bc50*/  LDL.LU R205, [R1+0xf78] ;  /* 0x000f780001cd7983 */ /* 0x000ea20000300800 */
[----:B------:R-:W-:-:S02]  /*5bc60*/  ISETP.GE.AND P2, PT, R184, c[0x0][0x17c], PT ;  /* 0x00005f00b8007a0c */ /* 0x000fc40003f46270 */
[----:B------:R-:W-:Y:S01]  /*5bc70*/  ISETP.LT.AND P0, PT, R196, c[0x0][0x178], !P3 ;  /* 0x00005e00c4007a0c */ /* 0x000fe20005f01270 */
[----:B------:R-:W-:Y:S01]  /*5bc80*/  IMAD.WIDE R42, R0, 0x4, R2 ;  /* 0x00000004002a7825 */ /* 0x000fe200078e0202 */
[----:B------:R-:W-:Y:S01]  /*5bc90*/  ISETP.LT.AND P5, PT, R196, c[0x0][0x178], !P2 ;  /* 0x00005e00c4007a0c */ /* 0x000fe200057a1270 */
[----:B------:R-:W2:Y:S01]  /*5bca0*/  LDL.LU R206, [R1+0x288] ;  /* 0x0002880001ce7983 */ /* 0x000ea20000300800 */
[C---:B------:R-:W-:Y:S02]  /*5bcb0*/  ISETP.LT.AND P6, PT, R188.reuse, c[0x0][0x178], !P2 ;  /* 0x00005e00bc007a0c */ /* 0x040fe400057c1270 */
[----:B------:R-:W-:Y:S02]  /*5bcc0*/  ISETP.LT.AND P3, PT, R188, c[0x0][0x178], !P3 ;  /* 0x00005e00bc007a0c */ /* 0x000fe40005f61270 */
[C---:B------:R-:W-:Y:S02]  /*5bcd0*/  IADD3 R187, R0.reuse, c[0x0][0x198], RZ ;  /* 0x0000660000bb7a10 */ /* 0x040fe40007ffe0ff */
[----:B------:R-:W-:Y:S01]  /*5bce0*/  IADD3 R184, R197, 0x16e, RZ ;  /* 0x0000016ec5b87810 */ /* 0x000fe20007ffe0ff */
[----:B------:R-:W-:-:S03]  /*5bcf0*/  IMAD.WIDE R142, R0, 0x4, R140 ;  /* 0x00000004008e7825 */ /* 0x000fc600078e028c */
[----:B------:R-:W-:Y:S01]  /*5bd00*/  ISETP.GE.AND P1, PT, R184, c[0x0][0x17c], PT ;  /* 0x00005f00b8007a0c */ /* 0x000fe20003f26270 */
[----:B------:R1:W-:Y:S01]  /*5bd10*/  @P5 STG.E [R42.64], R202 ;  /* 0x000000ca2a005986 */ /* 0x0003e2000c101904 */
[----:B------:R-:W-:Y:S01]  /*5bd20*/  IADD3 R184, R197, 0x16f, RZ ;  /* 0x0000016fc5b87810 */ /* 0x000fe20007ffe0ff */
[C---:B------:R-:W-:Y:S02]  /*5bd30*/  IMAD.WIDE R40, R187.reuse, 0x4, R140 ;  /* 0x00000004bb287825 */ /* 0x040fe400078e028c */
[----:B------:R-:W-:Y:S01]  /*5bd40*/  @P6 STG.E [R142.64], R201 ;  /* 0x000000c98e006986 */ /* 0x000fe2000c101904 */
[----:B------:R-:W-:Y:S01]  /*5bd50*/  ISETP.GE.AND P2, PT, R184, c[0x0][0x17c], PT ;  /* 0x00005f00b8007a0c */ /* 0x000fe20003f46270 */
[----:B-1----:R-:W-:Y:S01]  /*5bd60*/  IMAD.WIDE R42, R187, 0x4, R2 ;  /* 0x00000004bb2a7825 */ /* 0x002fe200078e0202 */
[----:B------:R-:W-:Y:S02]  /*5bd70*/  ISETP.LT.AND P5, PT, R196, c[0x0][0x178], !P1 ;  /* 0x00005e00c4007a0c */ /* 0x000fe40004fa1270 */
[----:B------:R-:W-:-:S02]  /*5bd80*/  ISETP.LT.AND P6, PT, R188, c[0x0][0x178], !P1 ;  /* 0x00005e00bc007a0c */ /* 0x000fc40004fc1270 */
[----:B------:R-:W-:Y:S01]  /*5bd90*/  IADD3 R185, R187, c[0x0][0x198], RZ ;  /* 0x00006600bbb97a10 */ /* 0x000fe20007ffe0ff */
[----:B---3--:R1:W-:Y:S01]  /*5bda0*/  @P0 STG.E [R42.64], R248 ;  /* 0x000000f82a000986 */ /* 0x0083e2000c101904 */
[----:B------:R-:W-:Y:S02]  /*5bdb0*/  IADD3 R184, R197, 0x170, RZ ;  /* 0x00000170c5b87810 */ /* 0x000fe40007ffe0ff */
[C---:B------:R-:W-:Y:S01]  /*5bdc0*/  IADD3 R187, R185.reuse, c[0x0][0x198], RZ ;  /* 0x00006600b9bb7a10 */ /* 0x040fe20007ffe0ff */
[----:B-1----:R-:W3:Y:S01]  /*5bdd0*/  LDL.LU R248, [R1+0xf7c] ;  /* 0x000f7c0001f87983 */ /* 0x002ee20000300800 */
[----:B------:R-:W-:Y:S01]  /*5bde0*/  IMAD.WIDE R42, R185, 0x4, R2 ;  /* 0x00000004b92a7825 */ /* 0x000fe200078e0202 */
[----:B------:R-:W-:-:S03]  /*5bdf0*/  ISETP.GE.AND P4, PT, R184, c[0x0][0x17c], PT ;  /* 0x00005f00b8007a0c */ /* 0x000fc60003f86270 */
[----:B------:R-:W-:-:S04]  /*5be00*/  IMAD.WIDE R142, R185, 0x4, R140 ;  /* 0x00000004b98e7825 */ /* 0x000fc800078e028c */
[----:B------:R-:W-:Y:S01]  /*5be10*/  IMAD.WIDE R184, R187, 0x4, R2 ;  /* 0x00000004bbb87825 */ /* 0x000fe200078e0202 */
[----:B------:R1:W-:Y:S01]  /*5be20*/  @P3 STG.E [R40.64], R249 ;  /* 0x000000f928003986 */ /* 0x0003e2000c101904 */
[----:B------:R-:W-:-:S03]  /*5be30*/  ISETP.LT.AND P3, PT, R196, c[0x0][0x178], !P2 ;  /* 0x00005e00c4007a0c */ /* 0x000fc60005761270 */
[----:B-1----:R-:W3:Y:S04]  /*5be40*/  LDL.LU R249, [R1+0x28c] ;  /* 0x00028c0001f97983 */ /* 0x002ee80000300800 */
[----:B------:R-:W3:Y:S04]  /*5be50*/  LDL.LU R207, [R1+0xf38] ;  /* 0x000f380001cf7983 */ /* 0x000ee80000300800 */
[----:B----4-:R1:W-:Y:S04]  /*5be60*/  @P5 STG.E [R42.64], R200 ;  /* 0x000000c82a005986 */ /* 0x0103e8000c101904 */
[----:B------:R-:W4:Y:S04]  /*5be70*/  LDL.LU R203, [R1+0x78] ;  /* 0x0000780001cb7983 */ /* 0x000f280000300800 */
[----:B------:R-:W-:Y:S04]  /*5be80*/  @P6 STG.E [R142.64], R238 ;  /* 0x000000ee8e006986 */ /* 0x000fe8000c101904 */
[----:B-1----:R-:W4:Y:S04]  /*5be90*/  LDL.LU R200, [R1+0xf3c] ;  /* 0x000f3c0001c87983 */ /* 0x002f280000300800 */
[----:B--2---:R1:W-:Y:S04]  /*5bea0*/  @P3 STG.E [R184.64], R250 ;  /* 0x000000fab8003986 */ /* 0x0043e8000c101904 */
[----:B-1----:R-:W2:Y:S01]  /*5beb0*/  LDL.LU R250, [R1+0x7c] ;  /* 0x00007c0001fa7983 */ /* 0x002ea20000300800 */
[----:B------:R-:W-:-:S02]  /*5bec0*/  ISETP.LT.AND P2, PT, R188, c[0x0][0x178], !P2 ;  /* 0x00005e00bc007a0c */ /* 0x000fc40005741270 */
[----:B------:R-:W-:Y:S01]  /*5bed0*/  IADD3 R0, R197, 0x171, RZ ;  /* 0x00000171c5007810 */ /* 0x000fe20007ffe0ff */
[C---:B------:R-:W-:Y:S01]  /*5bee0*/  IMAD.WIDE R40, R187.reuse, 0x4, R140 ;  /* 0x00000004bb287825 */ /* 0x040fe200078e028c */
[----:B------:R-:W-:Y:S01]  /*5bef0*/  IADD3 R189, R187, c[0x0][0x198], RZ ;  /* 0x00006600bbbd7a10 */ /* 0x000fe20007ffe0ff */
[----:B------:R-:W2:Y:S01]  /*5bf00*/  LDL.LU R202, [R1+0xc38] ;  /* 0x000c380001ca7983 */ /* 0x000ea20000300800 */
[----:B------:R-:W-:Y:S02]  /*5bf10*/  ISETP.GE.AND P1, PT, R0, c[0x0][0x17c], PT ;  /* 0x00005f0000007a0c */ /* 0x000fe40003f26270 */
[----:B------:R-:W-:Y:S02]  /*5bf20*/  ISETP.LT.AND P5, PT, R196, c[0x0][0x178], !P4 ;  /* 0x00005e00c4007a0c */ /* 0x000fe400067a1270 */
[----:B------:R-:W-:-:S03]  /*5bf30*/  ISETP.LT.AND P6, PT, R188, c[0x0][0x178], !P4 ;  /* 0x00005e00bc007a0c */ /* 0x000fc600067c1270 */
[----:B------:R1:W-:Y:S01]  /*5bf40*/  @P2 STG.E [R40.64], R239 ;  /* 0x000000ef28002986 */ /* 0x0003e2000c101904 */
[----:B------:R-:W-:Y:S01]  /*5bf50*/  ISETP.LT.AND P2, PT, R196, c[0x0][0x178], !P1 ;  /* 0x00005e00c4007a0c */ /* 0x000fe20004f41270 */
[----:B------:R-:W-:Y:S01]  /*5bf60*/  IMAD.WIDE R42, R189, 0x4, R2 ;  /* 0x00000004bd2a7825 */ /* 0x000fe200078e0202 */
[----:B------:R-:W-:Y:S01]  /*5bf70*/  ISETP.LT.AND P1, PT, R188, c[0x0][0x178], !P1 ;  /* 0x00005e00bc007a0c */ /* 0x000fe20004f21270 */
[----:B------:R-:W2:Y:S01]  /*5bf80*/  LDL.LU R201, [R1+0x38] ;  /* 0x0000380001c97983 */ /* 0x000ea20000300800 */
[----:B------:R-:W-:Y:S01]  /*5bf90*/  IADD3 R0, R197, 0x172, RZ ;  /* 0x00000172c5007810 */ /* 0x000fe20007ffe0ff */
[C---:B------:R-:W-:Y:S01]  /*5bfa0*/  IMAD.WIDE R142, R189.reuse, 0x4, R140 ;  /* 0x00000004bd8e7825 */ /* 0x040fe200078e028c */
[----:B------:R-:W-:Y:S02]  /*5bfb0*/  IADD3 R189, R189, c[0x0][0x198], RZ ;  /* 0x00006600bdbd7a10 */ /* 0x000fe40007ffe0ff */
[----:B------:R-:W-:Y:S02]  /*5bfc0*/  ISETP.GE.AND P0, PT, R0, c[0x0][0x17c], PT ;  /* 0x00005f0000007a0c */ /* 0x000fe40003f06270 */
[----:B------:R-:W-:Y:S01]  /*5bfd0*/  IADD3 R0, R197, 0x173, RZ ;  /* 0x00000173c5007810 */ /* 0x000fe20007ffe0ff */
[C---:B------:R-:W-:Y:S01]  /*5bfe0*/  IMAD.WIDE R184, R189.reuse, 0x4, R2 ;  /* 0x00000004bdb87825 */ /* 0x040fe200078e0202 */
[----:B------:R3:W-:Y:S03]  /*5bff0*/  @P5 STG.E [R42.64], R205 ;  /* 0x000000cd2a005986 */ /* 0x0007e6000c101904 */
[C---:B-1----:R-:W-:Y:S01]  /*5c000*/  IMAD.WIDE R40, R189.reuse, 0x4, R140 ;  /* 0x00000004bd287825 */ /* 0x042fe200078e028c */
[----:B------:R-:W-:Y:S01]  /*5c010*/  ISETP.GE.AND P4, PT, R0, c[0x0][0x17c], PT ;  /* 0x00005f0000007a0c */ /* 0x000fe20003f86270 */
[----:B------:R1:W-:Y:S01]  /*5c020*/  @P6 STG.E [R142.64], R206 ;  /* 0x000000ce8e006986 */ /* 0x0003e2000c101904 */
[----:B------:R-:W-:-:S02]  /*5c030*/  IADD3 R187, R189, c[0x0][0x198], RZ ;  /* 0x00006600bdbb7a10 */ /* 0x000fc40007ffe0ff */
[----:B------:R-:W-:Y:S02]  /*5c040*/  ISETP.LT.AND P5, PT, R196, c[0x0][0x178], !P0 ;  /* 0x00005e00c4007a0c */ /* 0x000fe400047a1270 */
[----:B------:R-:W-:Y:S01]  /*5c050*/  ISETP.LT.AND P6, PT, R188, c[0x0][0x178], !P0 ;  /* 0x00005e00bc007a0c */ /* 0x000fe200047c1270 */
[C---:B---3--:R-:W-:Y:S01]  /*5c060*/  IMAD.WIDE R42, R187.reuse, 0x4, R2 ;  /* 0x00000004bb2a7825 */ /* 0x048fe200078e0202 */
[----:B------:R3:W-:Y:S03]  /*5c070*/  @P2 STG.E [R184.64], R248 ;  /* 0x000000f8b8002986 */ /* 0x0007e6000c101904 */
[C---:B-1----:R-:W-:Y:S01]  /*5c080*/  IMAD.WIDE R142, R187.reuse, 0x4, R140 ;  /* 0x00000004bb8e7825 */ /* 0x042fe200078e028c */
[----:B------:R-:W-:Y:S01]  /*5c090*/  IADD3 R187, R187, c[0x0][0x198], RZ ;  /* 0x00006600bbbb7a10 */ /* 0x000fe20007ffe0ff */
[----:B---3--:R-:W3:Y:S04]  /*5c0a0*/  LDL.LU R248, [R1+0xc3c] ;  /* 0x000c3c0001f87983 */ /* 0x008ee80000300800 */
[----:B------:R-:W-:Y:S01]  /*5c0b0*/  IMAD.WIDE R184, R187, 0x4, R2 ;  /* 0x00000004bbb87825 */ /* 0x000fe200078e0202 */
[----:B------:R1:W-:Y:S01]  /*5c0c0*/  @P1 STG.E [R40.64], R249 ;  /* 0x000000f928001986 */ /* 0x0003e2000c101904 */
[----:B------:R-:W-:-:S02]  /*5c0d0*/  ISETP.LT.AND P1, PT, R196, c[0x0][0x178], !P4 ;  /* 0x00005e00c4007a0c */ /* 0x000fc40006721270 */
[----:B------:R-:W-:Y:S01]  /*5c0e0*/  ISETP.LT.AND P4, PT, R188, c[0x0][0x178], !P4 ;  /* 0x00005e00bc007a0c */ /* 0x000fe20006781270 */
[----:B-1----:R-:W3:Y:S01]  /*5c0f0*/  LDL.LU R249, [R1+0x3c] ;  /* 0x00003c0001f97983 */ /* 0x002ee20000300800 */
[----:B------:R-:W-:-:S03]  /*5c100*/  IMAD.WIDE R40, R187, 0x4, R140 ;  /* 0x00000004bb287825 */ /* 0x000fc600078e028c */
[----:B------:R-:W-:Y:S04]  /*5c110*/  @P5 STG.E [R42.64], R207 ;  /* 0x000000cf2a005986 */ /* 0x000fe8000c101904 */
[----:B----4-:R-:W-:Y:S04]  /*5c120*/  @P6 STG.E [R142.64], R203 ;  /* 0x000000cb8e006986 */ /* 0x010fe8000c101904 */
[----:B------:R1:W-:Y:S04]  /*5c130*/  @P1 STG.E [R184.64], R200 ;  /* 0x000000c8b8001986 */ /* 0x0003e8000c101904 */
[----:B-1----:R-:W4:Y:S04]  /*5c140*/  LDL.LU R200, [R1+0x5e8] ;  /* 0x0005e80001c87983 */ /* 0x002f280000300800 */
[----:B--2---:R1:W-:Y:S04]  /*5c150*/  @P4 STG.E [R40.64], R250 ;  /* 0x000000fa28004986 */ /* 0x0043e8000c101904 */
[----:B-1----:R-:W2:Y:S01]  /*5c160*/  LDL.LU R250, [R1+0x5ec] ;  /* 0x0005ec0001fa7983 */ /* 0x002ea20000300800 */
[----:B------:R-:W-:-:S02]  /*5c170*/  IADD3 R0, R197, 0x174, RZ ;  /* 0x00000174c5007810 */ /* 0x000fc40007ffe0ff */
[----:B------:R-:W-:Y:S01]  /*5c180*/  IADD3 R189, R187, c[0x0][0x198], RZ ;  /* 0x00006600bbbd7a10 */ /* 0x000fe20007ffe0ff */
[----:B------:R-:W2:Y:S01]  /*5c190*/  LDL.LU R206, [R1+0xf68] ;  /* 0x000f680001ce7983 */ /* 0x000ea20000300800 */
[----:B------:R-:W-:Y:S02]  /*5c1a0*/  ISETP.GE.AND P3, PT, R0, c[0x0][0x17c], PT ;  /* 0x00005f0000007a0c */ /* 0x000fe40003f66270 */
[----:B------:R-:W-:Y:S01]  /*5c1b0*/  IADD3 R0, R197, 0x175, RZ ;  /* 0x00000175c5007810 */ /* 0x000fe20007ffe0ff */
[----:B------:R-:W-:Y:S01]  /*5c1c0*/  IMAD.WIDE R42, R189, 0x4, R2 ;  /* 0x00000004bd2a7825 */ /* 0x000fe200078e0202 */
[----:B------:R-:W-:Y:S01]  /*5c1d0*/  ISETP.LT.AND P5, PT, R196, c[0x0][0x178], !P3 ;  /* 0x00005e00c4007a0c */ /* 0x000fe20005fa1270 */
[----:B------:R-:W2:Y:S01]  /*5c1e0*/  LDL.LU R207, [R1+0x268] ;  /* 0x0002680001cf7983 */ /* 0x000ea20000300800 */
[----:B------:R-:W-:Y:S02]  /*5c1f0*/  ISETP.GE.AND P0, PT, R0, c[0x0][0x17c], PT ;  /* 0x00005f0000007a0c */ /* 0x000fe40003f06270 */
[----:B------:R-:W-:-:S02]  /*5c200*/  ISETP.LT.AND P6, PT, R188, c[0x0][0x178], !P3 ;  /* 0x00005e00bc007a0c */ /* 0x000fc40005fc1270 */
[----:B------:R-:W-:Y:S01]  /*5c210*/  ISETP.LT.AND P4, PT, R196, c[0x0][0x178], !P0 ;  /* 0x00005e00c4007a0c */ /* 0x000fe20004781270 */
[----:B------:R-:W-:Y:S01]  /*5c220*/  IMAD.WIDE R142, R189, 0x4, R140 ;  /* 0x00000004bd8e7825 */ /* 0x000fe200078e028c */
[----:B------:R-:W-:Y:S02]  /*5c230*/  ISETP.LT.AND P0, PT, R188, c[0x0][0x178], !P0 ;  /* 0x00005e00bc007a0c */ /* 0x000fe40004701270 */
[----:B------:R-:W-:Y:S02]  /*5c240*/  IADD3 R0, R197, 0x176, RZ ;  /* 0x00000176c5007810 */ /* 0x000fe40007ffe0ff */
[----:B------:R-:W-:Y:S02]  /*5c250*/  IADD3 R189, R189, c[0x0][0x198], RZ ;  /* 0x00006600bdbd7a10 */ /* 0x000fe40007ffe0ff */
[----:B------:R-:W-:Y:S02]  /*5c260*/  ISETP.GE.AND P2, PT, R0, c[0x0][0x17c], PT ;  /* 0x00005f0000007a0c */ /* 0x000fe40003f46270 */
[----:B------:R-:W-:Y:S01]  /*5c270*/  IADD3 R0, R197, 0x177, RZ ;  /* 0x00000177c5007810 */ /* 0x000fe20007ffe0ff */
[C---:B------:R-:W-:Y:S01]  /*5c280*/  IMAD.WIDE R184, R189.reuse, 0x4, R2 ;  /* 0x00000004bdb87825 */ /* 0x040fe200078e0202 */
[----:B------:R1:W-:Y:S03]  /*5c290*/  @P5 STG.E [R42.64], R202 ;  /* 0x000000ca2a005986 */ /* 0x0003e6000c101904 */
[C---:B------:R-:W-:Y:S01]  /*5c2a0*/  IMAD.WIDE R40, R189.reuse, 0x4, R140 ;  /* 0x00000004bd287825 */ /* 0x040fe200078e028c */
[----:B------:R-:W-:Y:S01]  /*5c2b0*/  ISETP.GE.AND P3, PT, R0, c[0x0][0x17c], PT ;  /* 0x00005f0000007a0c */ /* 0x000fe20003f66270 */
[----:B------:R3:W-:Y:S01]  /*5c2c0*/  @P6 STG.E [R142.64], R201 ;  /* 0x000000c98e006986 */ /* 0x0007e2000c101904 */
[----:B------:R-:W-:-:S02]  /*5c2d0*/  IADD3 R187, R189, c[0x0][0x198], RZ ;  /* 0x00006600bdbb7a10 */ /* 0x000fc40007ffe0ff */
[----:B------:R-:W-:Y:S02]  /*5c2e0*/  ISETP.LT.AND P5, PT, R196, c[0x0][0x178], !P2 ;  /* 0x00005e00c4007a0c */ /* 0x000fe400057a1270 */
[----:B------:R-:W-:Y:S01]  /*5c2f0*/  ISETP.LT.AND P6, PT, R188, c[0x0][0x178], !P2 ;  /* 0x00005e00bc007a0c */ /* 0x000fe200057c1270 */
[C---:B-1----:R-:W-:Y:S01]  /*5c300*/  IMAD.WIDE R42, R187.reuse, 0x4, R2 ;  /* 0x00000004bb2a7825 */ /* 0x042fe200078e0202 */
[----:B---3--:R1:W-:Y:S03]  /*5c310*/  @P4 STG.E [R184.64], R248 ;  /* 0x000000f8b8004986 */ /* 0x0083e6000c101904 */
[C---:B------:R-:W-:Y:S01]  /*5c320*/  IMAD.WIDE R142, R187.reuse, 0x4, R140 ;  /* 0x00000004bb8e7825 */ /* 0x040fe200078e028c */
[----:B------:R-:W-:Y:S01]  /*5c330*/  IADD3 R187, R187, c[0x0][0x198], RZ ;  /* 0x00006600bbbb7a10 */ /* 0x000fe20007ffe0ff */
[----:B-1----:R-:W3:Y:S04]  /*5c340*/  LDL.LU R248, [R1+0xf6c] ;  /* 0x000f6c0001f87983 */ /* 0x002ee80000300800 */
[----:B------:R-:W-:Y:S01]  /*5c350*/  IMAD.WIDE R184, R187, 0x4, R2 ;  /* 0x00000004bbb87825 */ /* 0x000fe200078e0202 */
[----:B------:R1:W-:Y:S01]  /*5c360*/  @P0 STG.E [R40.64], R249 ;  /* 0x000000f928000986 */ /* 0x0003e2000c101904 */
[----:B------:R-:W-:-:S03]  /*5c370*/  ISETP.LT.AND P0, PT, R196, c[0x0][0x178], !P3 ;  /* 0x00005e00c4007a0c */ /* 0x000fc60005f01270 */
[----:B-1----:R-:W3:Y:S04]  /*5c380*/  LDL.LU R249, [R1+0x26c] ;  /* 0x00026c0001f97983 */ /* 0x002ee80000300800 */
[----:B------:R-:W3:Y:S04]  /*5c390*/  LDL.LU R203, [R1+0xf28] ;  /* 0x000f280001cb7983 */ /* 0x000ee80000300800 */
[----:B------:R-:W3:Y:S04]  /*5c3a0*/  LDL.LU R202, [R1+0x68] ;  /* 0x0000680001ca7983 */ /* 0x000ee80000300800 */
[----:B----4-:R-:W-:Y:S04]  /*5c3b0*/  @P5 STG.E [R42.64], R200 ;  /* 0x000000c82a005986 */ /* 0x010fe8000c101904 */
[----:B------:R-:W-:Y:S04]  /*5c3c0*/  @P6 STG.E [R142.64], R234 ;  /* 0x000000ea8e006986 */ /* 0x000fe8000c101904 */
[----:B------:R-:W4:Y:S04]  /*5c3d0*/  LDL.LU R201, [R1+0xf2c] ;  /* 0x000f2c0001c97983 */ /* 0x000f280000300800 */
        /* <DEDUP_REMOVED lines=8> */
[----:B------:R-:W-:Y:S02]  /*5c460*/  IADD3 R0, R197, 0x179, RZ ;  /* 0x00000179c5007810 */ /* 0x000fe40007ffe0ff */
[----:B------:R-:W-:Y:S02]  /*5c470*/  ISETP.LT.AND P5, PT, R196, c[0x0][0x178], !P1 ;  /* 0x00005e00c4007a0c */ /* 0x000fe40004fa1270 */
[----:B------:R-:W-:Y:S01]  /*5c480*/  ISETP.GE.AND P2, PT, R0, c[0x0][0x17c], PT ;  /* 0x00005f0000007a0c */ /* 0x000fe20003f46270 */
[----:B------:R1:W-:Y:S01]  /*5c490*/  @P3 STG.E [R40.64], R235 ;  /* 0x000000eb28003986 */ /* 0x0003e2000c101904 */
[----:B------:R-:W-:-:S02]  /*5c4a0*/  ISETP.LT.AND P6, PT, R188, c[0x0][0x178], !P1 ;  /* 0x00005e00bc007a0c */ /* 0x000fc40004fc1270 */
[----:B------:R-:W-:Y:S01]  /*5c4b0*/  ISETP.LT.AND P3, PT, R196, c[0x0][0x178], !P2 ;  /* 0x00005e00c4007a0c */ /* 0x000fe20005761270 */
[----:B------:R-:W-:Y:S01]  /*5c4c0*/  IMAD.WIDE R42, R189, 0x4, R2 ;  /* 0x00000004bd2a7825 */ /* 0x000fe200078e0202 */
[----:B------:R-:W-:Y:S02]  /*5c4d0*/  ISETP.LT.AND P2, PT, R188, c[0x0][0x178], !P2 ;  /* 0x00005e00bc007a0c */ /* 0x000fe40005741270 */
        /* <DEDUP_REMOVED lines=22> */
[----:B------:R-:W-:Y:S04]  /*5c640*/  @P5 STG.E [R42.64], R203 ;  /* 0x000000cb2a005986 */ /* 0x000fe8000c101904 */
[----:B------:R-:W-:Y:S01]  /*5c650*/  @P6 STG.E [R142.64], R202 ;  /* 0x000000ca8e006986 */ /* 0x000fe2000c101904 */
[----:B-1----:R-:W-:-:S03]  /*5c660*/  IMAD.WIDE R40, R187, 0x4, R140 ;  /* 0x00000004bb287825 */ /* 0x002fc600078e028c */
[----:B------:R-:W3:Y:S04]  /*5c670*/  LDL.LU R249, [R1+0x5d8] ;  /* 0x0005d80001f97983 */ /* 0x000ee80000300800 */
[----:B----4-:R-:W-:Y:S04]  /*5c680*/  @P2 STG.E [R184.64], R201 ;  /* 0x000000c9b8002986 */ /* 0x010fe8000c101904 */
[----:B--2---:R1:W-:Y:S04]  /*5c690*/  @P1 STG.E [R40.64], R250 ;  /* 0x000000fa28001986 */ /* 0x0043e8000c101904 */
[----:B-1----:R-:W2:Y:S01]  /*5c6a0*/  LDL.LU R250, [R1+0x5dc] ;  /* 0x0005dc0001fa7983 */ /* 0x002ea20000300800 */
[----:B------:R-:W-:-:S04]  /*5c6b0*/  IADD3 R0, R197, 0x17c, RZ ;  /* 0x0000017cc5007810 */ /* 0x000fc80007ffe0ff */
[----:B------:R-:W-:Y:S02]  /*5c6c0*/  ISETP.GE.AND P0, PT, R0, c[0x0][0x17c], PT ;  /* 0x00005f0000007a0c */ /* 0x000fe40003f06270 */
[----:B------:R-:W-:Y:S02]  /*5c6d0*/  IADD3 R0, R197, 0x17d, RZ ;  /* 0x0000017dc5007810 */ /* 0x000fe40007ffe0ff */
[----:B------:R-:W-:Y:S02]  /*5c6e0*/  IADD3 R189, R187, c[0x0][0x198], RZ ;  /* 0x00006600bbbd7a10 */ /* 0x000fe40007ffe0ff */
[----:B------:R-:W-:Y:S02]  /*5c6f0*/  ISETP.GE.AND P4, PT, R0, c[0x0][0x17c], PT ;  /* 0x00005f0000007a0c */ /* 0x000fe40003f86270 */
[----:B------:R-:W-:Y:S02]  /*5c700*/  ISETP.LT.AND P5, PT, R196, c[0x0][0x178], !P0 ;  /* 0x00005e00c4007a0c */ /* 0x000fe400047a1270 */
        /* <DEDUP_REMOVED lines=16> */
[----:B------:R-:W-:Y:S02]  /*5c810*/  ISETP.LT.AND P6, PT, R188, c[0x0][0x178], !P3 ;  /* 0x00005e00bc007a0c */ /* 0x000fe40005fc1270 */
[----:B------:R-:W-:Y:S01]  /*5c820*/  IADD3 R0, R197, 0x180, RZ ;  /* 0x00000180c5007810 */ /* 0x000fe20007ffe0ff */
[----:B---3--:R3:W-:Y:S01]  /*5c830*/  @P1 STG.E [R184.64], R248 ;  /* 0x000000f8b8001986 */ /* 0x0087e2000c101904 */
[----:B-1----:R-:W-:-:S03]  /*5c840*/  IMAD.WIDE R42, R187, 0x4, R2 ;  /* 0x00000004bb2a7825 */ /* 0x002fc600078e0202 */
[----:B------:R1:W-:Y:S01]  /*5c850*/  @P4 STG.E [R40.64], R247 ;  /* 0x000000f728004986 */ /* 0x0003e2000c101904 */
[----:B------:R-:W-:Y:S01]  /*5c860*/  ISETP.LT.AND P4, PT, R196, c[0x0][0x178], !P0 ;  /* 0x00005e00c4007a0c */ /* 0x000fe20004781270 */
[C---:B----4-:R-:W-:Y:S01]  /*5c870*/  IMAD.WIDE R142, R187.reuse, 0x4, R140 ;  /* 0x00000004bb8e7825 */ /* 0x050fe200078e028c */
[----:B------:R-:W-:Y:S02]  /*5c880*/  ISETP.LT.AND P0, PT, R188, c[0x0][0x178], !P0 ;  /* 0x00005e00bc007a0c */ /* 0x000fe40004701270 */
[----:B------:R-:W-:Y:S02]  /*5c890*/  IADD3 R187, R187, c[0x0][0x198], RZ ;  /* 0x00006600bbbb7a10 */ /* 0x000fe40007ffe0ff */
[----:B------:R-:W-:Y:S02]  /*5c8a0*/  ISETP.GE.AND P2, PT, R0, c[0x0][0x17c], PT ;  /* 0x00005f0000007a0c */ /* 0x000fe40003f46270 */
[----:B------:R-:W-:Y:S01]  /*5c8b0*/  IADD3 R0, R197, 0x181, RZ ;  /* 0x00000181c5007810 */ /* 0x000fe20007ffe0ff */
[C---:B---3--:R-:W-:Y:S01]  /*5c8c0*/  IMAD.WIDE R184, R187.reuse, 0x4, R2 ;  /* 0x00000004bbb87825 */ /* 0x048fe200078e0202 */
[----:B------:R-:W-:-:S03]  /*5c8d0*/  IADD3 R189, R187, c[0x0][0x198], RZ ;  /* 0x00006600bbbd7a10 */ /* 0x000fc60007ffe0ff */
[----:B-1----:R-:W-:Y:S01]  /*5c8e0*/  IMAD.WIDE R40, R187, 0x4, R140 ;  /* 0x00000004bb287825 */ /* 0x002fe200078e028c */
[----:B------:R-:W-:Y:S02]  /*5c8f0*/  ISETP.GE.AND P3, PT, R0, c[0x0][0x17c], PT ;  /* 0x00005f0000007a0c */ /* 0x000fe40003f66270 */
[----:B------:R-:W-:-:S04]  /*5c900*/  IADD3 R0, R197, 0x182, RZ ;  /* 0x00000182c5007810 */ /* 0x000fc80007ffe0ff */
[----:B------:R-:W-:Y:S02]  /*5c910*/  ISETP.GE.AND P1, PT, R0, c[0x0][0x17c], PT ;  /* 0x00005f0000007a0c */ /* 0x000fe40003f26270 */
[----:B------:R-:W-:Y:S01]  /*5c920*/  IADD3 R0, R197, 0x183, RZ ;  /* 0x00000183c5007810 */ /* 0x000fe20007ffe0ff */
[----:B------:R1:W-:Y:S01]  /*5c930*/  @P5 STG.E [R42.64], R249 ;  /* 0x000000f92a005986 */ /* 0x0003e2000c101904 */
[----:B------:R-:W-:-:S03]  /*5c940*/  ISETP.LT.AND P5, PT, R196, c[0x0][0x178], !P2 ;  /* 0x00005e00c4007a0c */ /* 0x000fc600057a1270 */
[----:B------:R3:W-:Y:S01]  /*5c950*/  @P6 STG.E [R142.64], R230 ;  /* 0x000000e68e006986 */ /* 0x0007e2000c101904 */
[----:B------:R-:W-:Y:S01]  /*5c960*/  ISETP.LT.AND P6, PT, R188, c[0x0][0x178], !P2 ;  /* 0x00005e00bc007a0c */ /* 0x000fe200057c1270 */
[----:B-1----:R-:W-:-:S04]  /*5c970*/  IMAD.WIDE R42, R189, 0x4, R2 ;  /* 0x00000004bd2a7825 */ /* 0x002fc800078e0202 */
[C---:B---3--:R-:W-:Y:S01]  /*5c980*/  IMAD.WIDE R142, R189.reuse, 0x4, R140 ;  /* 0x00000004bd8e7825 */ /* 0x048fe200078e028c */
[----:B------:R-:W-:Y:S02]  /*5c990*/  IADD3 R189, R189, c[0x0][0x198], RZ ;  /* 0x00006600bdbd7a10 */ /* 0x000fe40007ffe0ff */
[----:B------:R-:W-:Y:S02]  /*5c9a0*/  ISETP.GE.AND P2, PT, R0, c[0x0][0x17c], PT ;  /* 0x00005f0000007a0c */ /* 0x000fe40003f46270 */
[----:B------:R-:W-:Y:S02]  /*5c9b0*/  IADD3 R187, R189, c[0x0][0x198], RZ ;  /* 0x00006600bdbb7a10 */ /* 0x000fe40007ffe0ff */
[----:B------:R-:W-:Y:S01]  /*5c9c0*/  IADD3 R0, R197, 0x184, RZ ;  /* 0x00000184c5007810 */ /* 0x000fe20007ffe0ff */
[----:B--2---:R1:W-:Y:S04]  /*5c9d0*/  @P4 STG.E [R184.64], R250 ;  /* 0x000000fab8004986 */ /* 0x0043e8000c101904 */
[----:B------:R2:W-:Y:S01]  /*5c9e0*/  @P0 STG.E [R40.64], R231 ;  /* 0x000000e728000986 */ /* 0x0005e2000c101904 */
[----:B------:R-:W-:-:S02]  /*5c9f0*/  ISETP.LT.AND P0, PT, R196, c[0x0][0x178], !P3 ;  /* 0x00005e00c4007a0c */ /* 0x000fc40005f01270 */
[----:B------:R-:W-:Y:S01]  /*5ca00*/  ISETP.LT.AND P3, PT, R188, c[0x0][0x178], !P3 ;  /* 0x00005e00bc007a0c */ /* 0x000fe20005f61270 */
[----:B------:R3:W-:Y:S01]  /*5ca10*/  @P5 STG.E [R42.64], R224 ;  /* 0x000000e02a005986 */ /* 0x0007e2000c101904 */
[----:B-1----:R-:W-:-:S03]  /*5ca20*/  IMAD.WIDE R184, R189, 0x4, R2 ;  /* 0x00000004bdb87825 */ /* 0x002fc600078e0202 */
[----:B------:R1:W-:Y:S01]  /*5ca30*/  @P6 STG.E [R142.64], R44 ;  /* 0x0000002c8e006986 */ /* 0x0003e2000c101904 */
[----:B--2---:R-:W-:Y:S01]  /*5ca40*/  IMAD.WIDE R40, R189, 0x4, R140 ;  /* 0x00000004bd287825 */ /* 0x004fe200078e028c */
[----:B------:R-:W-:-:S04]  /*5ca50*/  ISETP.LT.AND P5, PT, R196, c[0x0][0x178], !P1 ;  /* 0x00005e00c4007a0c */ /* 0x000fc80004fa1270 */
[----:B------:R2:W-:Y:S01]  /*5ca60*/  @P0 STG.E [R184.64], R225 ;  /* 0x000000e1b8000986 */ /* 0x0005e2000c101904 */
[----:B------:R-:W-:-:S03]  /*5ca70*/  ISETP.LT.AND P6, PT, R188, c[0x0][0x178], !P1 ;  /* 0x00005e00bc007a0c */ /* 0x000fc60004fc1270 */
[----:B------:R4:W-:Y:S01]  /*5ca80*/  @P3 STG.E [R40.64], R45 ;  /* 0x0000002d28003986 */ /* 0x0009e2000c101904 */
[----:B------:R-:W-:Y:S01]  /*5ca90*/  ISETP.LT.AND P3, PT, R196, c[0x0][0x178], !P2 ;  /* 0x00005e00c4007a0c */ /* 0x000fe20005761270 */
[----:B---3--:R-:W-:Y:S01]  /*5caa0*/  IMAD.WIDE R42, R187, 0x4, R2 ;  /* 0x00000004bb2a7825 */ /* 0x008fe200078e0202 */
[----:B------:R-:W-:-:S03]  /*5cab0*/  ISETP.LT.AND P2, PT, R188, c[0x0][0x178], !P2 ;  /* 0x00005e00bc007a0c */ /* 0x000fc60005741270 */
[C---:B-1----:R-:W-:Y:S01]  /*5cac0*/  IMAD.WIDE R142, R187.reuse, 0x4, R140 ;  /* 0x00000004bb8e7825 */ /* 0x042fe200078e028c */
[----:B------:R-:W-:Y:S02]  /*5cad0*/  IADD3 R187, R187, c[0x0][0x198], RZ ;  /* 0x00006600bbbb7a10 */ /* 0x000fe40007ffe0ff */
[----:B------:R-:W-:Y:S02]  /*5cae0*/  ISETP.GE.AND P4, PT, R0, c[0x0][0x17c], PT ;  /* 0x00005f0000007a0c */ /* 0x000fe40003f86270 */
[----:B------:R-:W-:Y:S01]  /*5caf0*/  IADD3 R0, R197, 0x185, RZ ;  /* 0x00000185c5007810 */ /* 0x000fe20007ffe0ff */
[C---:B--2---:R-:W-:Y:S01]  /*5cb00*/  IMAD.WIDE R184, R187.reuse, 0x4, R2 ;  /* 0x00000004bbb87825 */ /* 0x044fe200078e0202 */
[----:B------:R1:W-:Y:S03]  /*5cb10*/  @P5 STG.E [R42.64], R208 ;  /* 0x000000d02a005986 */ /* 0x0003e6000c101904 */
[C---:B----4-:R-:W-:Y:S01]  /*5cb20*/  IMAD.WIDE R40, R187.reuse, 0x4, R140 ;  /* 0x00000004bb287825 */ /* 0x050fe200078e028c */
[----:B------:R-:W-:Y:S01]  /*5cb30*/  ISETP.GE.AND P1, PT, R0, c[0x0][0x17c], PT ;  /* 0x00005f0000007a0c */ /* 0x000fe20003f26270 */
[----:B------:R2:W-:Y:S01]  /*5cb40*/  @P6 STG.E [R142.64], R60 ;  /* 0x0000003c8e006986 */ /* 0x0005e2000c101904 */
[----:B------:R-:W-:-:S02]  /*5cb50*/  IADD3 R189, R187, c[0x0][0x198], RZ ;  /* 0x00006600bbbd7a10 */ /* 0x000fc40007ffe0ff */
[----:B------:R-:W-:Y:S01]  /*5cb60*/  ISETP.LT.AND P5, PT, R196, c[0x0][0x178], !P4 ;  /* 0x00005e00c4007a0c */ /* 0x000fe200067a1270 */
[----:B------:R-:W-:Y:S01]  /*5cb70*/  @P3 STG.E [R184.64], R209 ;  /* 0x000000d1b8003986 */ /* 0x000fe2000c101904 */
[----:B------:R-:W-:-:S03]  /*5cb80*/  ISETP.LT.AND P6, PT, R188, c[0x0][0x178], !P4 ;  /* 0x00005e00bc007a0c */ /* 0x000fc600067c1270 */
[----:B------:R3:W-:Y:S01]  /*5cb90*/  @P2 STG.E [R40.64], R61 ;  /* 0x0000003d28002986 */ /* 0x0007e2000c101904 */
[----:B------:R-:W-:Y:S01]  /*5cba0*/  ISETP.LT.AND P2, PT, R196, c[0x0][0x178], !P1 ;  /* 0x00005e00c4007a0c */ /* 0x000fe20004f41270 */
[----:B-1----:R-:W-:Y:S01]  /*5cbb0*/  IMAD.WIDE R42, R189, 0x4, R2 ;  /* 0x00000004bd2a7825 */ /* 0x002fe200078e0202 */
[----:B------:R-:W-:Y:S02]  /*5cbc0*/  ISETP.LT.AND P1, PT, R188, c[0x0][0x178], !P1 ;  /* 0x00005e00bc007a0c */ /* 0x000fe40004f21270 */
[----:B------:R-:W-:Y:S01]  /*5cbd0*/  IADD3 R0, R197, 0x186, RZ ;  /* 0x00000186c5007810 */ /* 0x000fe20007ffe0ff */
[C---:B------:R-:W-:Y:S01]  /*5cbe0*/  IMAD.WIDE R44, R189.reuse, 0x4, R140 ;  /* 0x00000004bd2c7825 */ /* 0x040fe200078e028c */
[----:B------:R-:W-:Y:S02]  /*5cbf0*/  IADD3 R189, R189, c[0x0][0x198], RZ ;  /* 0x00006600bdbd7a10 */ /* 0x000fe40007ffe0ff */
[----:B------:R-:W-:Y:S02]  /*5cc00*/  ISETP.GE.AND P0, PT, R0, c[0x0][0x17c], PT ;  /* 0x00005f0000007a0c */ /* 0x000fe40003f06270 */
[----:B------:R-:W-:Y:S01]  /*5cc10*/  IADD3 R0, R197, 0x187, RZ ;  /* 0x00000187c5007810 */ /* 0x000fe20007ffe0ff */
[C---:B--2---:R-:W-:Y:S01]  /*5cc20*/  IMAD.WIDE R142, R189.reuse, 0x4, R2 ;  /* 0x00000004bd8e7825 */ /* 0x044fe200078e0202 */
[----:B------:R1:W-:Y:S03]  /*5cc30*/  @P5 STG.E [R42.64], R36 ;  /* 0x000000242a005986 */ /* 0x0003e6000c101904 */
[C---:B---3--:R-:W-:Y:S01]  /*5cc40*/  IMAD.WIDE R40, R189.reuse, 0x4, R140 ;  /* 0x00000004bd287825 */ /* 0x048fe200078e028c */
[----:B------:R-:W-:Y:S01]  /*5cc50*/  ISETP.GE.AND P4, PT, R0, c[0x0][0x17c], PT ;  /* 0x00005f0000007a0c */ /* 0x000fe20003f86270 */
[----:B------:R2:W-:Y:S01]  /*5cc60*/  @P6 STG.E [R44.64], R76 ;  /* 0x0000004c2c006986 */ /* 0x0005e2000c101904 */
[----:B------:R-:W-:-:S02]  /*5cc70*/  IADD3 R185, R189, c[0x0][0x198], RZ ;  /* 0x00006600bdb97a10 */ /* 0x000fc40007ffe0ff */
[----:B------:R-:W-:Y:S01]  /*5cc80*/  ISETP.LT.AND P5, PT, R196, c[0x0][0x178], !P0 ;  /* 0x00005e00c4007a0c */ /* 0x000fe200047a1270 */
[----:B------:R3:W-:Y:S01]  /*5cc90*/  @P2 STG.E [R142.64], R37 ;  /* 0x000000258e002986 */ /* 0x0007e2000c101904 */
[----:B------:R-:W-:-:S03]  /*5cca0*/  ISETP.LT.AND P6, PT, R188, c[0x0][0x178], !P0 ;  /* 0x00005e00bc007a0c */ /* 0x000fc600047c1270 */
[----:B------:R4:W-:Y:S01]  /*5ccb0*/  @P1 STG.E [R40.64], R77 ;  /* 0x0000004d28001986 */ /* 0x0009e2000c101904 */
[----:B------:R-:W-:Y:S01]  /*5ccc0*/  ISETP.LT.AND P1, PT, R196, c[0x0][0x178], !P4 ;  /* 0x00005e00c4007a0c */ /* 0x000fe20006721270 */
[----:B-1----:R-:W-:Y:S01]  /*5ccd0*/  IMAD.WIDE R42, R185, 0x4, R2 ;  /* 0x00000004b92a7825 */ /* 0x002fe200078e0202 */
[----:B------:R-:W-:Y:S02]  /*5cce0*/  ISETP.LT.AND P4, PT, R188, c[0x0][0x178], !P4 ;  /* 0x00005e00bc007a0c */ /* 0x000fe40006781270 */
[----:B------:R-:W-:Y:S01]  /*5ccf0*/  IADD3 R0, R197, 0x188, RZ ;  /* 0x00000188c5007810 */ /* 0x000fe20007ffe0ff */
[C---:B--2---:R-:W-:Y:S01]  /*5cd00*/  IMAD.WIDE R44, R185.reuse, 0x4, R140 ;  /* 0x00000004b92c7825 */ /* 0x044fe200078e028c */
[----:B------:R-:W-:Y:S02]  /*5cd10*/  IADD3 R185, R185, c[0x0][0x198], RZ ;  /* 0x00006600b9b97a10 */ /* 0x000fe40007ffe0ff */
[----:B------:R-:W-:Y:S02]  /*5cd20*/  ISETP.GE.AND P3, PT, R0, c[0x0][0x17c], PT ;  /* 0x00005f0000007a0c */ /* 0x000fe40003f66270 */
[----:B------:R-:W-:Y:S01]  /*5cd30*/  IADD3 R0, R197, 0x189, RZ ;  /* 0x00000189c5007810 */ /* 0x000fe20007ffe0ff */
[C---:B---3--:R-:W-:Y:S01]  /*5cd40*/  IMAD.WIDE R36, R185.reuse, 0x4, R2 ;  /* 0x00000004b9247825 */ /* 0x048fe200078e0202 */
[----:B------:R1:W-:Y:S03]  /*5cd50*/  @P5 STG.E [R42.64], R32 ;  /* 0x000000202a005986 */ /* 0x0003e6000c101904 */
[C---:B----4-:R-:W-:Y:S01]  /*5cd60*/  IMAD.WIDE R40, R185.reuse, 0x4, R140 ;  /* 0x00000004b9287825 */ /* 0x050fe200078e028c */
        /* <DEDUP_REMOVED lines=17> */
[C---:B------:R-:W-:Y:S01]  /*5ce80*/  IMAD.WIDE R36, R61.reuse, 0x4, R140 ;  /* 0x000000043d247825 */ /* 0x040fe200078e028c */
[----:B------:R-:W-:Y:S01]  /*5ce90*/  ISETP.GE.AND P3, PT, R0, c[0x0][0x17c], PT ;  /* 0x00005f0000007a0c */ /* 0x000fe20003f66270 */
[----:B------:R-:W-:Y:S01]  /*5cea0*/  @P6 STG.E [R44.64], R48 ;  /* 0x000000302c006986 */ /* 0x000fe2000c101904 */
[----:B------:R-:W-:-:S02]  /*5ceb0*/  IADD3 R77, R61, c[0x0][0x198], RZ ;  /* 0x000066003d4d7a10 */ /* 0x000fc40007ffe0ff */
[----:B------:R-:W-:Y:S01]  /*5cec0*/  ISETP.LT.AND P5, PT, R196, c[0x0][0x178], !P2 ;  /* 0x00005e00c4007a0c */ /* 0x000fe200057a1270 */
[----:B------:R2:W-:Y:S01]  /*5ced0*/  @P4 STG.E [R32.64], R221 ;  /* 0x000000dd20004986 */ /* 0x0005e2000c101904 */
[----:B------:R-:W-:-:S03]  /*5cee0*/  ISETP.LT.AND P6, PT, R188, c[0x0][0x178], !P2 ;  /* 0x00005e00bc007a0c */ /* 0x000fc600057c1270 */
[----:B------:R3:W-:Y:S01]  /*5cef0*/  @P0 STG.E [R36.64], R49 ;  /* 0x0000003124000986 */ /* 0x0007e2000c101904 */
[----:B------:R-:W-:Y:S01]  /*5cf00*/  ISETP.LT.AND P0, PT, R196, c[0x0][0x178], !P3 ;  /* 0x00005e00c4007a0c */ /* 0x000fe20005f01270 */
[----:B----4-:R-:W-:Y:S01]  /*5cf10*/  IMAD.WIDE R40, R77, 0x4, R2 ;  /* 0x000000044d287825 */ /* 0x010fe200078e0202 */
[----:B------:R-:W-:Y:S02]  /*5cf20*/  ISETP.LT.AND P3, PT, R188, c[0x0][0x178], !P3 ;  /* 0x00005e00bc007a0c */ /* 0x000fe40005f61270 */
[----:B------:R-:W-:Y:S01]  /*5cf30*/  IADD3 R0, R197, 0x18c, RZ ;  /* 0x0000018cc5007810 */ /* 0x000fe20007ffe0ff */
[C---:B-1----:R-:W-:Y:S01]  /*5cf40*/  IMAD.WIDE R42, R77.reuse, 0x4, R140 ;  /* 0x000000044d2a7825 */ /* 0x042fe200078e028c */
        /* <DEDUP_REMOVED lines=68> */
[----:B---3--:R-:W-:Y:S01]  /*5d390*/  IMAD.WIDE R32, R43, 0x4, R2 ;  /* 0x000000042b207825 */ /* 0x008fe200078e0202 */
        /* <DEDUP_REMOVED lines=72> */
[----:B------:R-:W-:Y:S01]  /*5d820*/  ISETP.LT.AND P4, PT, R188, c[0x0][0x178], !P4 ;  /* 0x00005e00bc007a0c */ /* 0x000fe20006781270 */
[----:B------:R-:W-:Y:S01]  /*5d830*/  LDS.128 R40, [R198+0x1000] ;  /* 0x00100000c6287984 */ /* 0x000fe20000000c00 */
        /* <DEDUP_REMOVED lines=90> */
[----:B------:R-:W-:Y:S01]  /*5dde0*/  ISETP.LT.AND P4, PT, R188, c[0x0][0x178], !P4 ;  /* 0x00005e00bc007a0c */ /* 0x000fe20006781270 */
[----:B------:R-:W-:Y:S01]  /*5ddf0*/  LDS.128 R60, [R199+0x1800] ;  /* 0x00180000c73c7984 */ /* 0x000fe20000000c00 */
        /* <DEDUP_REMOVED lines=154> */
[----:B----4-:R-:W-:Y:S01]  /*5e7a0*/  IMAD.WIDE R8, R21, 0x4, R140 ;  /* 0x0000000415087825 */ /* 0x010fe200078e028c */
[----:B------:R-:W-:Y:S01]  /*5e7b0*/  ISETP.GE.AND P1, PT, R0, c[0x0][0x17c], PT ;  /* 0x00005f0000007a0c */ /* 0x000fe20003f26270 */
[----:B------:R2:W-:Y:S01]  /*5e7c0*/  @P6 STG.E [R16.64], R86 ;  /* 0x0000005610006986 */ /* 0x0005e2000c101904 */
[----:B------:R-:W-:-:S02]  /*5e7d0*/  ISETP.LT.AND P5, PT, R196, c[0x0][0x178], !P4 ;  /* 0x00005e00c4007a0c */ /* 0x000fc400067a1270 */
[----:B------:R-:W-:Y:S01]  /*5e7e0*/  IADD3 R25, R21, c[0x0][0x198], RZ ;  /* 0x0000660015197a10 */ /* 0x000fe20007ffe0ff */
        /* <DEDUP_REMOVED lines=11> */
[----:B---3--:R-:W-:Y:S01]  /*5e8a0*/  IMAD.WIDE R4, R25, 0x4, R2 ;  /* 0x0000000419047825 */ /* 0x008fe200078e0202 */
[----:B------:R1:W-:Y:S01]  /*5e8b0*/  @P5 STG.E [R12.64], R18 ;  /* 0x000000120c005986 */ /* 0x0003e2000c101904 */
[----:B------:R-:W-:-:S02]  /*5e8c0*/  ISETP.LT.AND P5, PT, R196, c[0x0][0x178], !P0 ;  /* 0x00005e00c4007a0c */ /* 0x000fc400047a1270 */
[C---:B----4-:R-:W-:Y:S01]  /*5e8d0*/  IMAD.WIDE R8, R25.reuse, 0x4, R140 ;  /* 0x0000000419087825 */ /* 0x050fe200078e028c */
[----:B------:R-:W-:Y:S01]  /*5e8e0*/  ISETP.GE.AND P4, PT, R0, c[0x0][0x17c], PT ;  /* 0x00005f0000007a0c */ /* 0x000fe20003f86270 */
[----:B------:R2:W-:Y:S01]  /*5e8f0*/  @P6 STG.E [R16.64], R110 ;  /* 0x0000006e10006986 */ /* 0x0005e2000c101904 */
[----:B------:R-:W-:Y:S02]  /*5e900*/  ISETP.LT.AND P6, PT, R188, c[0x0][0x178], !P0 ;  /* 0x00005e00bc007a0c */ /* 0x000fe400047c1270 */
[----:B------:R-:W-:Y:S01]  /*5e910*/  IADD3 R21, R25, c[0x0][0x198], RZ ;  /* 0x0000660019157a10 */ /* 0x000fe20007ffe0ff */
[----:B------:R3:W-:Y:S01]  /*5e920*/  @P2 STG.E [R4.64], R19 ;  /* 0x0000001304002986 */ /* 0x0007e2000c101904 */
[----:B------:R-:W-:-:S03]  /*5e930*/  IADD3 R0, R197, 0x1ba, RZ ;  /* 0x000001bac5007810 */ /* 0x000fc60007ffe0ff */
[----:B------:R4:W-:Y:S01]  /*5e940*/  @P1 STG.E [R8.64], R111 ;  /* 0x0000006f08001986 */ /* 0x0009e2000c101904 */
[----:B------:R-:W-:Y:S01]  /*5e950*/  ISETP.LT.AND P1, PT, R196, c[0x0][0x178], !P4 ;  /* 0x00005e00c4007a0c */ /* 0x000fe20006721270 */
[----:B-1----:R-:W-:Y:S01]  /*5e960*/  IMAD.WIDE R12, R21, 0x4, R2 ;  /* 0x00000004150c7825 */ /* 0x002fe200078e0202 */
[----:B------:R-:W-:-:S03]  /*5e970*/  ISETP.LT.AND P4, PT, R188, c[0x0][0x178], !P4 ;  /* 0x00005e00bc007a0c */ /* 0x000fc60006781270 */
[C---:B--2---:R-:W-:Y:S01]  /*5e980*/  IMAD.WIDE R16, R21.reuse, 0x4, R140 ;  /* 0x0000000415107825 */ /* 0x044fe200078e028c */
[----:B------:R-:W-:Y:S02]  /*5e990*/  IADD3 R21, R21, c[0x0][0x198], RZ ;  /* 0x0000660015157a10 */ /* 0x000fe40007ffe0ff */
[----:B------:R-:W-:Y:S02]  /*5e9a0*/  ISETP.GE.AND P3, PT, R0, c[0x0][0x17c], PT ;  /* 0x00005f0000007a0c */ /* 0x000fe40003f66270 */
[----:B------:R-:W-:Y:S01]  /*5e9b0*/  IADD3 R0, R197, 0x1bb, RZ ;  /* 0x000001bbc5007810 */ /* 0x000fe20007ffe0ff */
[C---:B---3--:R-:W-:Y:S01]  /*5e9c0*/  IMAD.WIDE R4, R21.reuse, 0x4, R2 ;  /* 0x0000000415047825 */ /* 0x048fe200078e0202 */
[----:B------:R1:W-:Y:S01]  /*5e9d0*/  @P5 STG.E [R12.64], R214 ;  /* 0x000000d60c005986 */ /* 0x0003e2000c101904 */
[----:B------:R-:W-:Y:S02]  /*5e9e0*/  ISETP.LT.AND P5, PT, R196, c[0x0][0x178], !P3 ;  /* 0x00005e00c4007a0c */ /* 0x000fe40005fa1270 */
[----:B----4-:R-:W-:Y:S01]  /*5e9f0*/  IMAD.WIDE R8, R21, 0x4, R140 ;  /* 0x0000000415087825 */ /* 0x010fe200078e028c */
[----:B------:R2:W-:Y:S01]  /*5ea00*/  @P6 STG.E [R16.64], R58 ;  /* 0x0000003a10006986 */ /* 0x0005e2000c101904 */
[----:B------:R-:W-:-:S02]  /*5ea10*/  ISETP.GE.AND P0, PT, R0, c[0x0][0x17c], PT ;  /* 0x00005f0000007a0c */ /* 0x000fc40003f06270 */
[----:B------:R-:W-:Y:S01]  /*5ea20*/  ISETP.LT.AND P6, PT, R188, c[0x0][0x178], !P3 ;  /* 0x00005e00bc007a0c */ /* 0x000fe20005fc1270 */
[----:B------:R3:W-:Y:S01]  /*5ea30*/  @P1 STG.E [R4.64], R215 ;  /* 0x000000d704001986 */ /* 0x0007e2000c101904 */
[----:B------:R-:W-:-:S03]  /*5ea40*/  IADD3 R19, R21, c[0x0][0x198], RZ ;  /* 0x0000660015137a10 */ /* 0x000fc60007ffe0ff */
[----:B------:R4:W-:Y:S01]  /*5ea50*/  @P4 STG.E [R8.64], R59 ;  /* 0x0000003b08004986 */ /* 0x0009e2000c101904 */
[----:B------:R-:W-:Y:S01]  /*5ea60*/  ISETP.LT.AND P4, PT, R196, c[0x0][0x178], !P0 ;  /* 0x00005e00c4007a0c */ /* 0x000fe20004781270 */
[----:B-1----:R-:W-:Y:S01]  /*5ea70*/  IMAD.WIDE R12, R19, 0x4, R2 ;  /* 0x00000004130c7825 */ /* 0x002fe200078e0202 */
[----:B------:R-:W-:Y:S01]  /*5ea80*/  IADD3 R0, R197, 0x1bc, RZ ;  /* 0x000001bcc5007810 */ /* 0x000fe20007ffe0ff */
[----:B------:R-:W-:Y:S01]  /*5ea90*/  LDS.128 R56, [R198+0x1800] ;  /* 0x00180000c6387984 */ /* 0x000fe20000000c00 */
[----:B------:R-:W-:Y:S01]  /*5eaa0*/  ISETP.LT.AND P0, PT, R188, c[0x0][0x178], !P0 ;  /* 0x00005e00bc007a0c */ /* 0x000fe20004701270 */
[C---:B--2---:R-:W-:Y:S01]  /*5eab0*/  IMAD.WIDE R16, R19.reuse, 0x4, R140 ;  /* 0x0000000413107825 */ /* 0x044fe200078e028c */
[----:B------:R-:W-:Y:S02]  /*5eac0*/  IADD3 R19, R19, c[0x0][0x198], RZ ;  /* 0x0000660013137a10 */ /* 0x000fe40007ffe0ff */
[----:B------:R-:W-:Y:S02]  /*5ead0*/  ISETP.GE.AND P2, PT, R0, c[0x0][0x17c], PT ;  /* 0x00005f0000007a0c */ /* 0x000fe40003f46270 */
[C---:B------:R-:W-:Y:S01]  /*5eae0*/  IADD3 R18, R197.reuse, 0x1bf, RZ ;  /* 0x000001bfc5127810 */ /* 0x040fe20007ffe0ff */
[----:B------:R1:W-:Y:S01]  /*5eaf0*/  @P5 STG.E [R12.64], R14 ;  /* 0x0000000e0c005986 */ /* 0x0003e2000c101904 */
[----:B------:R-:W-:Y:S01]  /*5eb00*/  IADD3 R0, R197, 0x1bd, RZ ;  /* 0x000001bdc5007810 */ /* 0x000fe20007ffe0ff */
[C---:B---3--:R-:W-:Y:S01]  /*5eb10*/  IMAD.WIDE R4, R19.reuse, 0x4, R2 ;  /* 0x0000000413047825 */ /* 0x048fe200078e0202 */
[----:B------:R-:W-:Y:S01]  /*5eb20*/  ISETP.LT.AND P5, PT, R196, c[0x0][0x178], !P2 ;  /* 0x00005e00c4007a0c */ /* 0x000fe200057a1270 */
[----:B------:R-:W-:Y:S01]  /*5eb30*/  @P6 STG.E [R16.64], R74 ;  /* 0x0000004a10006986 */ /* 0x000fe2000c101904 */
[----:B------:R-:W-:Y:S01]  /*5eb40*/  ISETP.LT.AND P6, PT, R188, c[0x0][0x178], !P2 ;  /* 0x00005e00bc007a0c */ /* 0x000fe200057c1270 */
[----:B----4-:R-:W-:Y:S01]  /*5eb50*/  IMAD.WIDE R8, R19, 0x4, R140 ;  /* 0x0000000413087825 */ /* 0x010fe200078e028c */
[----:B------:R-:W-:-:S02]  /*5eb60*/  ISETP.GE.AND P3, PT, R0, c[0x0][0x17c], PT ;  /* 0x00005f0000007a0c */ /* 0x000fc40003f66270 */
[----:B------:R-:W-:Y:S02]  /*5eb70*/  IADD3 R23, R19, c[0x0][0x198], RZ ;  /* 0x0000660013177a10 */ /* 0x000fe40007ffe0ff */
[----:B------:R-:W-:Y:S01]  /*5eb80*/  ISETP.GE.AND P2, PT, R18, c[0x0][0x17c], PT ;  /* 0x00005f0012007a0c */ /* 0x000fe20003f46270 */
[----:B------:R2:W-:Y:S04]  /*5eb90*/  @P4 STG.E [R4.64], R15 ;  /* 0x0000000f04004986 */ /* 0x0005e8000c101904 */
[----:B------:R-:W3:Y:S01]  /*5eba0*/  LDS.128 R16, [R251] ;  /* 0x00000000fb107984 */ /* 0x000ee20000000c00 */
[----:B------:R-:W-:-:S03]  /*5ebb0*/  IADD3 R0, R197, 0x1be, RZ ;  /* 0x000001bec5007810 */ /* 0x000fc60007ffe0ff */
[----:B------:R4:W-:Y:S01]  /*5ebc0*/  @P0 STG.E [R8.64], R75 ;  /* 0x0000004b08000986 */ /* 0x0009e2000c101904 */
[----:B------:R-:W-:Y:S01]  /*5ebd0*/  ISETP.LT.AND P0, PT, R196, c[0x0][0x178], !P3 ;  /* 0x00005e00c4007a0c */ /* 0x000fe20005f01270 */
[----:B-1----:R-:W-:Y:S01]  /*5ebe0*/  IMAD.WIDE R12, R23, 0x4, R2 ;  /* 0x00000004170c7825 */ /* 0x002fe200078e0202 */
[----:B------:R-:W-:-:S03]  /*5ebf0*/  ISETP.LT.AND P3, PT, R188, c[0x0][0x178], !P3 ;  /* 0x00005e00bc007a0c */ /* 0x000fc60005f61270 */
[C---:B------:R-:W-:Y:S01]  /*5ec00*/  IMAD.WIDE R20, R23.reuse, 0x4, R140 ;  /* 0x0000000417147825 */ /* 0x040fe200078e028c */
[----:B------:R-:W-:Y:S02]  /*5ec10*/  IADD3 R23, R23, c[0x0][0x198], RZ ;  /* 0x0000660017177a10 */ /* 0x000fe40007ffe0ff */
[----:B------:R-:W-:Y:S02]  /*5ec20*/  ISETP.GE.AND P1, PT, R0, c[0x0][0x17c], PT ;  /* 0x00005f0000007a0c */ /* 0x000fe40003f26270 */
[----:B------:R-:W-:Y:S01]  /*5ec30*/  IADD3 R14, R197, 0x1c1, RZ ;  /* 0x000001c1c50e7810 */ /* 0x000fe20007ffe0ff */
[----:B------:R-:W-:Y:S01]  /*5ec40*/  @P5 STG.E [R12.64], R10 ;  /* 0x0000000a0c005986 */ /* 0x000fe2000c101904 */
[C---:B--2---:R-:W-:Y:S01]  /*5ec50*/  IMAD.WIDE R4, R23.reuse, 0x4, R2 ;  /* 0x0000000417047825 */ /* 0x044fe200078e0202 */
[----:B------:R-:W-:Y:S02]  /*5ec60*/  ISETP.LT.AND P5, PT, R196, c[0x0][0x178], !P1 ;  /* 0x00005e00c4007a0c */ /* 0x000fe40004fa1270 */
[----:B------:R1:W-:Y:S01]  /*5ec70*/  @P6 STG.E [R20.64], R98 ;  /* 0x0000006214006986 */ /* 0x0003e2000c101904 */
[----:B------:R-:W-:Y:S01]  /*5ec80*/  ISETP.LT.AND P6, PT, R188, c[0x0][0x178], !P1 ;  /* 0x00005e00bc007a0c */ /* 0x000fe20004fc1270 */
[----:B----4-:R-:W-:Y:S01]  /*5ec90*/  IMAD.WIDE R8, R23, 0x4, R140 ;  /* 0x0000000417087825 */ /* 0x010fe200078e028c */
[----:B------:R-:W-:-:S02]  /*5eca0*/  ISETP.GE.AND P1, PT, R14, c[0x0][0x17c], PT ;  /* 0x00005f000e007a0c */ /* 0x000fc40003f26270 */
[----:B------:R-:W2:Y:S01]  /*5ecb0*/  LDS.128 R12, [R198] ;  /* 0x00000000c60c7984 */ /* 0x000ea20000000c00 */
[----:B------:R-:W-:-:S03]  /*5ecc0*/  IADD3 R25, R23, c[0x0][0x198], RZ ;  /* 0x0000660017197a10 */ /* 0x000fc60007ffe0ff */
[----:B------:R4:W-:Y:S01]  /*5ecd0*/  @P0 STG.E [R4.64], R11 ;  /* 0x0000000b04000986 */ /* 0x0009e2000c101904 */
[----:B------:R-:W-:-:S03]  /*5ece0*/  IADD3 R0, R197, 0x1c0, RZ ;  /* 0x000001c0c5007810 */ /* 0x000fc60007ffe0ff */
[----:B------:R-:W-:Y:S01]  /*5ecf0*/  @P3 STG.E [R8.64], R99 ;  /* 0x0000006308003986 */ /* 0x000fe2000c101904 */
[----:B------:R-:W-:Y:S01]  /*5ed00*/  ISETP.LT.AND P3, PT, R196, c[0x0][0x178], !P2 ;  /* 0x00005e00c4007a0c */ /* 0x000fe20005761270 */
[----:B-1----:R-:W-:Y:S01]  /*5ed10*/  IMAD.WIDE R20, R25, 0x4, R2 ;  /* 0x0000000419147825 */ /* 0x002fe200078e0202 */
[----:B------:R-:W-:-:S03]  /*5ed20*/  ISETP.LT.AND P2, PT, R188, c[0x0][0x178], !P2 ;  /* 0x00005e00bc007a0c */ /* 0x000fc60005741270 */
[C---:B------:R-:W-:Y:S01]  /*5ed30*/  IMAD.WIDE R22, R25.reuse, 0x4, R140 ;  /* 0x0000000419167825 */ /* 0x040fe200078e028c */
[----:B------:R-:W-:Y:S02]  /*5ed40*/  IADD3 R25, R25, c[0x0][0x198], RZ ;  /* 0x0000660019197a10 */ /* 0x000fe40007ffe0ff */
[----:B------:R-:W-:Y:S02]  /*5ed50*/  ISETP.GE.AND P4, PT, R0, c[0x0][0x17c], PT ;  /* 0x00005f0000007a0c */ /* 0x000fe40003f86270 */
[----:B------:R-:W-:Y:S01]  /*5ed60*/  IADD3 R10, R197, 0x1c3, RZ ;  /* 0x000001c3c50a7810 */ /* 0x000fe20007ffe0ff */
[----:B------:R1:W-:Y:S01]  /*5ed70*/  @P5 STG.E [R20.64], R6 ;  /* 0x0000000614005986 */ /* 0x0003e2000c101904 */
[----:B------:R-:W-:Y:S01]  /*5ed80*/  ISETP.LT.AND P5, PT, R196, c[0x0][0x178], !P4 ;  /* 0x00005e00c4007a0c */ /* 0x000fe200067a1270 */
[----:B----4-:R-:W-:Y:S02]  /*5ed90*/  IMAD.WIDE R4, R25, 0x4, R2 ;  /* 0x0000000419047825 */ /* 0x010fe400078e0202 */
[----:B------:R4:W-:Y:S01]  /*5eda0*/  @P6 STG.E [R22.64], R114 ;  /* 0x0000007216006986 */ /* 0x0009e2000c101904 */
[----:B------:R-:W-:-:S02]  /*5edb0*/  ISETP.LT.AND P6, PT, R188, c[0x0][0x178], !P4 ;  /* 0x00005e00bc007a0c */ /* 0x000fc400067c1270 */
[----:B------:R-:W-:Y:S02]  /*5edc0*/  ISETP.GE.AND P4, PT, R10, c[0x0][0x17c], PT ;  /* 0x00005f000a007a0c */ /* 0x000fe40003f86270 */
[C---:B------:R-:W-:Y:S01]  /*5edd0*/  IADD3 R27, R25.reuse, c[0x0][0x198], RZ ;  /* 0x00006600191b7a10 */ /* 0x040fe20007ffe0ff */
[----:B------:R-:W2:Y:S01]  /*5ede0*/  LDS.128 R8, [R199] ;  /* 0x00000000c7087984 */ /* 0x000ea20000000c00 */
[----:B-1----:R-:W-:Y:S01]  /*5edf0*/  IMAD.WIDE R20, R25, 0x4, R140 ;  /* 0x0000000419147825 */ /* 0x002fe200078e028c */
[----:B------:R-:W-:Y:S02]  /*5ee00*/  IADD3 R0, R197, 0x1c2, RZ ;  /* 0x000001c2c5007810 */ /* 0x000fe40007ffe0ff */
[----:B------:R1:W-:Y:S01]  /*5ee10*/  @P3 STG.E [R4.64], R7 ;  /* 0x0000000704003986 */ /* 0x0003e2000c101904 */
[----:B----4-:R-:W-:-:S03]  /*5ee20*/  IMAD.WIDE R22, R27, 0x4, R2 ;  /* 0x000000041b167825 */ /* 0x010fc600078e0202 */
[----:B------:R4:W-:Y:S01]  /*5ee30*/  @P2 STG.E [R20.64], R115 ;  /* 0x0000007314002986 */ /* 0x0009e2000c101904 */
[----:B------:R-:W-:Y:S01]  /*5ee40*/  ISETP.LT.AND P2, PT, R196, c[0x0][0x178], !P1 ;  /* 0x00005e00c4007a0c */ /* 0x000fe20004f41270 */
[C---:B------:R-:W-:Y:S01]  /*5ee50*/  IMAD.WIDE R24, R27.reuse, 0x4, R140 ;  /* 0x000000041b187825 */ /* 0x040fe200078e028c */
[----:B------:R-:W-:Y:S02]  /*5ee60*/  ISETP.LT.AND P1, PT, R188, c[0x0][0x178], !P1 ;  /* 0x00005e00bc007a0c */ /* 0x000fe40004f21270 */
[----:B------:R-:W-:Y:S02]  /*5ee70*/  ISETP.GE.AND P0, PT, R0, c[0x0][0x17c], PT ;  /* 0x00005f0000007a0c */ /* 0x000fe40003f06270 */
[----:B------:R-:W-:Y:S01]  /*5ee80*/  IADD3 R29, R27, c[0x0][0x198], RZ ;  /* 0x000066001b1d7a10 */ /* 0x000fe20007ffe0ff */
[----:B------:R4:W-:Y:S01]  /*5ee90*/  @P5 STG.E [R22.64], R88 ;  /* 0x0000005816005986 */ /* 0x0009e2000c101904 */
[----:B-1----:R-:W-:Y:S02]  /*5eea0*/  IADD3 R4, R197, 0x1c5, RZ ;  /* 0x000001c5c5047810 */ /* 0x002fe40007ffe0ff */
[----:B------:R-:W-:Y:S01]  /*5eeb0*/  ISETP.LT.AND P5, PT, R196, c[0x0][0x178], !P0 ;  /* 0x00005e00c4007a0c */ /* 0x000fe200047a1270 */
[----:B---3--:R1:W-:Y:S01]  /*5eec0*/  @P6 STG.E [R24.64], R16 ;  /* 0x0000001018006986 */ /* 0x0083e2000c101904 */
[----:B------:R-:W-:Y:S01]  /*5eed0*/  ISETP.LT.AND P6, PT, R188, c[0x0][0x178], !P0 ;  /* 0x00005e00bc007a0c */ /* 0x000fe200047c1270 */
[C---:B------:R-:W-:Y:S01]  /*5eee0*/  IMAD.WIDE R26, R29.reuse, 0x4, R2 ;  /* 0x000000041d1a7825 */ /* 0x040fe200078e0202 */
[----:B------:R-:W-:-:S02]  /*5eef0*/  IADD3 R31, R29, c[0x0][0x198], RZ ;  /* 0x000066001d1f7a10 */ /* 0x000fc40007ffe0ff */
[----:B------:R-:W-:Y:S01]  /*5ef00*/  ISETP.GE.AND P0, PT, R4, c[0x0][0x17c], PT ;  /* 0x00005f0004007a0c */ /* 0x000fe20003f06270 */
[----:B----4-:R-:W-:Y:S01]  /*5ef10*/  IMAD.WIDE R20, R29, 0x4, R140 ;  /* 0x000000041d147825 */ /* 0x010fe200078e028c */
[----:B------:R-:W3:Y:S01]  /*5ef20*/  LDS.128 R4, [R252] ;  /* 0x00000000fc047984 */ /* 0x000ee20000000c00 */
[----:B------:R-:W-:-:S03]  /*5ef30*/  IADD3 R0, R197, 0x1c4, RZ ;  /* 0x000001c4c5007810 */ /* 0x000fc60007ffe0ff */
[----:B------:R4:W-:Y:S01]  /*5ef40*/  @P2 STG.E [R26.64], R89 ;  /* 0x000000591a002986 */ /* 0x0009e2000c101904 */
[----:B------:R-:W-:-:S03]  /*5ef50*/  IMAD.WIDE R22, R31, 0x4, R2 ;  /* 0x000000041f167825 */ /* 0x000fc600078e0202 */
[----:B------:R2:W-:Y:S01]  /*5ef60*/  @P1 STG.E [R20.64], R17 ;  /* 0x0000001114001986 */ /* 0x0005e2000c101904 */
[----:B------:R-:W-:Y:S01]  /*5ef70*/  ISETP.LT.AND P1, PT, R196, c[0x0][0x178], !P4 ;  /* 0x00005e00c4007a0c */ /* 0x000fe20006721270 */
[C---:B-1----:R-:W-:Y:S01]  /*5ef80*/  IMAD.WIDE R24, R31.reuse, 0x4, R140 ;  /* 0x000000041f187825 */ /* 0x042fe200078e028c */
[----:B------:R-:W-:Y:S02]  /*5ef90*/  ISETP.LT.AND P4, PT, R188, c[0x0][0x178], !P4 ;  /* 0x00005e00bc007a0c */ /* 0x000fe40006781270 */
[----:B------:R-:W-:Y:S02]  /*5efa0*/  ISETP.GE.AND P3, PT, R0, c[0x0][0x17c], PT ;  /* 0x00005f0000007a0c */ /* 0x000fe40003f66270 */
[----:B------:R-:W-:Y:S01]  /*5efb0*/  IADD3 R31, R31, c[0x0][0x198], RZ ;  /* 0x000066001f1f7a10 */ /* 0x000fe20007ffe0ff */
[----:B------:R-:W-:Y:S01]  /*5efc0*/  @P5 STG.E [R22.64], R128 ;  /* 0x0000008016005986 */ /* 0x000fe2000c101904 */
[----:B------:R-:W-:Y:S02]  /*5efd0*/  IADD3 R16, R197, 0x1c7, RZ ;  /* 0x000001c7c5107810 */ /* 0x000fe40007ffe0ff */
[----:B------:R-:W-:Y:S01]  /*5efe0*/  ISETP.LT.AND P5, PT, R196, c[0x0][0x178], !P3 ;  /* 0x00005e00c4007a0c */ /* 0x000fe20005fa1270 */
[----:B--2---:R1:W-:Y:S01]  /*5eff0*/  @P6 STG.E [R24.64], R12 ;  /* 0x0000000c18006986 */ /* 0x0043e2000c101904 */
[----:B------:R-:W-:Y:S01]  /*5f000*/  ISETP.LT.AND P6, PT, R188, c[0x0][0x178], !P3 ;  /* 0x00005e00bc007a0c */ /* 0x000fe20005fc1270 */
[C---:B----4-:R-:W-:Y:S01]  /*5f010*/  IMAD.WIDE R26, R31.reuse, 0x4, R2 ;  /* 0x000000041f1a7825 */ /* 0x050fe200078e0202 */
[----:B------:R-:W-:Y:S01]  /*5f020*/  ISETP.GE.AND P3, PT, R16, c[0x0][0x17c], PT ;  /* 0x00005f0010007a0c */ /* 0x000fe20003f66270 */
[----:B------:R-:W2:Y:S01]  /*5f030*/  LDS.128 R20, [R251+0x800] ;  /* 0x00080000fb147984 */ /* 0x000ea20000000c00 */
[C---:B------:R-:W-:Y:S01]  /*5f040*/  IADD3 R33, R31.reuse, c[0x0][0x198], RZ ;  /* 0x000066001f217a10 */ /* 0x040fe20007ffe0ff */
[--C-:B------:R-:W-:Y:S01]  /*5f050*/  IMAD.WIDE R16, R31, 0x4, R140.reuse ;  /* 0x000000041f107825 */ /* 0x100fe200078e028c */
[----:B------:R-:W-:Y:S01]  /*5f060*/  IADD3 R0, R197, 0x1c6, RZ ;  /* 0x000001c6c5007810 */ /* 0x000fe20007ffe0ff */
[----:B------:R-:W-:Y:S02]  /*5f070*/  @P1 STG.E [R26.64], R129 ;  /* 0x000000811a001986 */ /* 0x000fe4000c101904 */
[----:B------:R-:W-:-:S02]  /*5f080*/  IMAD.WIDE R28, R33, 0x4, R140 ;  /* 0x00000004211c7825 */ /* 0x000fc400078e028c */
[----:B------:R4:W-:Y:S01]  /*5f090*/  @P4 STG.E [R16.64], R13 ;  /* 0x0000000d10004986 */ /* 0x0009e2000c101904 */
[----:B------:R-:W-:Y:S01]  /*5f0a0*/  ISETP.LT.AND P4, PT, R196, c[0x0][0x178], !P0 ;  /* 0x00005e00c4007a0c */ /* 0x000fe20004781270 */
[C-C-:B-1----:R-:W-:Y:S01]  /*5f0b0*/  IMAD.WIDE R24, R33.reuse, 0x4, R2.reuse ;  /* 0x0000000421187825 */ /* 0x142fe200078e0202 */
[----:B------:R-:W-:Y:S02]  /*5f0c0*/  ISETP.LT.AND P0, PT, R188, c[0x0][0x178], !P0 ;  /* 0x00005e00bc007a0c */ /* 0x000fe40004701270 */
[----:B------:R-:W-:Y:S02]  /*5f0d0*/  ISETP.GE.AND P2, PT, R0, c[0x0][0x17c], PT ;  /* 0x00005f0000007a0c */ /* 0x000fe40003f46270 */
[----:B------:R-:W-:Y:S01]  /*5f0e0*/  IADD3 R33, R33, c[0x0][0x198], RZ ;  /* 0x0000660021217a10 */ /* 0x000fe20007ffe0ff */
[----:B------:R-:W-:Y:S01]  /*5f0f0*/  @P5 STG.E [R24.64], R148 ;  /* 0x0000009418005986 */ /* 0x000fe2000c101904 */
[----:B------:R-:W-:Y:S02]  /*5f100*/  IADD3 R12, R197, 0x1c9, RZ ;  /* 0x000001c9c50c7810 */ /* 0x000fe40007ffe0ff */
[----:B------:R-:W-:Y:S01]  /*5f110*/  ISETP.LT.AND P5, PT, R196, c[0x0][0x178], !P2 ;  /* 0x00005e00c4007a0c */ /* 0x000fe200057a1270 */
[----:B------:R1:W-:Y:S01]  /*5f120*/  @P6 STG.E [R28.64], R8 ;  /* 0x000000081c006986 */ /* 0x0003e2000c101904 */
[----:B------:R-:W-:Y:S01]  /*5f130*/  ISETP.LT.AND P6, PT, R188, c[0x0][0x178], !P2 ;  /* 0x00005e00bc007a0c */ /* 0x000fe200057c1270 */
[C---:B------:R-:W-:Y:S01]  /*5f140*/  IMAD.WIDE R30, R33.reuse, 0x4, R2 ;  /* 0x00000004211e7825 */ /* 0x040fe200078e0202 */
[----:B------:R-:W-:Y:S01]  /*5f150*/  ISETP.GE.AND P2, PT, R12, c[0x0][0x17c], PT ;  /* 0x00005f000c007a0c */ /* 0x000fe20003f46270 */
[----:B------:R-:W2:Y:S01]  /*5f160*/  LDS.128 R24, [R198+0x800] ;  /* 0x00080000c6187984 */ /* 0x000ea20000000c00 */
[C---:B------:R-:W-:Y:S01]  /*5f170*/  IADD3 R35, R33.reuse, c[0x0][0x198], RZ ;  /* 0x0000660021237a10 */ /* 0x040fe20007ffe0ff */
[----:B----4-:R-:W-:Y:S01]  /*5f180*/  IMAD.WIDE R12, R33, 0x4, R140 ;  /* 0x00000004210c7825 */ /* 0x010fe200078e028c */
[----:B------:R-:W-:Y:S01]  /*5f190*/  IADD3 R0, R197, 0x1c8, RZ ;  /* 0x000001c8c5007810 */ /* 0x000fe20007ffe0ff */
[----:B------:R-:W-:Y:S02]  /*5f1a0*/  @P4 STG.E [R30.64], R149 ;  /* 0x000000951e004986 */ /* 0x000fe4000c101904 */
[----:B------:R-:W-:-:S02]  /*5f1b0*/  IMAD.WIDE R16, R35, 0x4, R2 ;  /* 0x0000000423107825 */ /* 0x000fc400078e0202 */
[----:B------:R4:W-:Y:S01]  /*5f1c0*/  @P0 STG.E [R12.64], R9 ;  /* 0x000000090c000986 */ /* 0x0009e2000c101904 */
[----:B------:R-:W-:Y:S01]  /*5f1d0*/  ISETP.LT.AND P0, PT, R196, c[0x0][0x178], !P3 ;  /* 0x00005e00c4007a0c */ /* 0x000fe20005f01270 */
[C---:B-1----:R-:W-:Y:S01]  /*5f1e0*/  IMAD.WIDE R28, R35.reuse, 0x4, R140 ;  /* 0x00000004231c7825 */ /* 0x042fe200078e028c */
[----:B------:R-:W-:Y:S02]  /*5f1f0*/  ISETP.LT.AND P3, PT, R188, c[0x0][0x178], !P3 ;  /* 0x00005e00bc007a0c */ /* 0x000fe40005f61270 */
[----:B------:R-:W-:Y:S02]  /*5f200*/  ISETP.GE.AND P1, PT, R0, c[0x0][0x17c], PT ;  /* 0x00005f0000007a0c */ /* 0x000fe40003f26270 */
[----:B------:R-:W-:Y:S01]  /*5f210*/  IADD3 R35, R35, c[0x0][0x198], RZ ;  /* 0x0000660023237a10 */ /* 0x000fe20007ffe0ff */
[----:B------:R1:W-:Y:S01]  /*5f220*/  @P5 STG.E [R16.64], R164 ;  /* 0x000000a410005986 */ /* 0x0003e2000c101904 */
[----:B------:R-:W-:Y:S02]  /*5f230*/  IADD3 R8, R197, 0x1cb, RZ ;  /* 0x000001cbc5087810 */ /* 0x000fe40007ffe0ff */
[----:B------:R-:W-:Y:S01]  /*5f240*/  ISETP.LT.AND P5, PT, R196, c[0x0][0x178], !P1 ;  /* 0x00005e00c4007a0c */ /* 0x000fe20004fa1270 */
[----:B---3--:R3:W-:Y:S01]  /*5f250*/  @P6 STG.E [R28.64], R4 ;  /* 0x000000041c006986 */ /* 0x0087e2000c101904 */
        /* <DEDUP_REMOVED lines=16> */
[----:B---3--:R-:W-:Y:S02]  /*5f360*/  IADD3 R4, R197, 0x1cd, RZ ;  /* 0x000001cdc5047810 */ /* 0x008fe40007ffe0ff */
[----:B------:R-:W-:Y:S01]  /*5f370*/  ISETP.LT.AND P5, PT, R196, c[0x0][0x178], !P4 ;  /* 0x00005e00c4007a0c */ /* 0x000fe200067a1270 */
[----:B--2---:R2:W-:Y:S01]  /*5f380*/  @P6 STG.E [R16.64], R20 ;  /* 0x0000001410006986 */ /* 0x0045e2000c101904 */
[----:B------:R-:W-:Y:S01]  /*5f390*/  ISETP.LT.AND P6, PT, R188, c[0x0][0x178], !P4 ;  /* 0x00005e00bc007a0c */ /* 0x000fe200067c1270 */
[----:B------:R-:W-:Y:S01]  /*5f3a0*/  IMAD.WIDE R36, R35, 0x4, R2 ;  /* 0x0000000423247825 */ /* 0x000fe200078e0202 */
[----:B------:R-:W-:-:S03]  /*5f3b0*/  ISETP.GE.AND P4, PT, R4, c[0x0][0x17c], PT ;  /* 0x00005f0004007a0c */ /* 0x000fc60003f86270 */
[C---:B----4-:R-:W-:Y:S01]  /*5f3c0*/  IMAD.WIDE R4, R35.reuse, 0x4, R140 ;  /* 0x0000000423047825 */ /* 0x050fe200078e028c */
[----:B------:R-:W-:Y:S01]  /*5f3d0*/  IADD3 R39, R35, c[0x0][0x198], RZ ;  /* 0x0000660023277a10 */ /* 0x000fe20007ffe0ff */
[----:B------:R-:W-:Y:S01]  /*5f3e0*/  @P3 STG.E [R36.64], R93 ;  /* 0x0000005d24003986 */ /* 0x000fe2000c101904 */
[----:B------:R-:W-:-:S03]  /*5f3f0*/  IADD3 R0, R197, 0x1cc, RZ ;  /* 0x000001ccc5007810 */ /* 0x000fc60007ffe0ff */
[----:B------:R3:W-:Y:S01]  /*5f400*/  @P2 STG.E [R4.64], R21 ;  /* 0x0000001504002986 */ /* 0x0007e2000c101904 */
[----:B------:R-:W-:Y:S01]  /*5f410*/  ISETP.LT.AND P2, PT, R196, c[0x0][0x178], !P1 ;  /* 0x00005e00c4007a0c */ /* 0x000fe20004f41270 */
[C---:B------:R-:W-:Y:S01]  /*5f420*/  IMAD.WIDE R8, R39.reuse, 0x4, R2 ;  /* 0x0000000427087825 */ /* 0x040fe200078e0202 */
[----:B------:R-:W-:Y:S01]  /*5f430*/  ISETP.LT.AND P1, PT, R188, c[0x0][0x178], !P1 ;  /* 0x00005e00bc007a0c */ /* 0x000fe20004f21270 */
[----:B------:R-:W4:Y:S01]  /*5f440*/  LDS.128 R32, [R252+0x800] ;  /* 0x00080000fc207984 */ /* 0x000f220000000c00 */
[----:B------:R-:W-:Y:S01]  /*5f450*/  ISETP.GE.AND P0, PT, R0, c[0x0][0x17c], PT ;  /* 0x00005f0000007a0c */ /* 0x000fe20003f06270 */
[C---:B-1----:R-:W-:Y:S01]  /*5f460*/  IMAD.WIDE R12, R39.reuse, 0x4, R140 ;  /* 0x00000004270c7825 */ /* 0x042fe200078e028c */
[----:B------:R-:W-:Y:S01]  /*5f470*/  IADD3 R39, R39, c[0x0][0x198], RZ ;  /* 0x0000660027277a10 */ /* 0x000fe20007ffe0ff */
[----:B------:R1:W-:Y:S01]  /*5f480*/  @P5 STG.E [R8.64], R132 ;  /* 0x0000008408005986 */ /* 0x0003e2000c101904 */
[----:B------:R-:W-:-:S03]  /*5f490*/  ISETP.LT.AND P5, PT, R196, c[0x0][0x178], !P0 ;  /* 0x00005e00c4007a0c */ /* 0x000fc600047a1270 */
[C---:B--2---:R-:W-:Y:S01]  /*5f4a0*/  IMAD.WIDE R16, R39.reuse, 0x4, R2 ;  /* 0x0000000427107825 */ /* 0x044fe200078e0202 */
[----:B---3--:R-:W-:-:S03]  /*5f4b0*/  IADD3 R21, R39, c[0x0][0x198], RZ ;  /* 0x0000660027157a10 */ /* 0x008fc60007ffe0ff */
[----:B------:R-:W-:Y:S01]  /*5f4c0*/  IMAD.WIDE R4, R39, 0x4, R140 ;  /* 0x0000000427047825 */ /* 0x000fe200078e028c */
[----:B------:R2:W-:Y:S01]  /*5f4d0*/  @P6 STG.E [R12.64], R24 ;  /* 0x000000180c006986 */ /* 0x0005e2000c101904 */
[----:B------:R-:W-:Y:S02]  /*5f4e0*/  IADD3 R0, R197, 0x1ce, RZ ;  /* 0x000001cec5007810 */ /* 0x000fe40007ffe0ff */
[----:B------:R-:W-:Y:S01]  /*5f4f0*/  ISETP.LT.AND P6, PT, R188, c[0x0][0x178], !P0 ;  /* 0x00005e00bc007a0c */ /* 0x000fe200047c1270 */
[----:B------:R3:W-:Y:S01]  /*5f500*/  @P2 STG.E [R16.64], R133 ;  /* 0x0000008510002986 */ /* 0x0007e2000c101904 */
[----:B-1----:R-:W-:-:S03]  /*5f510*/  IMAD.WIDE R8, R21, 0x4, R2 ;  /* 0x0000000415087825 */ /* 0x002fc600078e0202 */
[----:B------:R1:W-:Y:S01]  /*5f520*/  @P1 STG.E [R4.64], R25 ;  /* 0x0000001904001986 */ /* 0x0003e2000c101904 */
[----:B------:R-:W-:Y:S02]  /*5f530*/  ISETP.LT.AND P1, PT, R196, c[0x0][0x178], !P4 ;  /* 0x00005e00c4007a0c */ /* 0x000fe40006721270 */
[----:B------:R-:W-:Y:S01]  /*5f540*/  ISETP.LT.AND P4, PT, R188, c[0x0][0x178], !P4 ;  /* 0x00005e00bc007a0c */ /* 0x000fe20006781270 */
[C---:B--2---:R-:W-:Y:S01]  /*5f550*/  IMAD.WIDE R12, R21.reuse, 0x4, R140 ;  /* 0x00000004150c7825 */ /* 0x044fe200078e028c */
[----:B------:R-:W-:Y:S01]  /*5f560*/  ISETP.GE.AND P3, PT, R0, c[0x0][0x17c], PT ;  /* 0x00005f0000007a0c */ /* 0x000fe20003f66270 */
[----:B------:R-:W2:Y:S01]  /*5f570*/  LDS.128 R36, [R251+0x1000] ;  /* 0x00100000fb247984 */ /* 0x000ea20000000c00 */
[----:B------:R-:W-:-:S03]  /*5f580*/  IADD3 R21, R21, c[0x0][0x198], RZ ;  /* 0x0000660015157a10 */ /* 0x000fc60007ffe0ff */
[----:B------:R4:W-:Y:S01]  /*5f590*/  @P5 STG.E [R8.64], R152 ;  /* 0x0000009808005986 */ /* 0x0009e2000c101904 */
[----:B------:R-:W-:Y:S01]  /*5f5a0*/  ISETP.LT.AND P5, PT, R196, c[0x0][0x178], !P3 ;  /* 0x00005e00c4007a0c */ /* 0x000fe20005fa1270 */
[----:B---3--:R-:W-:Y:S01]  /*5f5b0*/  IMAD.WIDE R16, R21, 0x4, R2 ;  /* 0x0000000415107825 */ /* 0x008fe200078e0202 */
[----:B------:R-:W-:Y:S02]  /*5f5c0*/  IADD3 R20, R197, 0x1cf, RZ ;  /* 0x000001cfc5147810 */ /* 0x000fe40007ffe0ff */
[C---:B-1----:R-:W-:Y:S01]  /*5f5d0*/  IADD3 R25, R21.reuse, c[0x0][0x198], RZ ;  /* 0x0000660015197a10 */ /* 0x042fe20007ffe0ff */
[----:B------:R-:W-:Y:S01]  /*5f5e0*/  IMAD.WIDE R4, R21, 0x4, R140 ;  /* 0x0000000415047825 */ /* 0x000fe200078e028c */
[----:B------:R-:W-:Y:S01]  /*5f5f0*/  ISETP.GE.AND P0, PT, R20, c[0x0][0x17c], PT ;  /* 0x00005f0014007a0c */ /* 0x000fe20003f06270 */
[----:B------:R1:W-:Y:S01]  /*5f600*/  @P6 STG.E [R12.64], R28 ;  /* 0x0000001c0c006986 */ /* 0x0003e2000c101904 */
[----:B------:R-:W-:Y:S02]  /*5f610*/  IADD3 R0, R197, 0x1d0, RZ ;  /* 0x000001d0c5007810 */ /* 0x000fe40007ffe0ff */
[----:B------:R-:W-:Y:S01]  /*5f620*/  ISETP.LT.AND P6, PT, R188, c[0x0][0x178], !P3 ;  /* 0x00005e00bc007a0c */ /* 0x000fe20005fc1270 */
[----:B------:R3:W-:Y:S01]  /*5f630*/  @P1 STG.E [R16.64], R153 ;  /* 0x0000009910001986 */ /* 0x0007e2000c101904 */
[----:B----4-:R-:W-:Y:S01]  /*5f640*/  IMAD.WIDE R8, R25, 0x4, R2 ;  /* 0x0000000419087825 */ /* 0x010fe200078e0202 */
[----:B------:R-:W-:-:S02]  /*5f650*/  ISETP.GE.AND P2, PT, R0, c[0x0][0x17c], PT ;  /* 0x00005f0000007a0c */ /* 0x000fc40003f46270 */
[----:B------:R4:W-:Y:S01]  /*5f660*/  @P4 STG.E [R4.64], R29 ;  /* 0x0000001d04004986 */ /* 0x0009e2000c101904 */
[----:B------:R-:W-:Y:S02]  /*5f670*/  ISETP.LT.AND P4, PT, R196, c[0x0][0x178], !P0 ;  /* 0x00005e00c4007a0c */ /* 0x000fe40004781270 */
[----:B------:R-:W-:Y:S01]  /*5f680*/  ISETP.LT.AND P0, PT, R188, c[0x0][0x178], !P0 ;  /* 0x00005e00bc007a0c */ /* 0x000fe20004701270 */
[C---:B-1----:R-:W-:Y:S01]  /*5f690*/  IMAD.WIDE R12, R25.reuse, 0x4, R140 ;  /* 0x00000004190c7825 */ /* 0x042fe200078e028c */
[----:B------:R-:W-:Y:S01]  /*5f6a0*/  IADD3 R25, R25, c[0x0][0x198], RZ ;  /* 0x0000660019197a10 */ /* 0x000fe20007ffe0ff */
[----:B------:R1:W-:Y:S01]  /*5f6b0*/  @P5 STG.E [R8.64], R168 ;  /* 0x000000a808005986 */ /* 0x0003e2000c101904 */
[----:B------:R-:W-:Y:S02]  /*5f6c0*/  ISETP.LT.AND P5, PT, R196, c[0x0][0x178], !P2 ;  /* 0x00005e00c4007a0c */ /* 0x000fe400057a1270 */
[----:B------:R-:W-:Y:S01]  /*5f6d0*/  IADD3 R20, R197, 0x1d1, RZ ;  /* 0x000001d1c5147810 */ /* 0x000fe20007ffe0ff */
[C---:B---3--:R-:W-:Y:S01]  /*5f6e0*/  IMAD.WIDE R16, R25.reuse, 0x4, R2 ;  /* 0x0000000419107825 */ /* 0x048fe200078e0202 */
[----:B------:R-:W-:-:S03]  /*5f6f0*/  IADD3 R21, R25, c[0x0][0x198], RZ ;  /* 0x0000660019157a10 */ /* 0x000fc60007ffe0ff */
[----:B----4-:R-:W-:Y:S01]  /*5f700*/  IMAD.WIDE R4, R25, 0x4, R140 ;  /* 0x0000000419047825 */ /* 0x010fe200078e028c */
[----:B------:R-:W-:Y:S01]  /*5f710*/  IADD3 R0, R197, 0x1d2, RZ ;  /* 0x000001d2c5007810 */ /* 0x000fe20007ffe0ff */
[----:B------:R3:W-:Y:S01]  /*5f720*/  @P6 STG.E [R12.64], R32 ;  /* 0x000000200c006986 */ /* 0x0007e2000c101904 */
[----:B------:R-:W-:Y:S01]  /*5f730*/  ISETP.GE.AND P3, PT, R20, c[0x0][0x17c], PT ;  /* 0x00005f0014007a0c */ /* 0x000fe20003f66270 */
[----:B-1----:R-:W-:Y:S01]  /*5f740*/  IMAD.WIDE R8, R21, 0x4, R2 ;  /* 0x0000000415087825 */ /* 0x002fe200078e0202 */
[----:B------:R-:W-:Y:S01]  /*5f750*/  ISETP.LT.AND P6, PT, R188, c[0x0][0x178], !P2 ;  /* 0x00005e00bc007a0c */ /* 0x000fe200057c1270 */
[----:B------:R1:W-:Y:S01]  /*5f760*/  @P4 STG.E [R16.64], R169 ;  /* 0x000000a910004986 */ /* 0x0003e2000c101904 */
[----:B------:R-:W-:-:S03]  /*5f770*/  ISETP.GE.AND P1, PT, R0, c[0x0][0x17c], PT ;  /* 0x00005f0000007a0c */ /* 0x000fc60003f26270 */
[----:B------:R4:W-:Y:S01]  /*5f780*/  @P0 STG.E [R4.64], R33 ;  /* 0x0000002104000986 */ /* 0x0009e2000c101904 */
[----:B------:R-:W-:Y:S02]  /*5f790*/  ISETP.LT.AND P0, PT, R196, c[0x0][0x178], !P3 ;  /* 0x00005e00c4007a0c */ /* 0x000fe40005f01270 */
[----:B------:R-:W-:Y:S01]  /*5f7a0*/  ISETP.LT.AND P3, PT, R188, c[0x0][0x178], !P3 ;  /* 0x00005e00bc007a0c */ /* 0x000fe20005f61270 */
[C---:B---3--:R-:W-:Y:S01]  /*5f7b0*/  IMAD.WIDE R12, R21.reuse, 0x4, R140 ;  /* 0x00000004150c7825 */ /* 0x048fe200078e028c */
[----:B------:R3:W-:Y:S01]  /*5f7c0*/  @P5 STG.E [R8.64], R120 ;  /* 0x0000007808005986 */ /* 0x0007e2000c101904 */
[----:B------:R-:W-:Y:S02]  /*5f7d0*/  IADD3 R21, R21, c[0x0][0x198], RZ ;  /* 0x0000660015157a10 */ /* 0x000fe40007ffe0ff */
[----:B------:R-:W-:Y:S02]  /*5f7e0*/  ISETP.LT.AND P5, PT, R196, c[0x0][0x178], !P1 ;  /* 0x00005e00c4007a0c */ /* 0x000fe40004fa1270 */
[----:B------:R-:W-:Y:S01]  /*5f7f0*/  IADD3 R20, R197, 0x1d3, RZ ;  /* 0x000001d3c5147810 */ /* 0x000fe20007ffe0ff */
[C---:B-1----:R-:W-:Y:S01]  /*5f800*/  IMAD.WIDE R16, R21.reuse, 0x4, R2 ;  /* 0x0000000415107825 */ /* 0x042fe200078e0202 */
[----:B------:R-:W-:-:S02]  /*5f810*/  IADD3 R25, R21, c[0x0][0x198], RZ ;  /* 0x0000660015197a10 */ /* 0x000fc40007ffe0ff */
[----:B------:R-:W-:Y:S01]  /*5f820*/  IADD3 R0, R197, 0x1d4, RZ ;  /* 0x000001d4c5007810 */ /* 0x000fe20007ffe0ff */
[----:B----4-:R-:W-:Y:S01]  /*5f830*/  IMAD.WIDE R4, R21, 0x4, R140 ;  /* 0x0000000415047825 */ /* 0x010fe200078e028c */
[----:B------:R-:W-:Y:S01]  /*5f840*/  ISETP.GE.AND P2, PT, R20, c[0x0][0x17c], PT ;  /* 0x00005f0014007a0c */ /* 0x000fe20003f46270 */
[----:B--2---:R1:W-:Y:S01]  /*5f850*/  @P6 STG.E [R12.64], R36 ;  /* 0x000000240c006986 */ /* 0x0043e2000c101904 */
[----:B------:R-:W-:Y:S01]  /*5f860*/  ISETP.LT.AND P6, PT, R188, c[0x0][0x178], !P1 ;  /* 0x00005e00bc007a0c */ /* 0x000fe20004fc1270 */
[----:B---3--:R-:W-:Y:S01]  /*5f870*/  IMAD.WIDE R8, R25, 0x4, R2 ;  /* 0x0000000419087825 */ /* 0x008fe200078e0202 */
[----:B------:R-:W-:Y:S01]  /*5f880*/  ISETP.GE.AND P4, PT, R0, c[0x0][0x17c], PT ;  /* 0x00005f0000007a0c */ /* 0x000fe20003f86270 */
[----:B------:R2:W-:Y:S04]  /*5f890*/  @P0 STG.E [R16.64], R121 ;  /* 0x0000007910000986 */ /* 0x0005e8000c101904 */
[----:B------:R3:W-:Y:S01]  /*5f8a0*/  @P3 STG.E [R4.64], R37 ;  /* 0x0000002504003986 */ /* 0x0007e2000c101904 */
[----:B------:R-:W-:-:S02]  /*5f8b0*/  ISETP.LT.AND P3, PT, R196, c[0x0][0x178], !P2 ;  /* 0x00005e00c4007a0c */ /* 0x000fc40005761270 */
[----:B------:R-:W-:Y:S01]  /*5f8c0*/  ISETP.LT.AND P2, PT, R188, c[0x0][0x178], !P2 ;  /* 0x00005e00bc007a0c */ /* 0x000fe20005741270 */
[C---:B-1----:R-:W-:Y:S01]  /*5f8d0*/  IMAD.WIDE R12, R25.reuse, 0x4, R140 ;  /* 0x00000004190c7825 */ /* 0x042fe200078e028c */
[----:B------:R1:W-:Y:S01]  /*5f8e0*/  @P5 STG.E [R8.64], R136 ;  /* 0x0000008808005986 */ /* 0x0003e2000c101904 */
[----:B------:R-:W-:Y:S02]  /*5f8f0*/  IADD3 R25, R25, c[0x0][0x198], RZ ;  /* 0x0000660019197a10 */ /* 0x000fe40007ffe0ff */
[----:B------:R-:W-:Y:S02]  /*5f900*/  ISETP.LT.AND P5, PT, R196, c[0x0][0x178], !P4 ;  /* 0x00005e00c4007a0c */ /* 0x000fe400067a1270 */
[----:B------:R-:W-:Y:S02]  /*5f910*/  ISETP.LT.AND P4, PT, R188, c[0x0][0x178], !P4 ;  /* 0x00005e00bc007a0c */ /* 0x000fe40006781270 */
[C---:B------:R-:W-:Y:S01]  /*5f920*/  IADD3 R21, R25.reuse, c[0x0][0x198], RZ ;  /* 0x0000660019157a10 */ /* 0x040fe20007ffe0ff */
[----:B--2---:R-:W-:Y:S01]  /*5f930*/  IMAD.WIDE R16, R25, 0x4, R2 ;  /* 0x0000000419107825 */ /* 0x004fe200078e0202 */
[C---:B------:R-:W-:Y:S01]  /*5f940*/  IADD3 R20, R197.reuse, 0x1d5, RZ ;  /* 0x000001d5c5147810 */ /* 0x040fe20007ffe0ff */
[----:B------:R2:W-:Y:S01]  /*5f950*/  @P6 STG.E [R12.64], R40 ;  /* 0x000000280c006986 */ /* 0x0005e2000c101904 */
[----:B------:R-:W-:Y:S01]  /*5f960*/  IADD3 R0, R197, 0x1d6, RZ ;  /* 0x000001d6c5007810 */ /* 0x000fe20007ffe0ff */
[----:B---3--:R-:W-:Y:S01]  /*5f970*/  IMAD.WIDE R4, R25, 0x4, R140 ;  /* 0x0000000419047825 */ /* 0x008fe200078e028c */
[----:B------:R-:W-:Y:S01]  /*5f980*/  ISETP.GE.AND P1, PT, R20, c[0x0][0x17c], PT ;  /* 0x00005f0014007a0c */ /* 0x000fe20003f26270 */
[----:B------:R-:W-:Y:S02]  /*5f990*/  @P3 STG.E [R16.64], R137 ;  /* 0x0000008910003986 */ /* 0x000fe4000c101904 */
[C---:B-1----:R-:W-:Y:S01]  /*5f9a0*/  IMAD.WIDE R8, R21.reuse, 0x4, R2 ;  /* 0x0000000415087825 */ /* 0x042fe200078e0202 */
[----:B------:R-:W-:Y:S01]  /*5f9b0*/  ISETP.GE.AND P0, PT, R0, c[0x0][0x17c], PT ;  /* 0x00005f0000007a0c */ /* 0x000fe20003f06270 */
[----:B------:R1:W-:Y:S01]  /*5f9c0*/  @P2 STG.E [R4.64], R41 ;  /* 0x0000002904002986 */ /* 0x0003e2000c101904 */
[----:B------:R-:W-:Y:S01]  /*5f9d0*/  ISETP.LT.AND P2, PT, R196, c[0x0][0x178], !P1 ;  /* 0x00005e00c4007a0c */ /* 0x000fe20004f41270 */
[----:B--2---:R-:W-:-:S02]  /*5f9e0*/  IMAD.WIDE R12, R21, 0x4, R140 ;  /* 0x00000004150c7825 */ /* 0x004fc400078e028c */
[----:B------:R2:W-:Y:S01]  /*5f9f0*/  @P5 STG.E [R8.64], R156 ;  /* 0x0000009c08005986 */ /* 0x0005e2000c101904 */
[----:B------:R-:W-:Y:S02]  /*5fa00*/  ISETP.LT.AND P1, PT, R188, c[0x0][0x178], !P1 ;  /* 0x00005e00bc007a0c */ /* 0x000fe40004f21270 */
[----:B------:R-:W-:Y:S01]  /*5fa10*/  IADD3 R21, R21, c[0x0][0x198], RZ ;  /* 0x0000660015157a10 */ /* 0x000fe20007ffe0ff */
[----:B------:R3:W-:Y:S01]  /*5fa20*/  @P4 STG.E [R12.64], R44 ;  /* 0x0000002c0c004986 */ /* 0x0007e2000c101904 */
[----:B------:R-:W-:Y:S02]  /*5fa30*/  ISETP.LT.AND P4, PT, R196, c[0x0][0x178], !P0 ;  /* 0x00005e00c4007a0c */ /* 0x000fe40004781270 */
[----:B------:R-:W-:Y:S02]  /*5fa40*/  IADD3 R0, R197, 0x1d7, RZ ;  /* 0x000001d7c5007810 */ /* 0x000fe40007ffe0ff */
[C---:B------:R-:W-:Y:S01]  /*5fa50*/  IADD3 R25, R21.reuse, c[0x0][0x198], RZ ;  /* 0x0000660015197a10 */ /* 0x040fe20007ffe0ff */
[----:B-1----:R-:W-:Y:S01]  /*5fa60*/  IMAD.WIDE R4, R21, 0x4, R2 ;  /* 0x0000000415047825 */ /* 0x002fe200078e0202 */
[----:B------:R-:W-:-:S02]  /*5fa70*/  ISETP.GE.AND P6, PT, R0, c[0x0][0x17c], PT ;  /* 0x00005f0000007a0c */ /* 0x000fc40003fc6270 */
[----:B------:R-:W-:Y:S01]  /*5fa80*/  IADD3 R0, R197, 0x1d8, RZ ;  /* 0x000001d8c5007810 */ /* 0x000fe20007ffe0ff */
[----:B--2---:R-:W-:Y:S01]  /*5fa90*/  IMAD.WIDE R8, R21, 0x4, R140 ;  /* 0x0000000415087825 */ /* 0x004fe200078e028c */
[----:B------:R1:W-:Y:S03]  /*5faa0*/  @P2 STG.E [R4.64], R157 ;  /* 0x0000009d04002986 */ /* 0x0003e6000c101904 */
[C---:B---3--:R-:W-:Y:S01]  /*5fab0*/  IMAD.WIDE R12, R25.reuse, 0x4, R2 ;  /* 0x00000004190c7825 */ /* 0x048fe200078e0202 */
[----:B------:R-:W-:Y:S01]  /*5fac0*/  ISETP.GE.AND P3, PT, R0, c[0x0][0x17c], PT ;  /* 0x00005f0000007a0c */ /* 0x000fe20003f66270 */
[----:B------:R2:W-:Y:S01]  /*5fad0*/  @P1 STG.E [R8.64], R45 ;  /* 0x0000002d08001986 */ /* 0x0005e2000c101904 */
[----:B------:R-:W-:Y:S01]  /*5fae0*/  ISETP.LT.AND P5, PT, R188, c[0x0][0x178], !P0 ;  /* 0x00005e00bc007a0c */ /* 0x000fe200047a1270 */
[C---:B------:R-:W-:Y:S01]  /*5faf0*/  IMAD.WIDE R16, R25.reuse, 0x4, R140 ;  /* 0x0000000419107825 */ /* 0x040fe200078e028c */
[----:B------:R-:W-:Y:S01]  /*5fb00*/  ISETP.LT.AND P1, PT, R196, c[0x0][0x178], !P6 ;  /* 0x00005e00c4007a0c */ /* 0x000fe20007721270 */
[----:B------:R3:W-:Y:S01]  /*5fb10*/  @P4 STG.E [R12.64], R172 ;  /* 0x000000ac0c004986 */ /* 0x0007e2000c101904 */
[----:B------:R-:W-:-:S02]  /*5fb20*/  IADD3 R25, R25, c[0x0][0x198], RZ ;  /* 0x0000660019197a10 */ /* 0x000fc40007ffe0ff */
[----:B------:R-:W-:Y:S02]  /*5fb30*/  ISETP.LT.AND P6, PT, R188, c[0x0][0x178], !P6 ;  /* 0x00005e00bc007a0c */ /* 0x000fe400077c1270 */
[----:B------:R-:W-:Y:S02]  /*5fb40*/  ISETP.LT.AND P4, PT, R196, c[0x0][0x178], !P3 ;  /* 0x00005e00c4007a0c */ /* 0x000fe40005f81270 */
[C---:B------:R-:W-:Y:S01]  /*5fb50*/  IADD3 R21, R25.reuse, c[0x0][0x198], RZ ;  /* 0x0000660019157a10 */ /* 0x040fe20007ffe0ff */
[----:B-1----:R-:W-:Y:S01]  /*5fb60*/  IMAD.WIDE R4, R25, 0x4, R2 ;  /* 0x0000000419047825 */ /* 0x002fe200078e0202 */
[----:B------:R-:W-:-:S03]  /*5fb70*/  IADD3 R0, R197, 0x1d9, RZ ;  /* 0x000001d9c5007810 */ /* 0x000fc60007ffe0ff */
[----:B--2---:R-:W-:Y:S01]  /*5fb80*/  IMAD.WIDE R8, R25, 0x4, R140 ;  /* 0x0000000419087825 */ /* 0x004fe200078e028c */
[----:B------:R-:W-:Y:S01]  /*5fb90*/  ISETP.GE.AND P0, PT, R0, c[0x0][0x17c], PT ;  /* 0x00005f0000007a0c */ /* 0x000fe20003f06270 */
[----:B------:R1:W-:Y:S02]  /*5fba0*/  @P5 STG.E [R16.64], R48 ;  /* 0x0000003010005986 */ /* 0x0003e4000c101904 */
[----:B---3--:R-:W-:Y:S01]  /*5fbb0*/  IMAD.WIDE R12, R21, 0x4, R2 ;  /* 0x00000004150c7825 */ /* 0x008fe200078e0202 */
[----:B------:R-:W-:Y:S01]  /*5fbc0*/  ISETP.LT.AND P5, PT, R188, c[0x0][0x178], !P3 ;  /* 0x00005e00bc007a0c */ /* 0x000fe20005fa1270 */
[----:B------:R2:W-:Y:S01]  /*5fbd0*/  @P1 STG.E [R4.64], R173 ;  /* 0x000000ad04001986 */ /* 0x0005e2000c101904 */
[----:B------:R-:W-:-:S03]  /*5fbe0*/  IADD3 R0, R197, 0x1da, RZ ;  /* 0x000001dac5007810 */ /* 0x000fc60007ffe0ff */
[----:B------:R3:W-:Y:S01]  /*5fbf0*/  @P6 STG.E [R8.64], R49 ;  /* 0x0000003108006986 */ /* 0x0007e2000c101904 */
[----:B------:R-:W-:-:S03]  /*5fc00*/  ISETP.LT.AND P6, PT, R196, c[0x0][0x178], !P0 ;  /* 0x00005e00c4007a0c */ /* 0x000fc600047c1270 */
[----:B------:R4:W-:Y:S01]  /*5fc10*/  @P4 STG.E [R12.64], R124 ;  /* 0x0000007c0c004986 */ /* 0x0009e2000c101904 */
[----:B------:R-:W-:Y:S01]  /*5fc20*/  ISETP.LT.AND P4, PT, R188, c[0x0][0x178], !P0 ;  /* 0x00005e00bc007a0c */ /* 0x000fe20004781270 */
[C---:B-1----:R-:W-:Y:S01]  /*5fc30*/  IMAD.WIDE R16, R21.reuse, 0x4, R140 ;  /* 0x0000000415107825 */ /* 0x042fe200078e028c */
[----:B------:R-:W-:Y:S02]  /*5fc40*/  IADD3 R21, R21, c[0x0][0x198], RZ ;  /* 0x0000660015157a10 */ /* 0x000fe40007ffe0ff */
[----:B------:R-:W-:Y:S02]  /*5fc50*/  ISETP.GE.AND P2, PT, R0, c[0x0][0x17c], PT ;  /* 0x00005f0000007a0c */ /* 0x000fe40003f46270 */
[----:B------:R-:W-:Y:S01]  /*5fc60*/  IADD3 R0, R197, 0x1db, RZ ;  /* 0x000001dbc5007810 */ /* 0x000fe20007ffe0ff */
[C---:B--2---:R-:W-:Y:S01]  /*5fc70*/  IMAD.WIDE R4, R21.reuse, 0x4, R2 ;  /* 0x0000000415047825 */ /* 0x044fe200078e0202 */
[----:B------:R1:W-:Y:S03]  /*5fc80*/  @P5 STG.E [R16.64], R52 ;  /* 0x0000003410005986 */ /* 0x0003e6000c101904 */
[----:B---3--:R-:W-:Y:S01]  /*5fc90*/  IMAD.WIDE R8, R21, 0x4, R140 ;  /* 0x0000000415087825 */ /* 0x008fe200078e028c */
[----:B------:R-:W-:Y:S01]  /*5fca0*/  ISETP.GE.AND P3, PT, R0, c[0x0][0x17c], PT ;  /* 0x00005f0000007a0c */ /* 0x000fe20003f66270 */
[----:B------:R2:W-:Y:S01]  /*5fcb0*/  @P6 STG.E [R4.64], R125 ;  /* 0x0000007d04006986 */ /* 0x0005e2000c101904 */
[----:B------:R-:W-:-:S02]  /*5fcc0*/  ISETP.LT.AND P5, PT, R196, c[0x0][0x178], !P2 ;  /* 0x00005e00c4007a0c */ /* 0x000fc400057a1270 */
[----:B------:R-:W-:Y:S01]  /*5fcd0*/  IADD3 R25, R21, c[0x0][0x198], RZ ;  /* 0x0000660015197a10 */ /* 0x000fe20007ffe0ff */
[----:B------:R3:W-:Y:S01]  /*5fce0*/  @P4 STG.E [R8.64], R53 ;  /* 0x0000003508004986 */ /* 0x0007e2000c101904 */
[----:B------:R-:W-:Y:S02]  /*5fcf0*/  ISETP.LT.AND P6, PT, R188, c[0x0][0x178], !P2 ;  /* 0x00005e00bc007a0c */ /* 0x000fe400057c1270 */
[----:B------:R-:W-:Y:S02]  /*5fd00*/  ISETP.LT.AND P4, PT, R196, c[0x0][0x178], !P3 ;  /* 0x00005e00c4007a0c */ /* 0x000fe40005f81270 */
[----:B------:R-:W-:Y:S02]  /*5fd10*/  ISETP.LT.AND P3, PT, R188, c[0x0][0x178], !P3 ;  /* 0x00005e00bc007a0c */ /* 0x000fe40005f61270 */
[----:B------:R-:W-:Y:S02]  /*5fd20*/  IADD3 R0, R197, 0x1dc, RZ ;  /* 0x000001dcc5007810 */ /* 0x000fe40007ffe0ff */
[C---:B------:R-:W-:Y:S01]  /*5fd30*/  IADD3 R29, R25.reuse, c[0x0][0x198], RZ ;  /* 0x00006600191d7a10 */ /* 0x040fe20007ffe0ff */
[----:B----4-:R-:W-:Y:S01]  /*5fd40*/  IMAD.WIDE R12, R25, 0x4, R2 ;  /* 0x00000004190c7825 */ /* 0x010fe200078e0202 */
[----:B------:R-:W-:-:S02]  /*5fd50*/  ISETP.GE.AND P1, PT, R0, c[0x0][0x17c], PT ;  /* 0x00005f0000007a0c */ /* 0x000fc40003f26270 */
[----:B------:R-:W-:Y:S01]  /*5fd60*/  IADD3 R0, R197, 0x1dd, RZ ;  /* 0x000001ddc5007810 */ /* 0x000fe20007ffe0ff */
[----:B-1----:R-:W-:Y:S01]  /*5fd70*/  IMAD.WIDE R16, R25, 0x4, R140 ;  /* 0x0000000419107825 */ /* 0x002fe200078e028c */
[----:B------:R1:W-:Y:S03]  /*5fd80*/  @P5 STG.E [R12.64], R144 ;  /* 0x000000900c005986 */ /* 0x0003e6000c101904 */
[----:B--2---:R-:W-:Y:S01]  /*5fd90*/  IMAD.WIDE R4, R29, 0x4, R2 ;  /* 0x000000041d047825 */ /* 0x004fe200078e0202 */
[----:B------:R-:W-:-:S03]  /*5fda0*/  ISETP.GE.AND P0, PT, R0, c[0x0][0x17c], PT ;  /* 0x00005f0000007a0c */ /* 0x000fc60003f06270 */
[C---:B------:R-:W-:Y:S01]  /*5fdb0*/  IMAD.WIDE R20, R29.reuse, 0x4, R140 ;  /* 0x000000041d147825 */ /* 0x040fe200078e028c */
[----:B------:R-:W-:Y:S01]  /*5fdc0*/  @P6 STG.E [R16.64], R56 ;  /* 0x0000003810006986 */ /* 0x000fe2000c101904 */
[----:B------:R-:W-:Y:S02]  /*5fdd0*/  ISETP.LT.AND P5, PT, R196, c[0x0][0x178], !P1 ;  /* 0x00005e00c4007a0c */ /* 0x000fe40004fa1270 */
[----:B------:R-:W-:Y:S01]  /*5fde0*/  IADD3 R29, R29, c[0x0][0x198], RZ ;  /* 0x000066001d1d7a10 */ /* 0x000fe20007ffe0ff */
[----:B------:R2:W-:Y:S01]  /*5fdf0*/  @P4 STG.E [R4.64], R145 ;  /* 0x0000009104004986 */ /* 0x0005e2000c101904 */
[----:B------:R-:W-:-:S03]  /*5fe00*/  ISETP.LT.AND P1, PT, R188, c[0x0][0x178], !P1 ;  /* 0x00005e00bc007a0c */ /* 0x000fc60004f21270 */
[----:B------:R4:W-:Y:S01]  /*5fe10*/  @P3 STG.E [R20.64], R57 ;  /* 0x0000003914003986 */ /* 0x0009e2000c101904 */
[----:B------:R-:W-:Y:S02]  /*5fe20*/  ISETP.LT.AND P3, PT, R196, c[0x0][0x178], !P0 ;  /* 0x00005e00c4007a0c */ /* 0x000fe40004761270 */
[----:B------:R-:W-:Y:S02]  /*5fe30*/  ISETP.LT.AND P4, PT, R188, c[0x0][0x178], !P0 ;  /* 0x00005e00bc007a0c */ /* 0x000fe40004781270 */
[----:B------:R-:W-:Y:S02]  /*5fe40*/  IADD3 R0, R197, 0x1de, RZ ;  /* 0x000001dec5007810 */ /* 0x000fe40007ffe0ff */
[C---:B------:R-:W-:Y:S01]  /*5fe50*/  IADD3 R25, R29.reuse, c[0x0][0x198], RZ ;  /* 0x000066001d197a10 */ /* 0x040fe20007ffe0ff */
[----:B---3--:R-:W-:Y:S01]  /*5fe60*/  IMAD.WIDE R8, R29, 0x4, R2 ;  /* 0x000000041d087825 */ /* 0x008fe200078e0202 */
[----:B------:R-:W-:Y:S02]  /*5fe70*/  ISETP.GE.AND P2, PT, R0, c[0x0][0x17c], PT ;  /* 0x00005f0000007a0c */ /* 0x000fe40003f46270 */
[----:B------:R-:W-:Y:S01]  /*5fe80*/  IADD3 R0, R197, 0x1df, RZ ;  /* 0x000001dfc5007810 */ /* 0x000fe20007ffe0ff */
[----:B-1----:R-:W-:Y:S01]  /*5fe90*/  IMAD.WIDE R12, R29, 0x4, R140 ;  /* 0x000000041d0c7825 */ /* 0x002fe200078e028c */
[----:B------:R1:W-:Y:S03]  /*5fea0*/  @P5 STG.E [R8.64], R160 ;  /* 0x000000a008005986 */ /* 0x0003e6000c101904 */
[----:B--2---:R-:W-:Y:S01]  /*5feb0*/  IMAD.WIDE R4, R25, 0x4, R2 ;  /* 0x0000000419047825 */ /* 0x004fe200078e0202 */
[----:B------:R-:W-:-:S03]  /*5fec0*/  ISETP.GE.AND P6, PT, R0, c[0x0][0x17c], PT ;  /* 0x00005f0000007a0c */ /* 0x000fc60003fc6270 */
[C---:B------:R-:W-:Y:S01]  /*5fed0*/  IMAD.WIDE R16, R25.reuse, 0x4, R140 ;  /* 0x0000000419107825 */ /* 0x040fe200078e028c */
[----:B------:R-:W-:Y:S01]  /*5fee0*/  ISETP.LT.AND P5, PT, R196, c[0x0][0x178], !P2 ;  /* 0x00005e00c4007a0c */ /* 0x000fe200057a1270 */
[----:B------:R2:W-:Y:S01]  /*5fef0*/  @P1 STG.E [R12.64], R60 ;  /* 0x0000003c0c001986 */ /* 0x0005e2000c101904 */
[----:B------:R-:W-:Y:S02]  /*5ff00*/  IADD3 R25, R25, c[0x0][0x198], RZ ;  /* 0x0000660019197a10 */ /* 0x000fe40007ffe0ff */
[----:B------:R-:W-:Y:S01]  /*5ff10*/  ISETP.LT.AND P2, PT, R188, c[0x0][0x178], !P2 ;  /* 0x00005e00bc007a0c */ /* 0x000fe20005741270 */
[----:B------:R3:W-:Y:S01]  /*5ff20*/  @P3 STG.E [R4.64], R161 ;  /* 0x000000a104003986 */ /* 0x0007e2000c101904 */
[----:B------:R-:W-:-:S03]  /*5ff30*/  IADD3 R0, R197, 0x1e0, RZ ;  /* 0x000001e0c5007810 */ /* 0x000fc60007ffe0ff */
[----:B------:R3:W-:Y:S01]  /*5ff40*/  @P4 STG.E [R16.64], R61 ;  /* 0x0000003d10004986 */ /* 0x0007e2000c101904 */
[----:B------:R-:W-:Y:S02]  /*5ff50*/  ISETP.LT.AND P4, PT, R196, c[0x0][0x178], !P6 ;  /* 0x00005e00c4007a0c */ /* 0x000fe40007781270 */
[----:B------:R-:W-:Y:S02]  /*5ff60*/  ISETP.LT.AND P6, PT, R188, c[0x0][0x178], !P6 ;  /* 0x00005e00bc007a0c */ /* 0x000fe400077c1270 */
[C---:B----4-:R-:W-:Y:S01]  /*5ff70*/  IADD3 R21, R25.reuse, c[0x0][0x198], RZ ;  /* 0x0000660019157a10 */ /* 0x050fe20007ffe0ff */
[----:B-1----:R-:W-:Y:S01]  /*5ff80*/  IMAD.WIDE R8, R25, 0x4, R2 ;  /* 0x0000000419087825 */ /* 0x002fe200078e0202 */
[----:B------:R-:W-:Y:S02]  /*5ff90*/  ISETP.GE.AND P0, PT, R0, c[0x0][0x17c], PT ;  /* 0x00005f0000007a0c */ /* 0x000fe40003f06270 */
        /* <DEDUP_REMOVED lines=8> */
[----:B------:R-:W-:Y:S01]  /*60020*/  IADD3 R21, R21, c[0x0][0x198], RZ ;  /* 0x0000660015157a10 */ /* 0x000fe20007ffe0ff */
[----:B------:R3:W-:Y:S01]  /*60030*/  @P4 STG.E [R4.64], R177 ;  /* 0x000000b104004986 */ /* 0x0007e2000c101904 */
[----:B------:R-:W-:-:S02]  /*60040*/  ISETP.LT.AND P0, PT, R188, c[0x0][0x178], !P0 ;  /* 0x00005e00bc007a0c */ /* 0x000fc40004701270 */
[----:B------:R-:W-:Y:S01]  /*60050*/  ISETP.LT.AND P4, PT, R196, c[0x0][0x178], !P1 ;  /* 0x00005e00c4007a0c */ /* 0x000fe20004f81270 */
[----:B------:R4:W-:Y:S01]  /*60060*/  @P6 STG.E [R16.64], R65 ;  /* 0x0000004110006986 */ /* 0x0009e2000c101904 */
[----:B------:R-:W-:Y:S02]  /*60070*/  IADD3 R0, R197, 0x1e2, RZ ;  /* 0x000001e2c5007810 */ /* 0x000fe40007ffe0ff */
[----:B------:R-:W-:Y:S02]  /*60080*/  ISETP.LT.AND P6, PT, R188, c[0x0][0x178], !P1 ;  /* 0x00005e00bc007a0c */ /* 0x000fe40004fc1270 */
[C---:B------:R-:W-:Y:S01]  /*60090*/  IADD3 R25, R21.reuse, c[0x0][0x198], RZ ;  /* 0x0000660015197a10 */ /* 0x040fe20007ffe0ff */
        /* <DEDUP_REMOVED lines=9> */
[C---:B----4-:R-:W-:Y:S01]  /*60130*/  IMAD.WIDE R16, R25.reuse, 0x4, R140 ;  /* 0x0000000419107825 */ /* 0x050fe200078e028c */
        /* <DEDUP_REMOVED lines=66> */
[----:B------:R-:W-:Y:S03]  /*60560*/  @P5 STG.E [R8.64], R94 ;  /* 0x0000005e08005986 */ /* 0x000fe6000c101904 */
        /* <DEDUP_REMOVED lines=12> */
[C---:B-1----:R-:W-:Y:S01]  /*60630*/  IADD3 R13, R11.reuse, c[0x0][0x198], RZ ;  /* 0x000066000b0d7a10 */ /* 0x042fe20007ffe0ff */
[----:B------:R-:W-:Y:S01]  /*60640*/  IMAD.WIDE R8, R11, 0x4, R2 ;  /* 0x000000040b087825 */ /* 0x000fe200078e0202 */
[----:B------:R-:W-:Y:S02]  /*60650*/  ISETP.GE.AND P1, PT, R0, c[0x0][0x17c], PT ;  /* 0x00005f0000007a0c */ /* 0x000fe40003f26270 */
[----:B------:R-:W-:Y:S01]  /*60660*/  IADD3 R0, R197, 0x1ed, RZ ;  /* 0x000001edc5007810 */ /* 0x000fe20007ffe0ff */
[----:B------:R-:W-:Y:S01]  /*60670*/  IMAD.WIDE R10, R11, 0x4, R140 ;  /* 0x000000040b0a7825 */ /* 0x000fe200078e028c */
[----:B------:R1:W-:Y:S03]  /*60680*/  @P5 STG.E [R8.64], R134 ;  /* 0x0000008608005986 */ /* 0x0003e6000c101904 */
[C---:B--2---:R-:W-:Y:S01]  /*60690*/  IMAD.WIDE R4, R13.reuse, 0x4, R2 ;  /* 0x000000040d047825 */ /* 0x044fe200078e0202 */
[----:B------:R-:W-:Y:S01]  /*606a0*/  ISETP.GE.AND P0, PT, R0, c[0x0][0x17c], PT ;  /* 0x00005f0000007a0c */ /* 0x000fe20003f06270 */
[----:B------:R2:W-:Y:S01]  /*606b0*/  @P3 STG.E [R10.64], R26 ;  /* 0x0000001a0a003986 */ /* 0x0005e2000c101904 */
[----:B------:R-:W-:Y:S01]  /*606c0*/  ISETP.LT.AND P5, PT, R196, c[0x0][0x178], !P1 ;  /* 0x00005e00c4007a0c */ /* 0x000fe20004fa1270 */
[C---:B---3--:R-:W-:Y:S01]  /*606d0*/  IMAD.WIDE R6, R13.reuse, 0x4, R140 ;  /* 0x000000040d067825 */ /* 0x048fe200078e028c */
        /* <DEDUP_REMOVED lines=107> */
[----:B----4-:R-:W-:Y:S01]  /*60d90*/  IMAD.WIDE R6, R13, 0x4, R140 ;  /* 0x000000040d067825 */ /* 0x010fe200078e028c */
[----:B------:R-:W-:Y:S01]  /*60da0*/  IADD3 R0, R197, 0x1fa, RZ ;  /* 0x000001fac5007810 */ /* 0x000fe20007ffe0ff */
[----:B------:R3:W-:Y:S01]  /*60db0*/  @P4 STG.E [R4.64], R175 ;  /* 0x000000af04004986 */ /* 0x0007e2000c101904 */
[----:B------:R-:W-:-:S02]  /*60dc0*/  IADD3 R13, R13, c[0x0][0x198], RZ ;  /* 0x000066000d0d7a10 */ /* 0x000fc40007ffe0ff */
[----:B------:R-:W-:Y:S01]  /*60dd0*/  ISETP.LT.AND P0, PT, R188, c[0x0][0x178], !P0 ;  /* 0x00005e00bc007a0c */ /* 0x000fe20004701270 */
[----:B------:R4:W-:Y:S01]  /*60de0*/  @P6 STG.E [R6.64], R51 ;  /* 0x0000003306006986 */ /* 0x0009e2000c101904 */
[----:B------:R-:W-:Y:S02]  /*60df0*/  ISETP.LT.AND P4, PT, R196, c[0x0][0x178], !P1 ;  /* 0x00005e00c4007a0c */ /* 0x000fe40004f81270 */
[----:B------:R-:W-:Y:S02]  /*60e00*/  ISETP.GE.AND P3, PT, R0, c[0x0][0x17c], PT ;  /* 0x00005f0000007a0c */ /* 0x000fe40003f66270 */
        /* <DEDUP_REMOVED lines=9> */
[----:B------:R-:W-:Y:S01]  /*60ea0*/  ISETP.LT.AND P5, PT, R196, c[0x0][0x178], !P3 ;  /* 0x00005e00c4007a0c */ /* 0x000fe20005fa1270 */
[----:B------:R-:W-:Y:S02]  /*60eb0*/  @P0 STG.E [R10.64], R54 ;  /* 0x000000360a000986 */ /* 0x000fe4000c101904 */
[C---:B----4-:R-:W-:Y:S01]  /*60ec0*/  IMAD.WIDE R6, R15.reuse, 0x4, R140 ;  /* 0x000000040f067825 */ /* 0x050fe200078e028c */
[----:B------:R-:W-:Y:S01]  /*60ed0*/  IADD3 R15, R15, c[0x0][0x198], RZ ;  /* 0x000066000f0f7a10 */ /* 0x000fe20007ffe0ff */
[----:B------:R2:W-:Y:S01]  /*60ee0*/  @P4 STG.E [R4.64], R127 ;  /* 0x0000007f04004986 */ /* 0x0005e2000c101904 */
[----:B------:R-:W-:-:S02]  /*60ef0*/  ISETP.GE.AND P1, PT, R0, c[0x0][0x17c], PT ;  /* 0x00005f0000007a0c */ /* 0x000fc40003f26270 */
[----:B------:R-:W-:Y:S01]  /*60f00*/  ISETP.LT.AND P3, PT, R188, c[0x0][0x178], !P3 ;  /* 0x00005e00bc007a0c */ /* 0x000fe20005f61270 */
[----:B------:R3:W-:Y:S01]  /*60f10*/  @P6 STG.E [R6.64], R55 ;  /* 0x0000003706006986 */ /* 0x0007e2000c101904 */
[----:B------:R-:W-:Y:S02]  /*60f20*/  ISETP.LT.AND P4, PT, R196, c[0x0][0x178], !P2 ;  /* 0x00005e00c4007a0c */ /* 0x000fe40005781270 */
[----:B------:R-:W-:Y:S02]  /*60f30*/  ISETP.LT.AND P2, PT, R188, c[0x0][0x178], !P2 ;  /* 0x00005e00bc007a0c */ /* 0x000fe40005741270 */
[----:B------:R-:W-:Y:S02]  /*60f40*/  IADD3 R13, R15, c[0x0][0x198], RZ ;  /* 0x000066000f0d7a10 */ /* 0x000fe40007ffe0ff */
[----:B------:R-:W-:Y:S02]  /*60f50*/  IADD3 R0, R197, 0x1fd, RZ ;  /* 0x000001fdc5007810 */ /* 0x000fe40007ffe0ff */
[----:B------:R-:W-:Y:S01]  /*60f60*/  ISETP.LT.AND P6, PT, R196, c[0x0][0x178], !P1 ;  /* 0x00005e00c4007a0c */ /* 0x000fe20004fc1270 */
[----:B-1----:R-:W-:Y:S01]  /*60f70*/  IMAD.WIDE R8, R15, 0x4, R2 ;  /* 0x000000040f087825 */ /* 0x002fe200078e0202 */
[----:B------:R-:W-:-:S02]  /*60f80*/  IADD3 R17, R13, c[0x0][0x198], RZ ;  /* 0x000066000d117a10 */ /* 0x000fc40007ffe0ff */
[----:B------:R-:W-:Y:S01]  /*60f90*/  ISETP.GE.AND P0, PT, R0, c[0x0][0x17c], PT ;  /* 0x00005f0000007a0c */ /* 0x000fe20003f06270 */
[----:B--2---:R-:W-:Y:S01]  /*60fa0*/  IMAD.WIDE R4, R15, 0x4, R140 ;  /* 0x000000040f047825 */ /* 0x004fe200078e028c */
[----:B------:R-:W-:Y:S01]  /*60fb0*/  IADD3 R0, R197, 0x1fe, RZ ;  /* 0x000001fec5007810 */ /* 0x000fe20007ffe0ff */
[----:B------:R1:W-:Y:S02]  /*60fc0*/  @P5 STG.E [R8.64], R146 ;  /* 0x0000009208005986 */ /* 0x0003e4000c101904 */
[----:B---3--:R-:W-:Y:S01]  /*60fd0*/  IMAD.WIDE R6, R13, 0x4, R2 ;  /* 0x000000040d067825 */ /* 0x008fe200078e0202 */
[----:B------:R-:W-:-:S03]  /*60fe0*/  ISETP.GE.AND P5, PT, R0, c[0x0][0x17c], PT ;  /* 0x00005f0000007a0c */ /* 0x000fc60003fa6270 */
[----:B------:R-:W-:Y:S01]  /*60ff0*/  IMAD.WIDE R10, R13, 0x4, R140 ;  /* 0x000000040d0a7825 */ /* 0x000fe200078e028c */
[----:B------:R-:W-:Y:S01]  /*61000*/  IADD3 R0, R197, 0x1ff, RZ ;  /* 0x000001ffc5007810 */ /* 0x000fe20007ffe0ff */
[----:B------:R2:W-:Y:S02]  /*61010*/  @P3 STG.E [R4.64], R58 ;  /* 0x0000003a04003986 */ /* 0x0005e4000c101904 */
[C---:B------:R-:W-:Y:S02]  /*61020*/  IMAD.WIDE R12, R17.reuse, 0x4, R2 ;  /* 0x00000004110c7825 */ /* 0x040fe400078e0202 */
[----:B------:R3:W-:Y:S01]  /*61030*/  @P4 STG.E [R6.64], R147 ;  /* 0x0000009306004986 */ /* 0x0007e2000c101904 */
[----:B-1----:R-:W-:Y:S02]  /*61040*/  IADD3 R9, R17, c[0x0][0x198], RZ ;  /* 0x0000660011097a10 */ /* 0x002fe40007ffe0ff */
[----:B------:R-:W-:Y:S01]  /*61050*/  ISETP.LT.AND P1, PT, R188, c[0x0][0x178], !P1 ;  /* 0x00005e00bc007a0c */ /* 0x000fe20004f21270 */
[----:B------:R1:W-:Y:S01]  /*61060*/  @P2 STG.E [R10.64], R59 ;  /* 0x0000003b0a002986 */ /* 0x0003e2000c101904 */
[----:B------:R-:W-:-:S03]  /*61070*/  ISETP.GE.AND P3, PT, R0, c[0x0][0x17c], PT ;  /* 0x00005f0000007a0c */ /* 0x000fc60003f66270 */
[----:B------:R4:W-:Y:S01]  /*61080*/  @P6 STG.E [R12.64], R162 ;  /* 0x000000a20c006986 */ /* 0x0009e2000c101904 */
[----:B------:R-:W-:Y:S02]  /*61090*/  ISETP.LT.AND P6, PT, R196, c[0x0][0x178], !P0 ;  /* 0x00005e00c4007a0c */ /* 0x000fe400047c1270 */
[----:B------:R-:W-:Y:S02]  /*610a0*/  ISETP.LT.AND P0, PT, R188, c[0x0][0x178], !P0 ;  /* 0x00005e00bc007a0c */ /* 0x000fe40004701270 */
[----:B------:R-:W-:Y:S02]  /*610b0*/  ISETP.LT.AND P4, PT, R196, c[0x0][0x178], !P5 ;  /* 0x00005e00c4007a0c */ /* 0x000fe40006f81270 */
[----:B------:R-:W-:Y:S02]  /*610c0*/  IADD3 R15, R9, c[0x0][0x198], RZ ;  /* 0x00006600090f7a10 */ /* 0x000fe40007ffe0ff */
[----:B------:R-:W-:Y:S02]  /*610d0*/  ISETP.LT.AND P5, PT, R188, c[0x0][0x178], !P5 ;  /* 0x00005e00bc007a0c */ /* 0x000fe40006fa1270 */
[----:B------:R-:W-:Y:S01]  /*610e0*/  ISETP.LT.AND P2, PT, R196, c[0x0][0x178], !P3 ;  /* 0x00005e00c4007a0c */ /* 0x000fe20005f41270 */
[----:B--2---:R-:W-:Y:S01]  /*610f0*/  IMAD.WIDE R4, R17, 0x4, R140 ;  /* 0x0000000411047825 */ /* 0x004fe200078e028c */
[----:B------:R-:W-:-:S02]  /*61100*/  ISETP.LT.AND P3, PT, R188, c[0x0][0x178], !P3 ;  /* 0x00005e00bc007a0c */ /* 0x000fc40005f61270 */
[----:B------:R-:W-:Y:S01]  /*61110*/  IADD3 R17, R15, c[0x0][0x198], RZ ;  /* 0x000066000f117a10 */ /* 0x000fe20007ffe0ff */
[C---:B---3--:R-:W-:Y:S01]  /*61120*/  IMAD.WIDE R6, R9.reuse, 0x4, R2 ;  /* 0x0000000409067825 */ /* 0x048fe200078e0202 */
[----:B------:R2:W-:Y:S03]  /*61130*/  @P1 STG.E [R4.64], R62 ;  /* 0x0000003e04001986 */ /* 0x0005e6000c101904 */
[----:B------:R-:W-:Y:S01]  /*61140*/  IMAD.WIDE R8, R9, 0x4, R140 ;  /* 0x0000000409087825 */ /* 0x000fe200078e028c */
[----:B------:R2:W-:Y:S03]  /*61150*/  @P6 STG.E [R6.64], R163 ;  /* 0x000000a306006986 */ /* 0x0005e6000c101904 */
[C---:B-1----:R-:W-:Y:S01]  /*61160*/  IMAD.WIDE R10, R15.reuse, 0x4, R2 ;  /* 0x000000040f0a7825 */ /* 0x042fe200078e0202 */
[----:B------:R2:W-:Y:S03]  /*61170*/  @P0 STG.E [R8.64], R63 ;  /* 0x0000003f08000986 */ /* 0x0005e6000c101904 */
[----:B----4-:R-:W-:Y:S01]  /*61180*/  IMAD.WIDE R12, R15, 0x4, R140 ;  /* 0x000000040f0c7825 */ /* 0x010fe200078e028c */
[----:B------:R2:W-:Y:S03]  /*61190*/  @P4 STG.E [R10.64], R178 ;  /* 0x000000b20a004986 */ /* 0x0005e6000c101904 */
[C---:B------:R-:W-:Y:S01]  /*611a0*/  IMAD.WIDE R2, R17.reuse, 0x4, R2 ;  /* 0x0000000411027825 */ /* 0x040fe200078e0202 */
[----:B------:R2:W-:Y:S04]  /*611b0*/  @P5 STG.E [R12.64], R66 ;  /* 0x000000420c005986 */ /* 0x0005e8000c101904 */
[----:B------:R2:W-:Y:S01]  /*611c0*/  @P2 STG.E [R2.64], R179 ;  /* 0x000000b302002986 */ /* 0x0005e2000c101904 */
[----:B------:R-:W-:Y:S01]  /*611d0*/  IMAD.WIDE R140, R17, 0x4, R140 ;  /* 0x00000004118c7825 */ /* 0x000fe200078e028c */
[----:B------:R-:W-:Y:S06]  /*611e0*/  @!P3 EXIT ;  /* 0x000000000000b94d */ /* 0x000fec0003800000 */
[----:B------:R-:W-:Y:S01]  /*611f0*/  STG.E [R140.64], R67 ;  /* 0x000000438c007986 */ /* 0x000fe2000c101904 */
[----:B------:R-:W-:Y:S05]  /*61200*/  EXIT ;  /* 0x000000000000794d */ /* 0x000fea0003800000 */
.L_x_2:
[----:B------:R-:W-:-:S00]  /*61210*/  BRA `(.L_x_2) ;  /* 0xfffffff000007947 */ /* 0x000fc0000383ffff */
[----:B------:R-:W-:-:S00]  /*61220*/  NOP ;  /* 0x0000000000007918 */ /* 0x000fc00000000000 */
        /* <DEDUP_REMOVED lines=13> */
.L_x_3:


//--------------------- .nv.shared.matmul_kernel  --------------------------
	.section	.nv.shared.matmul_kernel,"aw",@nobits
	.sectionflags	@""
	.align	16
